//
// Generated by NVIDIA NVVM Compiler
//
// Compiler Build ID: CL-36424714
// Cuda compilation tools, release 13.0, V13.0.88
// Based on NVVM 20.0.0
//

.version 9.0
.target sm_100
.address_size 64

	// .globl	_Z10add_kernelPdS_S_i
.extern .shared .align 16 .b8 shared[];
.extern .shared .align 16 .b8 shared_mem[];

.visible .entry _Z10add_kernelPdS_S_i(
	.param .u64 .ptr .align 1 _Z10add_kernelPdS_S_i_param_0,
	.param .u64 .ptr .align 1 _Z10add_kernelPdS_S_i_param_1,
	.param .u64 .ptr .align 1 _Z10add_kernelPdS_S_i_param_2,
	.param .u32 _Z10add_kernelPdS_S_i_param_3
)
{
	.reg .pred 	%p<2>;
	.reg .b32 	%r<6>;
	.reg .b64 	%rd<11>;
	.reg .b64 	%fd<4>;

	ld.param.u64 	%rd1, [_Z10add_kernelPdS_S_i_param_0];
	ld.param.u64 	%rd2, [_Z10add_kernelPdS_S_i_param_1];
	ld.param.u64 	%rd3, [_Z10add_kernelPdS_S_i_param_2];
	ld.param.u32 	%r2, [_Z10add_kernelPdS_S_i_param_3];
	mov.u32 	%r3, %ctaid.x;
	mov.u32 	%r4, %ntid.x;
	mov.u32 	%r5, %tid.x;
	mad.lo.s32 	%r1, %r3, %r4, %r5;
	setp.ge.s32 	%p1, %r1, %r2;
	@%p1 bra 	$L__BB0_2;
	cvta.to.global.u64 	%rd4, %rd1;
	cvta.to.global.u64 	%rd5, %rd2;
	cvta.to.global.u64 	%rd6, %rd3;
	mul.wide.s32 	%rd7, %r1, 8;
	add.s64 	%rd8, %rd4, %rd7;
	ld.global.f64 	%fd1, [%rd8];
	add.s64 	%rd9, %rd5, %rd7;
	ld.global.f64 	%fd2, [%rd9];
	add.f64 	%fd3, %fd1, %fd2;
	add.s64 	%rd10, %rd6, %rd7;
	st.global.f64 	[%rd10], %fd3;
$L__BB0_2:
	ret;

}
	// .globl	_Z10sub_kernelPdS_S_i
.visible .entry _Z10sub_kernelPdS_S_i(
	.param .u64 .ptr .align 1 _Z10sub_kernelPdS_S_i_param_0,
	.param .u64 .ptr .align 1 _Z10sub_kernelPdS_S_i_param_1,
	.param .u64 .ptr .align 1 _Z10sub_kernelPdS_S_i_param_2,
	.param .u32 _Z10sub_kernelPdS_S_i_param_3
)
{
	.reg .pred 	%p<2>;
	.reg .b32 	%r<6>;
	.reg .b64 	%rd<11>;
	.reg .b64 	%fd<4>;

	ld.param.u64 	%rd1, [_Z10sub_kernelPdS_S_i_param_0];
	ld.param.u64 	%rd2, [_Z10sub_kernelPdS_S_i_param_1];
	ld.param.u64 	%rd3, [_Z10sub_kernelPdS_S_i_param_2];
	ld.param.u32 	%r2, [_Z10sub_kernelPdS_S_i_param_3];
	mov.u32 	%r3, %ctaid.x;
	mov.u32 	%r4, %ntid.x;
	mov.u32 	%r5, %tid.x;
	mad.lo.s32 	%r1, %r3, %r4, %r5;
	setp.ge.s32 	%p1, %r1, %r2;
	@%p1 bra 	$L__BB1_2;
	cvta.to.global.u64 	%rd4, %rd1;
	cvta.to.global.u64 	%rd5, %rd2;
	cvta.to.global.u64 	%rd6, %rd3;
	mul.wide.s32 	%rd7, %r1, 8;
	add.s64 	%rd8, %rd4, %rd7;
	ld.global.f64 	%fd1, [%rd8];
	add.s64 	%rd9, %rd5, %rd7;
	ld.global.f64 	%fd2, [%rd9];
	sub.f64 	%fd3, %fd1, %fd2;
	add.s64 	%rd10, %rd6, %rd7;
	st.global.f64 	[%rd10], %fd3;
$L__BB1_2:
	ret;

}
	// .globl	_Z10mul_kernelPdS_S_i
.visible .entry _Z10mul_kernelPdS_S_i(
	.param .u64 .ptr .align 1 _Z10mul_kernelPdS_S_i_param_0,
	.param .u64 .ptr .align 1 _Z10mul_kernelPdS_S_i_param_1,
	.param .u64 .ptr .align 1 _Z10mul_kernelPdS_S_i_param_2,
	.param .u32 _Z10mul_kernelPdS_S_i_param_3
)
{
	.reg .pred 	%p<2>;
	.reg .b32 	%r<6>;
	.reg .b64 	%rd<11>;
	.reg .b64 	%fd<4>;

	ld.param.u64 	%rd1, [_Z10mul_kernelPdS_S_i_param_0];
	ld.param.u64 	%rd2, [_Z10mul_kernelPdS_S_i_param_1];
	ld.param.u64 	%rd3, [_Z10mul_kernelPdS_S_i_param_2];
	ld.param.u32 	%r2, [_Z10mul_kernelPdS_S_i_param_3];
	mov.u32 	%r3, %ctaid.x;
	mov.u32 	%r4, %ntid.x;
	mov.u32 	%r5, %tid.x;
	mad.lo.s32 	%r1, %r3, %r4, %r5;
	setp.ge.s32 	%p1, %r1, %r2;
	@%p1 bra 	$L__BB2_2;
	cvta.to.global.u64 	%rd4, %rd1;
	cvta.to.global.u64 	%rd5, %rd2;
	cvta.to.global.u64 	%rd6, %rd3;
	mul.wide.s32 	%rd7, %r1, 8;
	add.s64 	%rd8, %rd4, %rd7;
	ld.global.f64 	%fd1, [%rd8];
	add.s64 	%rd9, %rd5, %rd7;
	ld.global.f64 	%fd2, [%rd9];
	mul.f64 	%fd3, %fd1, %fd2;
	add.s64 	%rd10, %rd6, %rd7;
	st.global.f64 	[%rd10], %fd3;
$L__BB2_2:
	ret;

}
	// .globl	_Z10div_kernelPdS_S_i
.visible .entry _Z10div_kernelPdS_S_i(
	.param .u64 .ptr .align 1 _Z10div_kernelPdS_S_i_param_0,
	.param .u64 .ptr .align 1 _Z10div_kernelPdS_S_i_param_1,
	.param .u64 .ptr .align 1 _Z10div_kernelPdS_S_i_param_2,
	.param .u32 _Z10div_kernelPdS_S_i_param_3
)
{
	.reg .pred 	%p<2>;
	.reg .b32 	%r<6>;
	.reg .b64 	%rd<11>;
	.reg .b64 	%fd<4>;

	ld.param.u64 	%rd1, [_Z10div_kernelPdS_S_i_param_0];
	ld.param.u64 	%rd2, [_Z10div_kernelPdS_S_i_param_1];
	ld.param.u64 	%rd3, [_Z10div_kernelPdS_S_i_param_2];
	ld.param.u32 	%r2, [_Z10div_kernelPdS_S_i_param_3];
	mov.u32 	%r3, %ctaid.x;
	mov.u32 	%r4, %ntid.x;
	mov.u32 	%r5, %tid.x;
	mad.lo.s32 	%r1, %r3, %r4, %r5;
	setp.ge.s32 	%p1, %r1, %r2;
	@%p1 bra 	$L__BB3_2;
	cvta.to.global.u64 	%rd4, %rd1;
	cvta.to.global.u64 	%rd5, %rd2;
	cvta.to.global.u64 	%rd6, %rd3;
	mul.wide.s32 	%rd7, %r1, 8;
	add.s64 	%rd8, %rd4, %rd7;
	ld.global.f64 	%fd1, [%rd8];
	add.s64 	%rd9, %rd5, %rd7;
	ld.global.f64 	%fd2, [%rd9];
	div.rn.f64 	%fd3, %fd1, %fd2;
	add.s64 	%rd10, %rd6, %rd7;
	st.global.f64 	[%rd10], %fd3;
$L__BB3_2:
	ret;

}
	// .globl	_Z11sqrt_kernelPdS_i
.visible .entry _Z11sqrt_kernelPdS_i(
	.param .u64 .ptr .align 1 _Z11sqrt_kernelPdS_i_param_0,
	.param .u64 .ptr .align 1 _Z11sqrt_kernelPdS_i_param_1,
	.param .u32 _Z11sqrt_kernelPdS_i_param_2
)
{
	.reg .pred 	%p<2>;
	.reg .b32 	%r<6>;
	.reg .b32 	%f<3>;
	.reg .b64 	%rd<8>;
	.reg .b64 	%fd<3>;

	ld.param.u64 	%rd1, [_Z11sqrt_kernelPdS_i_param_0];
	ld.param.u64 	%rd2, [_Z11sqrt_kernelPdS_i_param_1];
	ld.param.u32 	%r2, [_Z11sqrt_kernelPdS_i_param_2];
	mov.u32 	%r3, %ctaid.x;
	mov.u32 	%r4, %ntid.x;
	mov.u32 	%r5, %tid.x;
	mad.lo.s32 	%r1, %r3, %r4, %r5;
	setp.ge.s32 	%p1, %r1, %r2;
	@%p1 bra 	$L__BB4_2;
	cvta.to.global.u64 	%rd3, %rd1;
	cvta.to.global.u64 	%rd4, %rd2;
	mul.wide.s32 	%rd5, %r1, 8;
	add.s64 	%rd6, %rd3, %rd5;
	ld.global.f64 	%fd1, [%rd6];
	cvt.rn.f32.f64 	%f1, %fd1;
	sqrt.rn.f32 	%f2, %f1;
	cvt.f64.f32 	%fd2, %f2;
	add.s64 	%rd7, %rd4, %rd5;
	st.global.f64 	[%rd7], %fd2;
$L__BB4_2:
	ret;

}
	// .globl	_Z10log_kernelPdS_i
.visible .entry _Z10log_kernelPdS_i(
	.param .u64 .ptr .align 1 _Z10log_kernelPdS_i_param_0,
	.param .u64 .ptr .align 1 _Z10log_kernelPdS_i_param_1,
	.param .u32 _Z10log_kernelPdS_i_param_2
)
{
	.reg .pred 	%p<5>;
	.reg .b32 	%r<10>;
	.reg .b32 	%f<25>;
	.reg .b64 	%rd<8>;
	.reg .b64 	%fd<3>;

	ld.param.u64 	%rd1, [_Z10log_kernelPdS_i_param_0];
	ld.param.u64 	%rd2, [_Z10log_kernelPdS_i_param_1];
	ld.param.u32 	%r2, [_Z10log_kernelPdS_i_param_2];
	mov.u32 	%r3, %ctaid.x;
	mov.u32 	%r4, %ntid.x;
	mov.u32 	%r5, %tid.x;
	mad.lo.s32 	%r1, %r3, %r4, %r5;
	setp.ge.s32 	%p1, %r1, %r2;
	@%p1 bra 	$L__BB5_2;
	cvta.to.global.u64 	%rd3, %rd1;
	cvta.to.global.u64 	%rd4, %rd2;
	mul.wide.s32 	%rd5, %r1, 8;
	add.s64 	%rd6, %rd3, %rd5;
	ld.global.f64 	%fd1, [%rd6];
	cvt.rn.f32.f64 	%f1, %fd1;
	setp.lt.f32 	%p2, %f1, 0f00800000;
	mul.f32 	%f2, %f1, 0f4B000000;
	selp.f32 	%f3, %f2, %f1, %p2;
	selp.f32 	%f4, 0fC1B80000, 0f00000000, %p2;
	mov.b32 	%r6, %f3;
	add.s32 	%r7, %r6, -1060439283;
	and.b32  	%r8, %r7, -8388608;
	sub.s32 	%r9, %r6, %r8;
	mov.b32 	%f5, %r9;
	cvt.rn.f32.s32 	%f6, %r8;
	fma.rn.f32 	%f7, %f6, 0f34000000, %f4;
	add.f32 	%f8, %f5, 0fBF800000;
	fma.rn.f32 	%f9, %f8, 0f3DC6B27F, 0fBE2C7F30;
	fma.rn.f32 	%f10, %f9, %f8, 0f3E2FCF2A;
	fma.rn.f32 	%f11, %f10, %f8, 0fBE374E43;
	fma.rn.f32 	%f12, %f11, %f8, 0f3E520BF4;
	fma.rn.f32 	%f13, %f12, %f8, 0fBE763C8B;
	fma.rn.f32 	%f14, %f13, %f8, 0f3E93BF99;
	fma.rn.f32 	%f15, %f14, %f8, 0fBEB8AA49;
	fma.rn.f32 	%f16, %f15, %f8, 0f3EF6384A;
	fma.rn.f32 	%f17, %f16, %f8, 0fBF38AA3B;
	mul.f32 	%f18, %f8, %f17;
	mul.f32 	%f19, %f8, %f18;
	fma.rn.f32 	%f20, %f8, 0f3FB8AA3B, %f19;
	add.f32 	%f21, %f7, %f20;
	setp.gt.u32 	%p3, %r6, 2139095039;
	fma.rn.f32 	%f22, %f3, 0f7F800000, 0f7F800000;
	selp.f32 	%f23, %f22, %f21, %p3;
	setp.eq.f32 	%p4, %f3, 0f00000000;
	selp.f32 	%f24, 0fFF800000, %f23, %p4;
	cvt.f64.f32 	%fd2, %f24;
	add.s64 	%rd7, %rd4, %rd5;
	st.global.f64 	[%rd7], %fd2;
$L__BB5_2:
	ret;

}
	// .globl	_Z11relu_kernelPdS_i
.visible .entry _Z11relu_kernelPdS_i(
	.param .u64 .ptr .align 1 _Z11relu_kernelPdS_i_param_0,
	.param .u64 .ptr .align 1 _Z11relu_kernelPdS_i_param_1,
	.param .u32 _Z11relu_kernelPdS_i_param_2
)
{
	.reg .pred 	%p<2>;
	.reg .b32 	%r<6>;
	.reg .b32 	%f<3>;
	.reg .b64 	%rd<8>;
	.reg .b64 	%fd<3>;

	ld.param.u64 	%rd1, [_Z11relu_kernelPdS_i_param_0];
	ld.param.u64 	%rd2, [_Z11relu_kernelPdS_i_param_1];
	ld.param.u32 	%r2, [_Z11relu_kernelPdS_i_param_2];
	mov.u32 	%r3, %ctaid.x;
	mov.u32 	%r4, %ntid.x;
	mov.u32 	%r5, %tid.x;
	mad.lo.s32 	%r1, %r3, %r4, %r5;
	setp.ge.s32 	%p1, %r1, %r2;
	@%p1 bra 	$L__BB6_2;
	cvta.to.global.u64 	%rd3, %rd1;
	cvta.to.global.u64 	%rd4, %rd2;
	mul.wide.s32 	%rd5, %r1, 8;
	add.s64 	%rd6, %rd3, %rd5;
	ld.global.f64 	%fd1, [%rd6];
	cvt.rn.f32.f64 	%f1, %fd1;
	max.f32 	%f2, %f1, 0f00000000;
	cvt.f64.f32 	%fd2, %f2;
	add.s64 	%rd7, %rd4, %rd5;
	st.global.f64 	[%rd7], %fd2;
$L__BB6_2:
	ret;

}
	// .globl	_Z14sigmoid_kernelPdS_i
.visible .entry _Z14sigmoid_kernelPdS_i(
	.param .u64 .ptr .align 1 _Z14sigmoid_kernelPdS_i_param_0,
	.param .u64 .ptr .align 1 _Z14sigmoid_kernelPdS_i_param_1,
	.param .u32 _Z14sigmoid_kernelPdS_i_param_2
)
{
	.reg .pred 	%p<2>;
	.reg .b32 	%r<8>;
	.reg .b32 	%f<14>;
	.reg .b64 	%rd<8>;
	.reg .b64 	%fd<5>;

	ld.param.u64 	%rd1, [_Z14sigmoid_kernelPdS_i_param_0];
	ld.param.u64 	%rd2, [_Z14sigmoid_kernelPdS_i_param_1];
	ld.param.u32 	%r2, [_Z14sigmoid_kernelPdS_i_param_2];
	mov.u32 	%r3, %ctaid.x;
	mov.u32 	%r4, %ntid.x;
	mov.u32 	%r5, %tid.x;
	mad.lo.s32 	%r1, %r3, %r4, %r5;
	setp.ge.s32 	%p1, %r1, %r2;
	@%p1 bra 	$L__BB7_2;
	cvta.to.global.u64 	%rd3, %rd1;
	cvta.to.global.u64 	%rd4, %rd2;
	mul.wide.s32 	%rd5, %r1, 8;
	add.s64 	%rd6, %rd3, %rd5;
	ld.global.f64 	%fd1, [%rd6];
	cvt.rn.f32.f64 	%f1, %fd1;
	fma.rn.f32 	%f2, %f1, 0fBBBB989D, 0f3F000000;
	cvt.sat.f32.f32 	%f3, %f2;
	mov.f32 	%f4, 0f4B400001;
	mov.f32 	%f5, 0f437C0000;
	fma.rm.f32 	%f6, %f3, %f5, %f4;
	add.f32 	%f7, %f6, 0fCB40007F;
	neg.f32 	%f8, %f7;
	fma.rn.f32 	%f9, %f1, 0fBFB8AA3B, %f8;
	fma.rn.f32 	%f10, %f1, 0fB2A57060, %f9;
	mov.b32 	%r6, %f6;
	shl.b32 	%r7, %r6, 23;
	mov.b32 	%f11, %r7;
	ex2.approx.ftz.f32 	%f12, %f10;
	mul.f32 	%f13, %f12, %f11;
	cvt.f64.f32 	%fd2, %f13;
	add.f64 	%fd3, %fd2, 0d3FF0000000000000;
	rcp.rn.f64 	%fd4, %fd3;
	add.s64 	%rd7, %rd4, %rd5;
	st.global.f64 	[%rd7], %fd4;
$L__BB7_2:
	ret;

}
	// .globl	_Z10max_kernelPdS_i
.visible .entry _Z10max_kernelPdS_i(
	.param .u64 .ptr .align 1 _Z10max_kernelPdS_i_param_0,
	.param .u64 .ptr .align 1 _Z10max_kernelPdS_i_param_1,
	.param .u32 _Z10max_kernelPdS_i_param_2
)
{
	.reg .pred 	%p<11>;
	.reg .b32 	%r<39>;
	.reg .b64 	%rd<15>;
	.reg .b64 	%fd<29>;

	ld.param.u64 	%rd3, [_Z10max_kernelPdS_i_param_0];
	ld.param.u64 	%rd2, [_Z10max_kernelPdS_i_param_1];
	ld.param.u32 	%r18, [_Z10max_kernelPdS_i_param_2];
	cvta.to.global.u64 	%rd1, %rd3;
	mov.u32 	%r1, %tid.x;
	mov.u32 	%r2, %ctaid.x;
	mov.u32 	%r38, %ntid.x;
	mad.lo.s32 	%r36, %r2, %r38, %r1;
	mov.u32 	%r19, %nctaid.x;
	mul.lo.s32 	%r5, %r38, %r19;
	setp.ge.s32 	%p1, %r36, %r18;
	mov.f64 	%fd28, 0dFFEFFFFFFFFFFFFF;
	@%p1 bra 	$L__BB8_7;
	add.s32 	%r20, %r36, %r5;
	max.s32 	%r21, %r18, %r20;
	setp.lt.s32 	%p2, %r20, %r18;
	selp.u32 	%r22, 1, 0, %p2;
	add.s32 	%r23, %r20, %r22;
	sub.s32 	%r24, %r21, %r23;
	div.u32 	%r25, %r24, %r5;
	add.s32 	%r6, %r25, %r22;
	and.b32  	%r26, %r6, 3;
	setp.eq.s32 	%p3, %r26, 3;
	mov.f64 	%fd28, 0dFFEFFFFFFFFFFFFF;
	@%p3 bra 	$L__BB8_4;
	add.s32 	%r27, %r6, 1;
	and.b32  	%r28, %r27, 3;
	neg.s32 	%r34, %r28;
	mov.f64 	%fd28, 0dFFEFFFFFFFFFFFFF;
$L__BB8_3:
	.pragma "nounroll";
	mul.wide.s32 	%rd4, %r36, 8;
	add.s64 	%rd5, %rd1, %rd4;
	ld.global.f64 	%fd12, [%rd5];
	max.f64 	%fd28, %fd28, %fd12;
	add.s32 	%r36, %r36, %r5;
	add.s32 	%r34, %r34, 1;
	setp.ne.s32 	%p4, %r34, 0;
	@%p4 bra 	$L__BB8_3;
$L__BB8_4:
	setp.lt.u32 	%p5, %r6, 3;
	@%p5 bra 	$L__BB8_7;
	mul.wide.s32 	%rd8, %r5, 8;
	shl.b32 	%r29, %r5, 2;
$L__BB8_6:
	mul.wide.s32 	%rd6, %r36, 8;
	add.s64 	%rd7, %rd1, %rd6;
	ld.global.f64 	%fd13, [%rd7];
	max.f64 	%fd14, %fd28, %fd13;
	add.s64 	%rd9, %rd7, %rd8;
	ld.global.f64 	%fd15, [%rd9];
	max.f64 	%fd16, %fd14, %fd15;
	add.s64 	%rd10, %rd9, %rd8;
	ld.global.f64 	%fd17, [%rd10];
	max.f64 	%fd18, %fd16, %fd17;
	add.s64 	%rd11, %rd10, %rd8;
	ld.global.f64 	%fd19, [%rd11];
	max.f64 	%fd28, %fd18, %fd19;
	add.s32 	%r36, %r29, %r36;
	setp.lt.s32 	%p6, %r36, %r18;
	@%p6 bra 	$L__BB8_6;
$L__BB8_7:
	shl.b32 	%r30, %r1, 3;
	mov.u32 	%r31, shared;
	add.s32 	%r15, %r31, %r30;
	st.shared.f64 	[%r15], %fd28;
	bar.sync 	0;
	setp.lt.u32 	%p7, %r38, 2;
	@%p7 bra 	$L__BB8_11;
$L__BB8_8:
	shr.u32 	%r17, %r38, 1;
	setp.ge.u32 	%p8, %r1, %r17;
	@%p8 bra 	$L__BB8_10;
	ld.shared.f64 	%fd20, [%r15];
	shl.b32 	%r32, %r17, 3;
	add.s32 	%r33, %r15, %r32;
	ld.shared.f64 	%fd21, [%r33];
	max.f64 	%fd22, %fd20, %fd21;
	st.shared.f64 	[%r15], %fd22;
$L__BB8_10:
	bar.sync 	0;
	setp.gt.u32 	%p9, %r38, 3;
	mov.u32 	%r38, %r17;
	@%p9 bra 	$L__BB8_8;
$L__BB8_11:
	setp.ne.s32 	%p10, %r1, 0;
	@%p10 bra 	$L__BB8_13;
	ld.shared.f64 	%fd23, [shared];
	cvta.to.global.u64 	%rd12, %rd2;
	mul.wide.u32 	%rd13, %r2, 8;
	add.s64 	%rd14, %rd12, %rd13;
	st.global.f64 	[%rd14], %fd23;
$L__BB8_13:
	ret;

}
	// .globl	_Z10min_kernelPdS_i
.visible .entry _Z10min_kernelPdS_i(
	.param .u64 .ptr .align 1 _Z10min_kernelPdS_i_param_0,
	.param .u64 .ptr .align 1 _Z10min_kernelPdS_i_param_1,
	.param .u32 _Z10min_kernelPdS_i_param_2
)
{
	.reg .pred 	%p<11>;
	.reg .b32 	%r<39>;
	.reg .b64 	%rd<15>;
	.reg .b64 	%fd<29>;

	ld.param.u64 	%rd3, [_Z10min_kernelPdS_i_param_0];
	ld.param.u64 	%rd2, [_Z10min_kernelPdS_i_param_1];
	ld.param.u32 	%r18, [_Z10min_kernelPdS_i_param_2];
	cvta.to.global.u64 	%rd1, %rd3;
	mov.u32 	%r1, %tid.x;
	mov.u32 	%r2, %ctaid.x;
	mov.u32 	%r38, %ntid.x;
	mad.lo.s32 	%r36, %r2, %r38, %r1;
	mov.u32 	%r19, %nctaid.x;
	mul.lo.s32 	%r5, %r38, %r19;
	setp.ge.s32 	%p1, %r36, %r18;
	mov.f64 	%fd28, 0d7FEFFFFFFFFFFFFF;
	@%p1 bra 	$L__BB9_7;
	add.s32 	%r20, %r36, %r5;
	max.s32 	%r21, %r18, %r20;
	setp.lt.s32 	%p2, %r20, %r18;
	selp.u32 	%r22, 1, 0, %p2;
	add.s32 	%r23, %r20, %r22;
	sub.s32 	%r24, %r21, %r23;
	div.u32 	%r25, %r24, %r5;
	add.s32 	%r6, %r25, %r22;
	and.b32  	%r26, %r6, 3;
	setp.eq.s32 	%p3, %r26, 3;
	mov.f64 	%fd28, 0d7FEFFFFFFFFFFFFF;
	@%p3 bra 	$L__BB9_4;
	add.s32 	%r27, %r6, 1;
	and.b32  	%r28, %r27, 3;
	neg.s32 	%r34, %r28;
	mov.f64 	%fd28, 0d7FEFFFFFFFFFFFFF;
$L__BB9_3:
	.pragma "nounroll";
	mul.wide.s32 	%rd4, %r36, 8;
	add.s64 	%rd5, %rd1, %rd4;
	ld.global.f64 	%fd12, [%rd5];
	min.f64 	%fd28, %fd28, %fd12;
	add.s32 	%r36, %r36, %r5;
	add.s32 	%r34, %r34, 1;
	setp.ne.s32 	%p4, %r34, 0;
	@%p4 bra 	$L__BB9_3;
$L__BB9_4:
	setp.lt.u32 	%p5, %r6, 3;
	@%p5 bra 	$L__BB9_7;
	mul.wide.s32 	%rd8, %r5, 8;
	shl.b32 	%r29, %r5, 2;
$L__BB9_6:
	mul.wide.s32 	%rd6, %r36, 8;
	add.s64 	%rd7, %rd1, %rd6;
	ld.global.f64 	%fd13, [%rd7];
	min.f64 	%fd14, %fd28, %fd13;
	add.s64 	%rd9, %rd7, %rd8;
	ld.global.f64 	%fd15, [%rd9];
	min.f64 	%fd16, %fd14, %fd15;
	add.s64 	%rd10, %rd9, %rd8;
	ld.global.f64 	%fd17, [%rd10];
	min.f64 	%fd18, %fd16, %fd17;
	add.s64 	%rd11, %rd10, %rd8;
	ld.global.f64 	%fd19, [%rd11];
	min.f64 	%fd28, %fd18, %fd19;
	add.s32 	%r36, %r29, %r36;
	setp.lt.s32 	%p6, %r36, %r18;
	@%p6 bra 	$L__BB9_6;
$L__BB9_7:
	shl.b32 	%r30, %r1, 3;
	mov.u32 	%r31, shared;
	add.s32 	%r15, %r31, %r30;
	st.shared.f64 	[%r15], %fd28;
	bar.sync 	0;
	setp.lt.u32 	%p7, %r38, 2;
	@%p7 bra 	$L__BB9_11;
$L__BB9_8:
	shr.u32 	%r17, %r38, 1;
	setp.ge.u32 	%p8, %r1, %r17;
	@%p8 bra 	$L__BB9_10;
	ld.shared.f64 	%fd20, [%r15];
	shl.b32 	%r32, %r17, 3;
	add.s32 	%r33, %r15, %r32;
	ld.shared.f64 	%fd21, [%r33];
	min.f64 	%fd22, %fd20, %fd21;
	st.shared.f64 	[%r15], %fd22;
$L__BB9_10:
	bar.sync 	0;
	setp.gt.u32 	%p9, %r38, 3;
	mov.u32 	%r38, %r17;
	@%p9 bra 	$L__BB9_8;
$L__BB9_11:
	setp.ne.s32 	%p10, %r1, 0;
	@%p10 bra 	$L__BB9_13;
	ld.shared.f64 	%fd23, [shared];
	cvta.to.global.u64 	%rd12, %rd2;
	mul.wide.u32 	%rd13, %r2, 8;
	add.s64 	%rd14, %rd12, %rd13;
	st.global.f64 	[%rd14], %fd23;
$L__BB9_13:
	ret;

}
	// .globl	_Z13matmul_kernelPdS_S_iii
.visible .entry _Z13matmul_kernelPdS_S_iii(
	.param .u64 .ptr .align 1 _Z13matmul_kernelPdS_S_iii_param_0,
	.param .u64 .ptr .align 1 _Z13matmul_kernelPdS_S_iii_param_1,
	.param .u64 .ptr .align 1 _Z13matmul_kernelPdS_S_iii_param_2,
	.param .u32 _Z13matmul_kernelPdS_S_iii_param_3,
	.param .u32 _Z13matmul_kernelPdS_S_iii_param_4,
	.param .u32 _Z13matmul_kernelPdS_S_iii_param_5
)
{
	.reg .pred 	%p<13>;
	.reg .b32 	%r<41>;
	.reg .b64 	%rd<53>;
	.reg .b64 	%fd<68>;

	ld.param.u64 	%rd7, [_Z13matmul_kernelPdS_S_iii_param_0];
	ld.param.u64 	%rd8, [_Z13matmul_kernelPdS_S_iii_param_1];
	ld.param.u64 	%rd6, [_Z13matmul_kernelPdS_S_iii_param_2];
	ld.param.u32 	%r20, [_Z13matmul_kernelPdS_S_iii_param_3];
	ld.param.u32 	%r18, [_Z13matmul_kernelPdS_S_iii_param_4];
	ld.param.u32 	%r19, [_Z13matmul_kernelPdS_S_iii_param_5];
	cvta.to.global.u64 	%rd1, %rd8;
	cvta.to.global.u64 	%rd2, %rd7;
	mov.u32 	%r21, %ctaid.y;
	mov.u32 	%r22, %ntid.y;
	mov.u32 	%r23, %tid.y;
	mad.lo.s32 	%r1, %r21, %r22, %r23;
	mov.u32 	%r24, %ctaid.x;
	mov.u32 	%r25, %ntid.x;
	mov.u32 	%r26, %tid.x;
	mad.lo.s32 	%r2, %r24, %r25, %r26;
	setp.ge.s32 	%p1, %r1, %r20;
	setp.ge.s32 	%p2, %r2, %r19;
	or.pred  	%p3, %p1, %p2;
	@%p3 bra 	$L__BB10_14;
	setp.lt.s32 	%p4, %r18, 1;
	mov.f64 	%fd67, 0d0000000000000000;
	@%p4 bra 	$L__BB10_13;
	mul.lo.s32 	%r3, %r18, %r1;
	and.b32  	%r4, %r18, 7;
	setp.lt.u32 	%p5, %r18, 8;
	mov.f64 	%fd67, 0d0000000000000000;
	mov.b32 	%r39, 0;
	@%p5 bra 	$L__BB10_5;
	and.b32  	%r39, %r18, 2147483640;
	neg.s32 	%r37, %r39;
	shl.b32 	%r7, %r19, 3;
	mul.wide.u32 	%rd9, %r3, 8;
	add.s64 	%rd10, %rd9, %rd2;
	add.s64 	%rd52, %rd10, 32;
	mov.f64 	%fd67, 0d0000000000000000;
	mul.wide.s32 	%rd13, %r19, 8;
	mov.u32 	%r36, %r2;
$L__BB10_4:
	.pragma "nounroll";
	ld.global.f64 	%fd17, [%rd52+-32];
	mul.wide.s32 	%rd11, %r36, 8;
	add.s64 	%rd12, %rd1, %rd11;
	ld.global.f64 	%fd18, [%rd12];
	fma.rn.f64 	%fd19, %fd17, %fd18, %fd67;
	ld.global.f64 	%fd20, [%rd52+-24];
	add.s64 	%rd14, %rd12, %rd13;
	ld.global.f64 	%fd21, [%rd14];
	fma.rn.f64 	%fd22, %fd20, %fd21, %fd19;
	ld.global.f64 	%fd23, [%rd52+-16];
	add.s64 	%rd15, %rd14, %rd13;
	ld.global.f64 	%fd24, [%rd15];
	fma.rn.f64 	%fd25, %fd23, %fd24, %fd22;
	ld.global.f64 	%fd26, [%rd52+-8];
	add.s64 	%rd16, %rd15, %rd13;
	ld.global.f64 	%fd27, [%rd16];
	fma.rn.f64 	%fd28, %fd26, %fd27, %fd25;
	ld.global.f64 	%fd29, [%rd52];
	add.s64 	%rd17, %rd16, %rd13;
	ld.global.f64 	%fd30, [%rd17];
	fma.rn.f64 	%fd31, %fd29, %fd30, %fd28;
	ld.global.f64 	%fd32, [%rd52+8];
	add.s64 	%rd18, %rd17, %rd13;
	ld.global.f64 	%fd33, [%rd18];
	fma.rn.f64 	%fd34, %fd32, %fd33, %fd31;
	ld.global.f64 	%fd35, [%rd52+16];
	add.s64 	%rd19, %rd18, %rd13;
	ld.global.f64 	%fd36, [%rd19];
	fma.rn.f64 	%fd37, %fd35, %fd36, %fd34;
	ld.global.f64 	%fd38, [%rd52+24];
	add.s64 	%rd20, %rd19, %rd13;
	ld.global.f64 	%fd39, [%rd20];
	fma.rn.f64 	%fd67, %fd38, %fd39, %fd37;
	add.s32 	%r37, %r37, 8;
	add.s32 	%r36, %r36, %r7;
	add.s64 	%rd52, %rd52, 64;
	setp.ne.s32 	%p6, %r37, 0;
	@%p6 bra 	$L__BB10_4;
$L__BB10_5:
	setp.eq.s32 	%p7, %r4, 0;
	@%p7 bra 	$L__BB10_13;
	and.b32  	%r13, %r18, 3;
	setp.lt.u32 	%p8, %r4, 4;
	@%p8 bra 	$L__BB10_8;
	add.s32 	%r28, %r39, %r3;
	mul.wide.u32 	%rd21, %r28, 8;
	add.s64 	%rd22, %rd2, %rd21;
	ld.global.f64 	%fd41, [%rd22];
	mad.lo.s32 	%r29, %r39, %r19, %r2;
	mul.wide.s32 	%rd23, %r29, 8;
	add.s64 	%rd24, %rd1, %rd23;
	ld.global.f64 	%fd42, [%rd24];
	fma.rn.f64 	%fd43, %fd41, %fd42, %fd67;
	cvt.u64.u32 	%rd25, %r3;
	cvt.u64.u32 	%rd26, %r39;
	add.s64 	%rd27, %rd26, %rd25;
	shl.b64 	%rd28, %rd27, 3;
	add.s64 	%rd29, %rd2, %rd28;
	ld.global.f64 	%fd44, [%rd29+8];
	mul.wide.s32 	%rd30, %r19, 8;
	add.s64 	%rd31, %rd24, %rd30;
	ld.global.f64 	%fd45, [%rd31];
	fma.rn.f64 	%fd46, %fd44, %fd45, %fd43;
	ld.global.f64 	%fd47, [%rd29+16];
	add.s64 	%rd32, %rd31, %rd30;
	ld.global.f64 	%fd48, [%rd32];
	fma.rn.f64 	%fd49, %fd47, %fd48, %fd46;
	ld.global.f64 	%fd50, [%rd29+24];
	add.s64 	%rd33, %rd32, %rd30;
	ld.global.f64 	%fd51, [%rd33];
	fma.rn.f64 	%fd67, %fd50, %fd51, %fd49;
	add.s32 	%r39, %r39, 4;
$L__BB10_8:
	setp.eq.s32 	%p9, %r13, 0;
	@%p9 bra 	$L__BB10_13;
	setp.eq.s32 	%p10, %r13, 1;
	@%p10 bra 	$L__BB10_11;
	add.s32 	%r30, %r39, %r3;
	mul.wide.u32 	%rd34, %r30, 8;
	add.s64 	%rd35, %rd2, %rd34;
	ld.global.f64 	%fd53, [%rd35];
	mad.lo.s32 	%r31, %r39, %r19, %r2;
	mul.wide.s32 	%rd36, %r31, 8;
	add.s64 	%rd37, %rd1, %rd36;
	ld.global.f64 	%fd54, [%rd37];
	fma.rn.f64 	%fd55, %fd53, %fd54, %fd67;
	cvt.u64.u32 	%rd38, %r3;
	cvt.u64.u32 	%rd39, %r39;
	add.s64 	%rd40, %rd39, %rd38;
	shl.b64 	%rd41, %rd40, 3;
	add.s64 	%rd42, %rd2, %rd41;
	ld.global.f64 	%fd56, [%rd42+8];
	mul.wide.s32 	%rd43, %r19, 8;
	add.s64 	%rd44, %rd37, %rd43;
	ld.global.f64 	%fd57, [%rd44];
	fma.rn.f64 	%fd67, %fd56, %fd57, %fd55;
	add.s32 	%r39, %r39, 2;
$L__BB10_11:
	and.b32  	%r32, %r18, 1;
	setp.eq.b32 	%p11, %r32, 1;
	not.pred 	%p12, %p11;
	@%p12 bra 	$L__BB10_13;
	add.s32 	%r33, %r39, %r3;
	mul.wide.u32 	%rd45, %r33, 8;
	add.s64 	%rd46, %rd2, %rd45;
	ld.global.f64 	%fd58, [%rd46];
	mad.lo.s32 	%r34, %r39, %r19, %r2;
	mul.wide.s32 	%rd47, %r34, 8;
	add.s64 	%rd48, %rd1, %rd47;
	ld.global.f64 	%fd59, [%rd48];
	fma.rn.f64 	%fd67, %fd58, %fd59, %fd67;
$L__BB10_13:
	mad.lo.s32 	%r35, %r19, %r1, %r2;
	cvta.to.global.u64 	%rd49, %rd6;
	mul.wide.s32 	%rd50, %r35, 8;
	add.s64 	%rd51, %rd49, %rd50;
	st.global.f64 	[%rd51], %fd67;
$L__BB10_14:
	ret;

}
	// .globl	_Z13expand_kernelPdS_iiPmS0_
.visible .entry _Z13expand_kernelPdS_iiPmS0_(
	.param .u64 .ptr .align 1 _Z13expand_kernelPdS_iiPmS0__param_0,
	.param .u64 .ptr .align 1 _Z13expand_kernelPdS_iiPmS0__param_1,
	.param .u32 _Z13expand_kernelPdS_iiPmS0__param_2,
	.param .u32 _Z13expand_kernelPdS_iiPmS0__param_3,
	.param .u64 .ptr .align 1 _Z13expand_kernelPdS_iiPmS0__param_4,
	.param .u64 .ptr .align 1 _Z13expand_kernelPdS_iiPmS0__param_5
)
{
	.reg .pred 	%p<29>;
	.reg .b32 	%r<76>;
	.reg .b64 	%rd<205>;
	.reg .b64 	%fd<2>;

	ld.param.u64 	%rd105, [_Z13expand_kernelPdS_iiPmS0__param_0];
	ld.param.u64 	%rd106, [_Z13expand_kernelPdS_iiPmS0__param_1];
	ld.param.u32 	%r19, [_Z13expand_kernelPdS_iiPmS0__param_2];
	ld.param.u32 	%r18, [_Z13expand_kernelPdS_iiPmS0__param_3];
	ld.param.u64 	%rd107, [_Z13expand_kernelPdS_iiPmS0__param_4];
	ld.param.u64 	%rd108, [_Z13expand_kernelPdS_iiPmS0__param_5];
	cvta.to.global.u64 	%rd1, %rd107;
	cvta.to.global.u64 	%rd2, %rd108;
	mov.u32 	%r20, %ctaid.x;
	mov.u32 	%r21, %ntid.x;
	mov.u32 	%r22, %tid.x;
	mad.lo.s32 	%r1, %r20, %r21, %r22;
	setp.ge.s32 	%p1, %r1, %r19;
	@%p1 bra 	$L__BB11_65;
	setp.lt.s32 	%p2, %r18, 1;
	mov.b64 	%rd204, 0;
	@%p2 bra 	$L__BB11_64;
	and.b32  	%r2, %r18, 3;
	setp.lt.u32 	%p3, %r18, 4;
	mov.b64 	%rd204, 0;
	mov.b64 	%rd200, 1;
	mov.u32 	%r74, %r18;
	mov.u32 	%r75, %r1;
	@%p3 bra 	$L__BB11_38;
	add.s32 	%r70, %r18, -2;
	and.b32  	%r23, %r18, 2147483644;
	neg.s32 	%r69, %r23;
	mov.b64 	%rd204, 0;
	mov.b64 	%rd200, 1;
	mov.u32 	%r75, %r1;
$L__BB11_4:
	.pragma "nounroll";
	add.s32 	%r24, %r70, 1;
	mul.wide.u32 	%rd116, %r24, 8;
	add.s64 	%rd117, %rd2, %rd116;
	ld.global.u64 	%rd5, [%rd117];
	add.s64 	%rd118, %rd1, %rd116;
	ld.global.u64 	%rd6, [%rd118];
	setp.eq.s64 	%p4, %rd6, 1;
	mov.b64 	%rd179, 0;
	@%p4 bra 	$L__BB11_9;
	cvt.s64.s32 	%rd7, %r75;
	or.b64  	%rd119, %rd7, %rd5;
	and.b64  	%rd120, %rd119, -4294967296;
	setp.ne.s64 	%p5, %rd120, 0;
	@%p5 bra 	$L__BB11_7;
	cvt.u32.u64 	%r25, %rd5;
	cvt.u32.u64 	%r26, %rd7;
	rem.u32 	%r27, %r26, %r25;
	cvt.u64.u32 	%rd178, %r27;
	bra.uni 	$L__BB11_8;
$L__BB11_7:
	rem.u64 	%rd178, %rd7, %rd5;
$L__BB11_8:
	cvt.s64.s32 	%rd179, %rd178;
$L__BB11_9:
	mad.lo.s64 	%rd13, %rd179, %rd200, %rd204;
	mul.lo.s64 	%rd14, %rd6, %rd200;
	cvt.s64.s32 	%rd15, %r75;
	or.b64  	%rd121, %rd15, %rd5;
	and.b64  	%rd122, %rd121, -4294967296;
	setp.ne.s64 	%p6, %rd122, 0;
	@%p6 bra 	$L__BB11_11;
	cvt.u32.u64 	%r28, %rd5;
	cvt.u32.u64 	%r29, %rd15;
	div.u32 	%r30, %r29, %r28;
	cvt.u64.u32 	%rd180, %r30;
	bra.uni 	$L__BB11_12;
$L__BB11_11:
	div.u64 	%rd180, %rd15, %rd5;
$L__BB11_12:
	mul.wide.u32 	%rd124, %r70, 8;
	add.s64 	%rd125, %rd2, %rd124;
	ld.global.u64 	%rd19, [%rd125];
	add.s64 	%rd126, %rd1, %rd124;
	ld.global.u64 	%rd20, [%rd126];
	setp.eq.s64 	%p7, %rd20, 1;
	mov.b64 	%rd182, 0;
	@%p7 bra 	$L__BB11_17;
	cvt.s64.s32 	%rd21, %rd180;
	or.b64  	%rd127, %rd21, %rd19;
	and.b64  	%rd128, %rd127, -4294967296;
	setp.ne.s64 	%p8, %rd128, 0;
	@%p8 bra 	$L__BB11_15;
	cvt.u32.u64 	%r31, %rd19;
	cvt.u32.u64 	%r32, %rd21;
	rem.u32 	%r33, %r32, %r31;
	cvt.u64.u32 	%rd181, %r33;
	bra.uni 	$L__BB11_16;
$L__BB11_15:
	rem.u64 	%rd181, %rd21, %rd19;
$L__BB11_16:
	cvt.s64.s32 	%rd182, %rd181;
$L__BB11_17:
	mad.lo.s64 	%rd27, %rd182, %rd14, %rd13;
	mul.lo.s64 	%rd28, %rd20, %rd14;
	cvt.s64.s32 	%rd29, %rd180;
	or.b64  	%rd129, %rd29, %rd19;
	and.b64  	%rd130, %rd129, -4294967296;
	setp.ne.s64 	%p9, %rd130, 0;
	@%p9 bra 	$L__BB11_19;
	cvt.u32.u64 	%r34, %rd19;
	cvt.u32.u64 	%r35, %rd29;
	div.u32 	%r36, %r35, %r34;
	cvt.u64.u32 	%rd183, %r36;
	bra.uni 	$L__BB11_20;
$L__BB11_19:
	div.u64 	%rd183, %rd29, %rd19;
$L__BB11_20:
	add.s32 	%r37, %r70, -1;
	mul.wide.u32 	%rd132, %r37, 8;
	add.s64 	%rd133, %rd2, %rd132;
	ld.global.u64 	%rd33, [%rd133];
	add.s64 	%rd134, %rd1, %rd132;
	ld.global.u64 	%rd34, [%rd134];
	setp.eq.s64 	%p10, %rd34, 1;
	mov.b64 	%rd185, 0;
	@%p10 bra 	$L__BB11_25;
	cvt.s64.s32 	%rd35, %rd183;
	or.b64  	%rd135, %rd35, %rd33;
	and.b64  	%rd136, %rd135, -4294967296;
	setp.ne.s64 	%p11, %rd136, 0;
	@%p11 bra 	$L__BB11_23;
	cvt.u32.u64 	%r38, %rd33;
	cvt.u32.u64 	%r39, %rd35;
	rem.u32 	%r40, %r39, %r38;
	cvt.u64.u32 	%rd184, %r40;
	bra.uni 	$L__BB11_24;
$L__BB11_23:
	rem.u64 	%rd184, %rd35, %rd33;
$L__BB11_24:
	cvt.s64.s32 	%rd185, %rd184;
$L__BB11_25:
	mad.lo.s64 	%rd41, %rd185, %rd28, %rd27;
	mul.lo.s64 	%rd42, %rd34, %rd28;
	cvt.s64.s32 	%rd43, %rd183;
	or.b64  	%rd137, %rd43, %rd33;
	and.b64  	%rd138, %rd137, -4294967296;
	setp.ne.s64 	%p12, %rd138, 0;
	@%p12 bra 	$L__BB11_27;
	cvt.u32.u64 	%r41, %rd33;
	cvt.u32.u64 	%r42, %rd43;
	div.u32 	%r43, %r42, %r41;
	cvt.u64.u32 	%rd186, %r43;
	bra.uni 	$L__BB11_28;
$L__BB11_27:
	div.u64 	%rd186, %rd43, %rd33;
$L__BB11_28:
	add.s32 	%r44, %r70, -2;
	mul.wide.u32 	%rd140, %r44, 8;
	add.s64 	%rd141, %rd2, %rd140;
	ld.global.u64 	%rd47, [%rd141];
	add.s64 	%rd142, %rd1, %rd140;
	ld.global.u64 	%rd48, [%rd142];
	setp.eq.s64 	%p13, %rd48, 1;
	mov.b64 	%rd188, 0;
	@%p13 bra 	$L__BB11_33;
	cvt.s64.s32 	%rd49, %rd186;
	or.b64  	%rd143, %rd49, %rd47;
	and.b64  	%rd144, %rd143, -4294967296;
	setp.ne.s64 	%p14, %rd144, 0;
	@%p14 bra 	$L__BB11_31;
	cvt.u32.u64 	%r45, %rd47;
	cvt.u32.u64 	%r46, %rd49;
	rem.u32 	%r47, %r46, %r45;
	cvt.u64.u32 	%rd187, %r47;
	bra.uni 	$L__BB11_32;
$L__BB11_31:
	rem.u64 	%rd187, %rd49, %rd47;
$L__BB11_32:
	cvt.s64.s32 	%rd188, %rd187;
$L__BB11_33:
	mad.lo.s64 	%rd204, %rd188, %rd42, %rd41;
	mul.lo.s64 	%rd200, %rd48, %rd42;
	cvt.s64.s32 	%rd57, %rd186;
	or.b64  	%rd145, %rd57, %rd47;
	and.b64  	%rd146, %rd145, -4294967296;
	setp.ne.s64 	%p15, %rd146, 0;
	@%p15 bra 	$L__BB11_35;
	cvt.u32.u64 	%r48, %rd47;
	cvt.u32.u64 	%r49, %rd57;
	div.u32 	%r50, %r49, %r48;
	cvt.u64.u32 	%rd189, %r50;
	bra.uni 	$L__BB11_36;
$L__BB11_35:
	div.u64 	%rd189, %rd57, %rd47;
$L__BB11_36:
	cvt.u32.u64 	%r75, %rd189;
	add.s32 	%r70, %r70, -4;
	add.s32 	%r69, %r69, 4;
	setp.ne.s32 	%p16, %r69, 0;
	@%p16 bra 	$L__BB11_4;
	add.s32 	%r74, %r70, 2;
$L__BB11_38:
	setp.eq.s32 	%p17, %r2, 0;
	@%p17 bra 	$L__BB11_64;
	setp.eq.s32 	%p18, %r2, 1;
	@%p18 bra 	$L__BB11_57;
	add.s32 	%r51, %r74, -1;
	mul.wide.u32 	%rd149, %r51, 8;
	add.s64 	%rd150, %rd2, %rd149;
	ld.global.u64 	%rd64, [%rd150];
	add.s64 	%rd151, %rd1, %rd149;
	ld.global.u64 	%rd65, [%rd151];
	setp.eq.s64 	%p19, %rd65, 1;
	mov.b64 	%rd194, 0;
	@%p19 bra 	$L__BB11_45;
	cvt.s64.s32 	%rd66, %r75;
	or.b64  	%rd152, %rd66, %rd64;
	and.b64  	%rd153, %rd152, -4294967296;
	setp.ne.s64 	%p20, %rd153, 0;
	@%p20 bra 	$L__BB11_43;
	cvt.u32.u64 	%r52, %rd64;
	cvt.u32.u64 	%r53, %rd66;
	rem.u32 	%r54, %r53, %r52;
	cvt.u64.u32 	%rd193, %r54;
	bra.uni 	$L__BB11_44;
$L__BB11_43:
	rem.u64 	%rd193, %rd66, %rd64;
$L__BB11_44:
	cvt.s64.s32 	%rd194, %rd193;
$L__BB11_45:
	mad.lo.s64 	%rd72, %rd194, %rd200, %rd204;
	mul.lo.s64 	%rd73, %rd65, %rd200;
	cvt.s64.s32 	%rd74, %r75;
	or.b64  	%rd154, %rd74, %rd64;
	and.b64  	%rd155, %rd154, -4294967296;
	setp.ne.s64 	%p21, %rd155, 0;
	@%p21 bra 	$L__BB11_47;
	cvt.u32.u64 	%r55, %rd64;
	cvt.u32.u64 	%r56, %rd74;
	div.u32 	%r57, %r56, %r55;
	cvt.u64.u32 	%rd195, %r57;
	bra.uni 	$L__BB11_48;
$L__BB11_47:
	div.u64 	%rd195, %rd74, %rd64;
$L__BB11_48:
	add.s32 	%r74, %r74, -2;
	mul.wide.u32 	%rd157, %r74, 8;
	add.s64 	%rd158, %rd2, %rd157;
	ld.global.u64 	%rd78, [%rd158];
	add.s64 	%rd159, %rd1, %rd157;
	ld.global.u64 	%rd79, [%rd159];
	setp.eq.s64 	%p22, %rd79, 1;
	mov.b64 	%rd197, 0;
	@%p22 bra 	$L__BB11_53;
	cvt.s64.s32 	%rd80, %rd195;
	or.b64  	%rd160, %rd80, %rd78;
	and.b64  	%rd161, %rd160, -4294967296;
	setp.ne.s64 	%p23, %rd161, 0;
	@%p23 bra 	$L__BB11_51;
	cvt.u32.u64 	%r58, %rd78;
	cvt.u32.u64 	%r59, %rd80;
	rem.u32 	%r60, %r59, %r58;
	cvt.u64.u32 	%rd196, %r60;
	bra.uni 	$L__BB11_52;
$L__BB11_51:
	rem.u64 	%rd196, %rd80, %rd78;
$L__BB11_52:
	cvt.s64.s32 	%rd197, %rd196;
$L__BB11_53:
	mad.lo.s64 	%rd204, %rd197, %rd73, %rd72;
	mul.lo.s64 	%rd200, %rd79, %rd73;
	cvt.s64.s32 	%rd88, %rd195;
	or.b64  	%rd162, %rd88, %rd78;
	and.b64  	%rd163, %rd162, -4294967296;
	setp.ne.s64 	%p24, %rd163, 0;
	@%p24 bra 	$L__BB11_55;
	cvt.u32.u64 	%r61, %rd78;
	cvt.u32.u64 	%r62, %rd88;
	div.u32 	%r63, %r62, %r61;
	cvt.u64.u32 	%rd198, %r63;
	bra.uni 	$L__BB11_56;
$L__BB11_55:
	div.u64 	%rd198, %rd88, %rd78;
$L__BB11_56:
	cvt.u32.u64 	%r75, %rd198;
$L__BB11_57:
	and.b32  	%r64, %r18, 1;
	setp.eq.b32 	%p25, %r64, 1;
	not.pred 	%p26, %p25;
	@%p26 bra 	$L__BB11_64;
	add.s32 	%r65, %r74, -1;
	mul.wide.u32 	%rd165, %r65, 8;
	add.s64 	%rd95, %rd2, %rd165;
	add.s64 	%rd166, %rd1, %rd165;
	ld.global.u64 	%rd167, [%rd166];
	setp.eq.s64 	%p27, %rd167, 1;
	mov.b64 	%rd203, 0;
	@%p27 bra 	$L__BB11_63;
	ld.global.u64 	%rd96, [%rd95];
	cvt.s64.s32 	%rd97, %r75;
	or.b64  	%rd168, %rd97, %rd96;
	and.b64  	%rd169, %rd168, -4294967296;
	setp.ne.s64 	%p28, %rd169, 0;
	@%p28 bra 	$L__BB11_61;
	cvt.u32.u64 	%r66, %rd96;
	cvt.u32.u64 	%r67, %rd97;
	rem.u32 	%r68, %r67, %r66;
	cvt.u64.u32 	%rd202, %r68;
	bra.uni 	$L__BB11_62;
$L__BB11_61:
	rem.u64 	%rd202, %rd97, %rd96;
$L__BB11_62:
	cvt.s64.s32 	%rd203, %rd202;
$L__BB11_63:
	mad.lo.s64 	%rd204, %rd203, %rd200, %rd204;
$L__BB11_64:
	cvta.to.global.u64 	%rd170, %rd105;
	shl.b64 	%rd171, %rd204, 3;
	add.s64 	%rd172, %rd170, %rd171;
	ld.global.f64 	%fd1, [%rd172];
	cvta.to.global.u64 	%rd173, %rd106;
	mul.wide.s32 	%rd174, %r1, 8;
	add.s64 	%rd175, %rd173, %rd174;
	st.global.f64 	[%rd175], %fd1;
$L__BB11_65:
	ret;

}
	// .globl	_Z12pad2d_kernelPdS_iiPmS0_S0_
.visible .entry _Z12pad2d_kernelPdS_iiPmS0_S0_(
	.param .u64 .ptr .align 1 _Z12pad2d_kernelPdS_iiPmS0_S0__param_0,
	.param .u64 .ptr .align 1 _Z12pad2d_kernelPdS_iiPmS0_S0__param_1,
	.param .u32 _Z12pad2d_kernelPdS_iiPmS0_S0__param_2,
	.param .u32 _Z12pad2d_kernelPdS_iiPmS0_S0__param_3,
	.param .u64 .ptr .align 1 _Z12pad2d_kernelPdS_iiPmS0_S0__param_4,
	.param .u64 .ptr .align 1 _Z12pad2d_kernelPdS_iiPmS0_S0__param_5,
	.param .u64 .ptr .align 1 _Z12pad2d_kernelPdS_iiPmS0_S0__param_6
)
{
	.reg .pred 	%p<36>;
	.reg .b32 	%r<169>;
	.reg .b64 	%rd<347>;
	.reg .b64 	%fd<2>;

	ld.param.u64 	%rd129, [_Z12pad2d_kernelPdS_iiPmS0_S0__param_0];
	ld.param.u64 	%rd130, [_Z12pad2d_kernelPdS_iiPmS0_S0__param_1];
	ld.param.u32 	%r32, [_Z12pad2d_kernelPdS_iiPmS0_S0__param_2];
	ld.param.u32 	%r31, [_Z12pad2d_kernelPdS_iiPmS0_S0__param_3];
	ld.param.u64 	%rd132, [_Z12pad2d_kernelPdS_iiPmS0_S0__param_4];
	ld.param.u64 	%rd133, [_Z12pad2d_kernelPdS_iiPmS0_S0__param_5];
	ld.param.u64 	%rd131, [_Z12pad2d_kernelPdS_iiPmS0_S0__param_6];
	cvta.to.global.u64 	%rd1, %rd132;
	cvta.to.global.u64 	%rd2, %rd133;
	mov.u32 	%r33, %tid.x;
	mul.lo.s32 	%r1, %r31, %r33;
	mov.u32 	%r34, %ctaid.x;
	mov.u32 	%r35, %ntid.x;
	mad.lo.s32 	%r2, %r34, %r35, %r33;
	setp.ge.s32 	%p1, %r2, %r32;
	@%p1 bra 	$L__BB12_73;
	shl.b32 	%r36, %r1, 2;
	mov.u32 	%r37, shared_mem;
	add.s32 	%r3, %r37, %r36;
	cvt.s64.s32 	%rd3, %r2;
	setp.lt.s32 	%p2, %r31, 1;
	@%p2 bra 	$L__BB12_58;
	and.b32  	%r4, %r31, 7;
	setp.lt.u32 	%p3, %r31, 8;
	mov.u32 	%r161, %r31;
	mov.u64 	%rd302, %rd3;
	@%p3 bra 	$L__BB12_29;
	and.b32  	%r5, %r31, 2147483640;
	mov.b32 	%r160, 0;
	mov.u32 	%r161, %r31;
	mov.u64 	%rd302, %rd3;
$L__BB12_4:
	.pragma "nounroll";
	add.s32 	%r39, %r161, -1;
	mul.wide.u32 	%rd134, %r39, 8;
	add.s64 	%rd135, %rd1, %rd134;
	ld.global.u64 	%rd5, [%rd135];
	or.b64  	%rd136, %rd302, %rd5;
	and.b64  	%rd137, %rd136, -4294967296;
	setp.ne.s64 	%p4, %rd137, 0;
	@%p4 bra 	$L__BB12_6;
	cvt.u32.u64 	%r40, %rd5;
	cvt.u32.u64 	%r41, %rd302;
	div.u32 	%r42, %r41, %r40;
	mul.lo.s32 	%r43, %r42, %r40;
	sub.s32 	%r44, %r41, %r43;
	cvt.u64.u32 	%rd303, %r42;
	cvt.u64.u32 	%rd304, %r44;
	bra.uni 	$L__BB12_7;
$L__BB12_6:
	div.u64 	%rd303, %rd302, %rd5;
	mul.lo.s64 	%rd138, %rd303, %rd5;
	sub.s64 	%rd304, %rd302, %rd138;
$L__BB12_7:
	shl.b32 	%r45, %r161, 2;
	add.s32 	%r8, %r3, %r45;
	st.shared.u32 	[%r8+-4], %rd304;
	add.s32 	%r46, %r161, -2;
	mul.wide.u32 	%rd139, %r46, 8;
	add.s64 	%rd140, %rd1, %rd139;
	ld.global.u64 	%rd12, [%rd140];
	or.b64  	%rd141, %rd303, %rd12;
	and.b64  	%rd142, %rd141, -4294967296;
	setp.ne.s64 	%p5, %rd142, 0;
	@%p5 bra 	$L__BB12_9;
	cvt.u32.u64 	%r47, %rd12;
	cvt.u32.u64 	%r48, %rd303;
	div.u32 	%r49, %r48, %r47;
	mul.lo.s32 	%r50, %r49, %r47;
	sub.s32 	%r51, %r48, %r50;
	cvt.u64.u32 	%rd305, %r49;
	cvt.u64.u32 	%rd306, %r51;
	bra.uni 	$L__BB12_10;
$L__BB12_9:
	div.u64 	%rd305, %rd303, %rd12;
	mul.lo.s64 	%rd143, %rd305, %rd12;
	sub.s64 	%rd306, %rd303, %rd143;
$L__BB12_10:
	st.shared.u32 	[%r8+-8], %rd306;
	add.s32 	%r52, %r161, -3;
	mul.wide.u32 	%rd144, %r52, 8;
	add.s64 	%rd145, %rd1, %rd144;
	ld.global.u64 	%rd19, [%rd145];
	or.b64  	%rd146, %rd305, %rd19;
	and.b64  	%rd147, %rd146, -4294967296;
	setp.ne.s64 	%p6, %rd147, 0;
	@%p6 bra 	$L__BB12_12;
	cvt.u32.u64 	%r53, %rd19;
	cvt.u32.u64 	%r54, %rd305;
	div.u32 	%r55, %r54, %r53;
	mul.lo.s32 	%r56, %r55, %r53;
	sub.s32 	%r57, %r54, %r56;
	cvt.u64.u32 	%rd307, %r55;
	cvt.u64.u32 	%rd308, %r57;
	bra.uni 	$L__BB12_13;
$L__BB12_12:
	div.u64 	%rd307, %rd305, %rd19;
	mul.lo.s64 	%rd148, %rd307, %rd19;
	sub.s64 	%rd308, %rd305, %rd148;
$L__BB12_13:
	st.shared.u32 	[%r8+-12], %rd308;
	add.s32 	%r58, %r161, -4;
	mul.wide.u32 	%rd149, %r58, 8;
	add.s64 	%rd150, %rd1, %rd149;
	ld.global.u64 	%rd26, [%rd150];
	or.b64  	%rd151, %rd307, %rd26;
	and.b64  	%rd152, %rd151, -4294967296;
	setp.ne.s64 	%p7, %rd152, 0;
	@%p7 bra 	$L__BB12_15;
	cvt.u32.u64 	%r59, %rd26;
	cvt.u32.u64 	%r60, %rd307;
	div.u32 	%r61, %r60, %r59;
	mul.lo.s32 	%r62, %r61, %r59;
	sub.s32 	%r63, %r60, %r62;
	cvt.u64.u32 	%rd309, %r61;
	cvt.u64.u32 	%rd310, %r63;
	bra.uni 	$L__BB12_16;
$L__BB12_15:
	div.u64 	%rd309, %rd307, %rd26;
	mul.lo.s64 	%rd153, %rd309, %rd26;
	sub.s64 	%rd310, %rd307, %rd153;
$L__BB12_16:
	st.shared.u32 	[%r8+-16], %rd310;
	add.s32 	%r64, %r161, -5;
	mul.wide.u32 	%rd154, %r64, 8;
	add.s64 	%rd155, %rd1, %rd154;
	ld.global.u64 	%rd33, [%rd155];
	or.b64  	%rd156, %rd309, %rd33;
	and.b64  	%rd157, %rd156, -4294967296;
	setp.ne.s64 	%p8, %rd157, 0;
	@%p8 bra 	$L__BB12_18;
	cvt.u32.u64 	%r65, %rd33;
	cvt.u32.u64 	%r66, %rd309;
	div.u32 	%r67, %r66, %r65;
	mul.lo.s32 	%r68, %r67, %r65;
	sub.s32 	%r69, %r66, %r68;
	cvt.u64.u32 	%rd311, %r67;
	cvt.u64.u32 	%rd312, %r69;
	bra.uni 	$L__BB12_19;
$L__BB12_18:
	div.u64 	%rd311, %rd309, %rd33;
	mul.lo.s64 	%rd158, %rd311, %rd33;
	sub.s64 	%rd312, %rd309, %rd158;
$L__BB12_19:
	st.shared.u32 	[%r8+-20], %rd312;
	add.s32 	%r70, %r161, -6;
	mul.wide.u32 	%rd159, %r70, 8;
	add.s64 	%rd160, %rd1, %rd159;
	ld.global.u64 	%rd40, [%rd160];
	or.b64  	%rd161, %rd311, %rd40;
	and.b64  	%rd162, %rd161, -4294967296;
	setp.ne.s64 	%p9, %rd162, 0;
	@%p9 bra 	$L__BB12_21;
	cvt.u32.u64 	%r71, %rd40;
	cvt.u32.u64 	%r72, %rd311;
	div.u32 	%r73, %r72, %r71;
	mul.lo.s32 	%r74, %r73, %r71;
	sub.s32 	%r75, %r72, %r74;
	cvt.u64.u32 	%rd313, %r73;
	cvt.u64.u32 	%rd314, %r75;
	bra.uni 	$L__BB12_22;
$L__BB12_21:
	div.u64 	%rd313, %rd311, %rd40;
	mul.lo.s64 	%rd163, %rd313, %rd40;
	sub.s64 	%rd314, %rd311, %rd163;
$L__BB12_22:
	st.shared.u32 	[%r8+-24], %rd314;
	add.s32 	%r76, %r161, -7;
	mul.wide.u32 	%rd164, %r76, 8;
	add.s64 	%rd165, %rd1, %rd164;
	ld.global.u64 	%rd47, [%rd165];
	or.b64  	%rd166, %rd313, %rd47;
	and.b64  	%rd167, %rd166, -4294967296;
	setp.ne.s64 	%p10, %rd167, 0;
	@%p10 bra 	$L__BB12_24;
	cvt.u32.u64 	%r77, %rd47;
	cvt.u32.u64 	%r78, %rd313;
	div.u32 	%r79, %r78, %r77;
	mul.lo.s32 	%r80, %r79, %r77;
	sub.s32 	%r81, %r78, %r80;
	cvt.u64.u32 	%rd315, %r79;
	cvt.u64.u32 	%rd316, %r81;
	bra.uni 	$L__BB12_25;
$L__BB12_24:
	div.u64 	%rd315, %rd313, %rd47;
	mul.lo.s64 	%rd168, %rd315, %rd47;
	sub.s64 	%rd316, %rd313, %rd168;
$L__BB12_25:
	st.shared.u32 	[%r8+-28], %rd316;
	add.s32 	%r161, %r161, -8;
	mul.wide.u32 	%rd169, %r161, 8;
	add.s64 	%rd170, %rd1, %rd169;
	ld.global.u64 	%rd54, [%rd170];
	or.b64  	%rd171, %rd315, %rd54;
	and.b64  	%rd172, %rd171, -4294967296;
	setp.ne.s64 	%p11, %rd172, 0;
	@%p11 bra 	$L__BB12_27;
	cvt.u32.u64 	%r82, %rd54;
	cvt.u32.u64 	%r83, %rd315;
	div.u32 	%r84, %r83, %r82;
	mul.lo.s32 	%r85, %r84, %r82;
	sub.s32 	%r86, %r83, %r85;
	cvt.u64.u32 	%rd302, %r84;
	cvt.u64.u32 	%rd318, %r86;
	bra.uni 	$L__BB12_28;
$L__BB12_27:
	div.u64 	%rd302, %rd315, %rd54;
	mul.lo.s64 	%rd173, %rd302, %rd54;
	sub.s64 	%rd318, %rd315, %rd173;
$L__BB12_28:
	st.shared.u32 	[%r8+-32], %rd318;
	add.s32 	%r160, %r160, 8;
	setp.ne.s32 	%p12, %r160, %r5;
	@%p12 bra 	$L__BB12_4;
$L__BB12_29:
	setp.eq.s32 	%p13, %r4, 0;
	@%p13 bra 	$L__BB12_58;
	and.b32  	%r12, %r31, 3;
	setp.lt.u32 	%p14, %r4, 4;
	@%p14 bra 	$L__BB12_44;
	add.s32 	%r87, %r161, -1;
	mul.wide.u32 	%rd174, %r87, 8;
	add.s64 	%rd175, %rd1, %rd174;
	ld.global.u64 	%rd62, [%rd175];
	or.b64  	%rd176, %rd302, %rd62;
	and.b64  	%rd177, %rd176, -4294967296;
	setp.ne.s64 	%p15, %rd177, 0;
	@%p15 bra 	$L__BB12_33;
	cvt.u32.u64 	%r88, %rd62;
	cvt.u32.u64 	%r89, %rd302;
	div.u32 	%r90, %r89, %r88;
	mul.lo.s32 	%r91, %r90, %r88;
	sub.s32 	%r92, %r89, %r91;
	cvt.u64.u32 	%rd320, %r90;
	cvt.u64.u32 	%rd321, %r92;
	bra.uni 	$L__BB12_34;
$L__BB12_33:
	div.u64 	%rd320, %rd302, %rd62;
	mul.lo.s64 	%rd178, %rd320, %rd62;
	sub.s64 	%rd321, %rd302, %rd178;
$L__BB12_34:
	shl.b32 	%r93, %r161, 2;
	add.s32 	%r13, %r3, %r93;
	st.shared.u32 	[%r13+-4], %rd321;
	add.s32 	%r94, %r161, -2;
	mul.wide.u32 	%rd179, %r94, 8;
	add.s64 	%rd180, %rd1, %rd179;
	ld.global.u64 	%rd69, [%rd180];
	or.b64  	%rd181, %rd320, %rd69;
	and.b64  	%rd182, %rd181, -4294967296;
	setp.ne.s64 	%p16, %rd182, 0;
	@%p16 bra 	$L__BB12_36;
	cvt.u32.u64 	%r95, %rd69;
	cvt.u32.u64 	%r96, %rd320;
	div.u32 	%r97, %r96, %r95;
	mul.lo.s32 	%r98, %r97, %r95;
	sub.s32 	%r99, %r96, %r98;
	cvt.u64.u32 	%rd322, %r97;
	cvt.u64.u32 	%rd323, %r99;
	bra.uni 	$L__BB12_37;
$L__BB12_36:
	div.u64 	%rd322, %rd320, %rd69;
	mul.lo.s64 	%rd183, %rd322, %rd69;
	sub.s64 	%rd323, %rd320, %rd183;
$L__BB12_37:
	st.shared.u32 	[%r13+-8], %rd323;
	add.s32 	%r100, %r161, -3;
	mul.wide.u32 	%rd184, %r100, 8;
	add.s64 	%rd185, %rd1, %rd184;
	ld.global.u64 	%rd76, [%rd185];
	or.b64  	%rd186, %rd322, %rd76;
	and.b64  	%rd187, %rd186, -4294967296;
	setp.ne.s64 	%p17, %rd187, 0;
	@%p17 bra 	$L__BB12_39;
	cvt.u32.u64 	%r101, %rd76;
	cvt.u32.u64 	%r102, %rd322;
	div.u32 	%r103, %r102, %r101;
	mul.lo.s32 	%r104, %r103, %r101;
	sub.s32 	%r105, %r102, %r104;
	cvt.u64.u32 	%rd324, %r103;
	cvt.u64.u32 	%rd325, %r105;
	bra.uni 	$L__BB12_40;
$L__BB12_39:
	div.u64 	%rd324, %rd322, %rd76;
	mul.lo.s64 	%rd188, %rd324, %rd76;
	sub.s64 	%rd325, %rd322, %rd188;
$L__BB12_40:
	st.shared.u32 	[%r13+-12], %rd325;
	add.s32 	%r161, %r161, -4;
	mul.wide.u32 	%rd189, %r161, 8;
	add.s64 	%rd190, %rd1, %rd189;
	ld.global.u64 	%rd83, [%rd190];
	or.b64  	%rd191, %rd324, %rd83;
	and.b64  	%rd192, %rd191, -4294967296;
	setp.ne.s64 	%p18, %rd192, 0;
	@%p18 bra 	$L__BB12_42;
	cvt.u32.u64 	%r106, %rd83;
	cvt.u32.u64 	%r107, %rd324;
	div.u32 	%r108, %r107, %r106;
	mul.lo.s32 	%r109, %r108, %r106;
	sub.s32 	%r110, %r107, %r109;
	cvt.u64.u32 	%rd302, %r108;
	cvt.u64.u32 	%rd327, %r110;
	bra.uni 	$L__BB12_43;
$L__BB12_42:
	div.u64 	%rd302, %rd324, %rd83;
	mul.lo.s64 	%rd193, %rd302, %rd83;
	sub.s64 	%rd327, %rd324, %rd193;
$L__BB12_43:
	st.shared.u32 	[%r13+-16], %rd327;
$L__BB12_44:
	setp.eq.s32 	%p19, %r12, 0;
	@%p19 bra 	$L__BB12_58;
	setp.eq.s32 	%p20, %r12, 1;
	@%p20 bra 	$L__BB12_53;
	add.s32 	%r111, %r161, -1;
	mul.wide.u32 	%rd194, %r111, 8;
	add.s64 	%rd195, %rd1, %rd194;
	ld.global.u64 	%rd91, [%rd195];
	or.b64  	%rd196, %rd302, %rd91;
	and.b64  	%rd197, %rd196, -4294967296;
	setp.ne.s64 	%p21, %rd197, 0;
	@%p21 bra 	$L__BB12_48;
	cvt.u32.u64 	%r112, %rd91;
	cvt.u32.u64 	%r113, %rd302;
	div.u32 	%r114, %r113, %r112;
	mul.lo.s32 	%r115, %r114, %r112;
	sub.s32 	%r116, %r113, %r115;
	cvt.u64.u32 	%rd329, %r114;
	cvt.u64.u32 	%rd330, %r116;
	bra.uni 	$L__BB12_49;
$L__BB12_48:
	div.u64 	%rd329, %rd302, %rd91;
	mul.lo.s64 	%rd198, %rd329, %rd91;
	sub.s64 	%rd330, %rd302, %rd198;
$L__BB12_49:
	shl.b32 	%r117, %r161, 2;
	add.s32 	%r16, %r3, %r117;
	st.shared.u32 	[%r16+-4], %rd330;
	add.s32 	%r161, %r161, -2;
	mul.wide.u32 	%rd199, %r161, 8;
	add.s64 	%rd200, %rd1, %rd199;
	ld.global.u64 	%rd98, [%rd200];
	or.b64  	%rd201, %rd329, %rd98;
	and.b64  	%rd202, %rd201, -4294967296;
	setp.ne.s64 	%p22, %rd202, 0;
	@%p22 bra 	$L__BB12_51;
	cvt.u32.u64 	%r118, %rd98;
	cvt.u32.u64 	%r119, %rd329;
	div.u32 	%r120, %r119, %r118;
	mul.lo.s32 	%r121, %r120, %r118;
	sub.s32 	%r122, %r119, %r121;
	cvt.u64.u32 	%rd302, %r120;
	cvt.u64.u32 	%rd332, %r122;
	bra.uni 	$L__BB12_52;
$L__BB12_51:
	div.u64 	%rd302, %rd329, %rd98;
	mul.lo.s64 	%rd203, %rd302, %rd98;
	sub.s64 	%rd332, %rd329, %rd203;
$L__BB12_52:
	st.shared.u32 	[%r16+-8], %rd332;
$L__BB12_53:
	and.b32  	%r123, %r31, 1;
	setp.eq.b32 	%p23, %r123, 1;
	not.pred 	%p24, %p23;
	@%p24 bra 	$L__BB12_58;
	add.s32 	%r124, %r161, -1;
	mul.wide.u32 	%rd204, %r124, 8;
	add.s64 	%rd205, %rd1, %rd204;
	ld.global.u64 	%rd106, [%rd205];
	or.b64  	%rd206, %rd302, %rd106;
	and.b64  	%rd207, %rd206, -4294967296;
	setp.ne.s64 	%p25, %rd207, 0;
	@%p25 bra 	$L__BB12_56;
	cvt.u32.u64 	%r125, %rd106;
	cvt.u32.u64 	%r126, %rd302;
	rem.u32 	%r127, %r126, %r125;
	cvt.u64.u32 	%rd334, %r127;
	bra.uni 	$L__BB12_57;
$L__BB12_56:
	rem.u64 	%rd334, %rd302, %rd106;
$L__BB12_57:
	shl.b32 	%r128, %r161, 2;
	add.s32 	%r129, %r3, %r128;
	st.shared.u32 	[%r129+-4], %rd334;
$L__BB12_58:
	setp.lt.s32 	%p26, %r31, 2;
	@%p26 bra 	$L__BB12_60;
	cvta.to.global.u64 	%rd208, %rd131;
	ld.global.u32 	%r130, [%rd208+16];
	shl.b32 	%r131, %r31, 2;
	add.s32 	%r132, %r3, %r131;
	ld.shared.u32 	%r133, [%r132+-8];
	add.s32 	%r134, %r133, %r130;
	st.shared.u32 	[%r132+-8], %r134;
	ld.global.u32 	%r135, [%rd208];
	ld.shared.u32 	%r136, [%r132+-4];
	add.s32 	%r137, %r136, %r135;
	st.shared.u32 	[%r132+-4], %r137;
$L__BB12_60:
	setp.lt.s32 	%p27, %r31, 1;
	mov.b64 	%rd346, 0;
	@%p27 bra 	$L__BB12_72;
	and.b32  	%r19, %r31, 7;
	setp.lt.u32 	%p28, %r31, 8;
	mov.b64 	%rd346, 0;
	mov.b64 	%rd338, 1;
	mov.u32 	%r166, %r31;
	@%p28 bra 	$L__BB12_64;
	and.b32  	%r20, %r31, 2147483640;
	mov.b32 	%r165, 0;
	mov.b64 	%rd346, 0;
	mov.b64 	%rd338, 1;
	mov.u32 	%r166, %r31;
$L__BB12_63:
	.pragma "nounroll";
	add.s32 	%r139, %r166, -1;
	mul.wide.u32 	%rd215, %r139, 8;
	add.s64 	%rd216, %rd2, %rd215;
	ld.global.u64 	%rd217, [%rd216];
	shl.b32 	%r140, %r166, 2;
	add.s32 	%r141, %r3, %r140;
	ld.shared.s32 	%rd218, [%r141+-4];
	mad.lo.s64 	%rd219, %rd338, %rd218, %rd346;
	mul.lo.s64 	%rd220, %rd217, %rd338;
	add.s32 	%r142, %r166, -2;
	mul.wide.u32 	%rd221, %r142, 8;
	add.s64 	%rd222, %rd2, %rd221;
	ld.global.u64 	%rd223, [%rd222];
	ld.shared.s32 	%rd224, [%r141+-8];
	mad.lo.s64 	%rd225, %rd220, %rd224, %rd219;
	mul.lo.s64 	%rd226, %rd223, %rd220;
	add.s32 	%r143, %r166, -3;
	mul.wide.u32 	%rd227, %r143, 8;
	add.s64 	%rd228, %rd2, %rd227;
	ld.global.u64 	%rd229, [%rd228];
	ld.shared.s32 	%rd230, [%r141+-12];
	mad.lo.s64 	%rd231, %rd226, %rd230, %rd225;
	mul.lo.s64 	%rd232, %rd229, %rd226;
	add.s32 	%r144, %r166, -4;
	mul.wide.u32 	%rd233, %r144, 8;
	add.s64 	%rd234, %rd2, %rd233;
	ld.global.u64 	%rd235, [%rd234];
	ld.shared.s32 	%rd236, [%r141+-16];
	mad.lo.s64 	%rd237, %rd232, %rd236, %rd231;
	mul.lo.s64 	%rd238, %rd235, %rd232;
	add.s32 	%r145, %r166, -5;
	mul.wide.u32 	%rd239, %r145, 8;
	add.s64 	%rd240, %rd2, %rd239;
	ld.global.u64 	%rd241, [%rd240];
	ld.shared.s32 	%rd242, [%r141+-20];
	mad.lo.s64 	%rd243, %rd238, %rd242, %rd237;
	mul.lo.s64 	%rd244, %rd241, %rd238;
	add.s32 	%r146, %r166, -6;
	mul.wide.u32 	%rd245, %r146, 8;
	add.s64 	%rd246, %rd2, %rd245;
	ld.global.u64 	%rd247, [%rd246];
	ld.shared.s32 	%rd248, [%r141+-24];
	mad.lo.s64 	%rd249, %rd244, %rd248, %rd243;
	mul.lo.s64 	%rd250, %rd247, %rd244;
	add.s32 	%r147, %r166, -7;
	mul.wide.u32 	%rd251, %r147, 8;
	add.s64 	%rd252, %rd2, %rd251;
	ld.global.u64 	%rd253, [%rd252];
	ld.shared.s32 	%rd254, [%r141+-28];
	mad.lo.s64 	%rd255, %rd250, %rd254, %rd249;
	mul.lo.s64 	%rd256, %rd253, %rd250;
	add.s32 	%r166, %r166, -8;
	mul.wide.u32 	%rd257, %r166, 8;
	add.s64 	%rd258, %rd2, %rd257;
	ld.global.u64 	%rd259, [%rd258];
	ld.shared.s32 	%rd260, [%r141+-32];
	mad.lo.s64 	%rd346, %rd256, %rd260, %rd255;
	mul.lo.s64 	%rd338, %rd259, %rd256;
	add.s32 	%r165, %r165, 8;
	setp.ne.s32 	%p29, %r165, %r20;
	@%p29 bra 	$L__BB12_63;
$L__BB12_64:
	setp.eq.s32 	%p30, %r19, 0;
	@%p30 bra 	$L__BB12_72;
	and.b32  	%r26, %r31, 3;
	setp.lt.u32 	%p31, %r19, 4;
	@%p31 bra 	$L__BB12_67;
	add.s32 	%r148, %r166, -1;
	mul.wide.u32 	%rd262, %r148, 8;
	add.s64 	%rd263, %rd2, %rd262;
	ld.global.u64 	%rd264, [%rd263];
	shl.b32 	%r149, %r166, 2;
	add.s32 	%r150, %r3, %r149;
	ld.shared.s32 	%rd265, [%r150+-4];
	mad.lo.s64 	%rd266, %rd338, %rd265, %rd346;
	mul.lo.s64 	%rd267, %rd264, %rd338;
	add.s32 	%r151, %r166, -2;
	mul.wide.u32 	%rd268, %r151, 8;
	add.s64 	%rd269, %rd2, %rd268;
	ld.global.u64 	%rd270, [%rd269];
	ld.shared.s32 	%rd271, [%r150+-8];
	mad.lo.s64 	%rd272, %rd267, %rd271, %rd266;
	mul.lo.s64 	%rd273, %rd270, %rd267;
	add.s32 	%r152, %r166, -3;
	mul.wide.u32 	%rd274, %r152, 8;
	add.s64 	%rd275, %rd2, %rd274;
	ld.global.u64 	%rd276, [%rd275];
	ld.shared.s32 	%rd277, [%r150+-12];
	mad.lo.s64 	%rd278, %rd273, %rd277, %rd272;
	mul.lo.s64 	%rd279, %rd276, %rd273;
	add.s32 	%r166, %r166, -4;
	mul.wide.u32 	%rd280, %r166, 8;
	add.s64 	%rd281, %rd2, %rd280;
	ld.global.u64 	%rd282, [%rd281];
	ld.shared.s32 	%rd283, [%r150+-16];
	mad.lo.s64 	%rd346, %rd279, %rd283, %rd278;
	mul.lo.s64 	%rd338, %rd282, %rd279;
$L__BB12_67:
	setp.eq.s32 	%p32, %r26, 0;
	@%p32 bra 	$L__BB12_72;
	setp.eq.s32 	%p33, %r26, 1;
	@%p33 bra 	$L__BB12_70;
	add.s32 	%r153, %r166, -1;
	mul.wide.u32 	%rd285, %r153, 8;
	add.s64 	%rd286, %rd2, %rd285;
	ld.global.u64 	%rd287, [%rd286];
	shl.b32 	%r154, %r166, 2;
	add.s32 	%r155, %r3, %r154;
	ld.shared.s32 	%rd288, [%r155+-4];
	mad.lo.s64 	%rd289, %rd338, %rd288, %rd346;
	mul.lo.s64 	%rd290, %rd287, %rd338;
	add.s32 	%r166, %r166, -2;
	mul.wide.u32 	%rd291, %r166, 8;
	add.s64 	%rd292, %rd2, %rd291;
	ld.global.u64 	%rd293, [%rd292];
	ld.shared.s32 	%rd294, [%r155+-8];
	mad.lo.s64 	%rd346, %rd290, %rd294, %rd289;
	mul.lo.s64 	%rd338, %rd293, %rd290;
$L__BB12_70:
	and.b32  	%r156, %r31, 1;
	setp.eq.b32 	%p34, %r156, 1;
	not.pred 	%p35, %p34;
	@%p35 bra 	$L__BB12_72;
	shl.b32 	%r157, %r166, 2;
	add.s32 	%r158, %r3, %r157;
	ld.shared.s32 	%rd295, [%r158+-4];
	mad.lo.s64 	%rd346, %rd338, %rd295, %rd346;
$L__BB12_72:
	cvta.to.global.u64 	%rd296, %rd129;
	shl.b64 	%rd297, %rd3, 3;
	add.s64 	%rd298, %rd296, %rd297;
	ld.global.f64 	%fd1, [%rd298];
	cvta.to.global.u64 	%rd299, %rd130;
	shl.b64 	%rd300, %rd346, 3;
	add.s64 	%rd301, %rd299, %rd300;
	st.global.f64 	[%rd301], %fd1;
$L__BB12_73:
	ret;

}
	// .globl	_Z14permute_kernelPdS_iiPmS0_S0_
.visible .entry _Z14permute_kernelPdS_iiPmS0_S0_(
	.param .u64 .ptr .align 1 _Z14permute_kernelPdS_iiPmS0_S0__param_0,
	.param .u64 .ptr .align 1 _Z14permute_kernelPdS_iiPmS0_S0__param_1,
	.param .u32 _Z14permute_kernelPdS_iiPmS0_S0__param_2,
	.param .u32 _Z14permute_kernelPdS_iiPmS0_S0__param_3,
	.param .u64 .ptr .align 1 _Z14permute_kernelPdS_iiPmS0_S0__param_4,
	.param .u64 .ptr .align 1 _Z14permute_kernelPdS_iiPmS0_S0__param_5,
	.param .u64 .ptr .align 1 _Z14permute_kernelPdS_iiPmS0_S0__param_6
)
{
	.reg .pred 	%p<34>;
	.reg .b32 	%r<200>;
	.reg .b64 	%rd<363>;
	.reg .b64 	%fd<2>;

	ld.param.u64 	%rd130, [_Z14permute_kernelPdS_iiPmS0_S0__param_0];
	ld.param.u64 	%rd131, [_Z14permute_kernelPdS_iiPmS0_S0__param_1];
	ld.param.u32 	%r33, [_Z14permute_kernelPdS_iiPmS0_S0__param_2];
	ld.param.u32 	%r32, [_Z14permute_kernelPdS_iiPmS0_S0__param_3];
	ld.param.u64 	%rd132, [_Z14permute_kernelPdS_iiPmS0_S0__param_4];
	ld.param.u64 	%rd133, [_Z14permute_kernelPdS_iiPmS0_S0__param_5];
	ld.param.u64 	%rd134, [_Z14permute_kernelPdS_iiPmS0_S0__param_6];
	cvta.to.global.u64 	%rd1, %rd132;
	cvta.to.global.u64 	%rd2, %rd134;
	cvta.to.global.u64 	%rd3, %rd133;
	mov.u32 	%r34, %tid.x;
	mul.lo.s32 	%r1, %r32, %r34;
	mov.u32 	%r35, %ctaid.x;
	mov.u32 	%r36, %ntid.x;
	mad.lo.s32 	%r2, %r35, %r36, %r34;
	setp.ge.s32 	%p1, %r2, %r33;
	@%p1 bra 	$L__BB13_48;
	cvt.s64.s32 	%rd4, %r2;
	setp.lt.s32 	%p2, %r32, 1;
	mov.b64 	%rd362, 0;
	@%p2 bra 	$L__BB13_47;
	shl.b32 	%r37, %r1, 2;
	mov.u32 	%r38, shared_mem;
	add.s32 	%r3, %r38, %r37;
	and.b32  	%r4, %r32, 7;
	setp.lt.u32 	%p3, %r32, 8;
	mov.u32 	%r193, %r32;
	mov.u64 	%rd318, %rd4;
	@%p3 bra 	$L__BB13_6;
	and.b32  	%r5, %r32, 2147483640;
	mov.b32 	%r194, 0;
	mov.u32 	%r193, %r32;
	mov.u64 	%rd318, %rd4;
$L__BB13_4:
	.pragma "nounroll";
	add.s32 	%r40, %r193, -1;
	mul.wide.u32 	%rd136, %r40, 8;
	add.s64 	%rd137, %rd1, %rd136;
	ld.global.u64 	%rd55, [%rd137];
	or.b64  	%rd138, %rd318, %rd55;
	and.b64  	%rd139, %rd138, -4294967296;
	setp.ne.s64 	%p4, %rd139, 0;
	@%p4 bra 	$L__BB13_49;
	cvt.u32.u64 	%r41, %rd55;
	cvt.u32.u64 	%r42, %rd318;
	div.u32 	%r43, %r42, %r41;
	mul.lo.s32 	%r44, %r43, %r41;
	sub.s32 	%r45, %r42, %r44;
	cvt.u64.u32 	%rd335, %r43;
	cvt.u64.u32 	%rd336, %r45;
	bra.uni 	$L__BB13_50;
$L__BB13_6:
	setp.eq.s32 	%p13, %r4, 0;
	@%p13 bra 	$L__BB13_35;
	and.b32  	%r7, %r32, 3;
	setp.lt.u32 	%p14, %r4, 4;
	@%p14 bra 	$L__BB13_21;
	add.s32 	%r88, %r193, -1;
	mul.wide.u32 	%rd176, %r88, 8;
	add.s64 	%rd177, %rd1, %rd176;
	ld.global.u64 	%rd6, [%rd177];
	or.b64  	%rd178, %rd318, %rd6;
	and.b64  	%rd179, %rd178, -4294967296;
	setp.ne.s64 	%p15, %rd179, 0;
	@%p15 bra 	$L__BB13_10;
	cvt.u32.u64 	%r89, %rd6;
	cvt.u32.u64 	%r90, %rd318;
	div.u32 	%r91, %r90, %r89;
	mul.lo.s32 	%r92, %r91, %r89;
	sub.s32 	%r93, %r90, %r92;
	cvt.u64.u32 	%rd319, %r91;
	cvt.u64.u32 	%rd320, %r93;
	bra.uni 	$L__BB13_11;
$L__BB13_10:
	div.u64 	%rd319, %rd318, %rd6;
	mul.lo.s64 	%rd180, %rd319, %rd6;
	sub.s64 	%rd320, %rd318, %rd180;
$L__BB13_11:
	shl.b32 	%r94, %r193, 2;
	add.s32 	%r8, %r3, %r94;
	st.shared.u32 	[%r8+-4], %rd320;
	add.s32 	%r95, %r193, -2;
	mul.wide.u32 	%rd181, %r95, 8;
	add.s64 	%rd182, %rd1, %rd181;
	ld.global.u64 	%rd13, [%rd182];
	or.b64  	%rd183, %rd319, %rd13;
	and.b64  	%rd184, %rd183, -4294967296;
	setp.ne.s64 	%p16, %rd184, 0;
	@%p16 bra 	$L__BB13_13;
	cvt.u32.u64 	%r96, %rd13;
	cvt.u32.u64 	%r97, %rd319;
	div.u32 	%r98, %r97, %r96;
	mul.lo.s32 	%r99, %r98, %r96;
	sub.s32 	%r100, %r97, %r99;
	cvt.u64.u32 	%rd321, %r98;
	cvt.u64.u32 	%rd322, %r100;
	bra.uni 	$L__BB13_14;
$L__BB13_13:
	div.u64 	%rd321, %rd319, %rd13;
	mul.lo.s64 	%rd185, %rd321, %rd13;
	sub.s64 	%rd322, %rd319, %rd185;
$L__BB13_14:
	st.shared.u32 	[%r8+-8], %rd322;
	add.s32 	%r101, %r193, -3;
	mul.wide.u32 	%rd186, %r101, 8;
	add.s64 	%rd187, %rd1, %rd186;
	ld.global.u64 	%rd20, [%rd187];
	or.b64  	%rd188, %rd321, %rd20;
	and.b64  	%rd189, %rd188, -4294967296;
	setp.ne.s64 	%p17, %rd189, 0;
	@%p17 bra 	$L__BB13_16;
	cvt.u32.u64 	%r102, %rd20;
	cvt.u32.u64 	%r103, %rd321;
	div.u32 	%r104, %r103, %r102;
	mul.lo.s32 	%r105, %r104, %r102;
	sub.s32 	%r106, %r103, %r105;
	cvt.u64.u32 	%rd323, %r104;
	cvt.u64.u32 	%rd324, %r106;
	bra.uni 	$L__BB13_17;
$L__BB13_16:
	div.u64 	%rd323, %rd321, %rd20;
	mul.lo.s64 	%rd190, %rd323, %rd20;
	sub.s64 	%rd324, %rd321, %rd190;
$L__BB13_17:
	st.shared.u32 	[%r8+-12], %rd324;
	add.s32 	%r193, %r193, -4;
	mul.wide.u32 	%rd191, %r193, 8;
	add.s64 	%rd192, %rd1, %rd191;
	ld.global.u64 	%rd27, [%rd192];
	or.b64  	%rd193, %rd323, %rd27;
	and.b64  	%rd194, %rd193, -4294967296;
	setp.ne.s64 	%p18, %rd194, 0;
	@%p18 bra 	$L__BB13_19;
	cvt.u32.u64 	%r107, %rd27;
	cvt.u32.u64 	%r108, %rd323;
	div.u32 	%r109, %r108, %r107;
	mul.lo.s32 	%r110, %r109, %r107;
	sub.s32 	%r111, %r108, %r110;
	cvt.u64.u32 	%rd318, %r109;
	cvt.u64.u32 	%rd326, %r111;
	bra.uni 	$L__BB13_20;
$L__BB13_19:
	div.u64 	%rd318, %rd323, %rd27;
	mul.lo.s64 	%rd195, %rd318, %rd27;
	sub.s64 	%rd326, %rd323, %rd195;
$L__BB13_20:
	st.shared.u32 	[%r8+-16], %rd326;
$L__BB13_21:
	setp.eq.s32 	%p19, %r7, 0;
	@%p19 bra 	$L__BB13_35;
	setp.eq.s32 	%p20, %r7, 1;
	@%p20 bra 	$L__BB13_30;
	add.s32 	%r112, %r193, -1;
	mul.wide.u32 	%rd196, %r112, 8;
	add.s64 	%rd197, %rd1, %rd196;
	ld.global.u64 	%rd35, [%rd197];
	or.b64  	%rd198, %rd318, %rd35;
	and.b64  	%rd199, %rd198, -4294967296;
	setp.ne.s64 	%p21, %rd199, 0;
	@%p21 bra 	$L__BB13_25;
	cvt.u32.u64 	%r113, %rd35;
	cvt.u32.u64 	%r114, %rd318;
	div.u32 	%r115, %r114, %r113;
	mul.lo.s32 	%r116, %r115, %r113;
	sub.s32 	%r117, %r114, %r116;
	cvt.u64.u32 	%rd328, %r115;
	cvt.u64.u32 	%rd329, %r117;
	bra.uni 	$L__BB13_26;
$L__BB13_25:
	div.u64 	%rd328, %rd318, %rd35;
	mul.lo.s64 	%rd200, %rd328, %rd35;
	sub.s64 	%rd329, %rd318, %rd200;
$L__BB13_26:
	shl.b32 	%r118, %r193, 2;
	add.s32 	%r11, %r3, %r118;
	st.shared.u32 	[%r11+-4], %rd329;
	add.s32 	%r193, %r193, -2;
	mul.wide.u32 	%rd201, %r193, 8;
	add.s64 	%rd202, %rd1, %rd201;
	ld.global.u64 	%rd42, [%rd202];
	or.b64  	%rd203, %rd328, %rd42;
	and.b64  	%rd204, %rd203, -4294967296;
	setp.ne.s64 	%p22, %rd204, 0;
	@%p22 bra 	$L__BB13_28;
	cvt.u32.u64 	%r119, %rd42;
	cvt.u32.u64 	%r120, %rd328;
	div.u32 	%r121, %r120, %r119;
	mul.lo.s32 	%r122, %r121, %r119;
	sub.s32 	%r123, %r120, %r122;
	cvt.u64.u32 	%rd318, %r121;
	cvt.u64.u32 	%rd331, %r123;
	bra.uni 	$L__BB13_29;
$L__BB13_28:
	div.u64 	%rd318, %rd328, %rd42;
	mul.lo.s64 	%rd205, %rd318, %rd42;
	sub.s64 	%rd331, %rd328, %rd205;
$L__BB13_29:
	st.shared.u32 	[%r11+-8], %rd331;
$L__BB13_30:
	and.b32  	%r124, %r32, 1;
	setp.eq.b32 	%p23, %r124, 1;
	not.pred 	%p24, %p23;
	@%p24 bra 	$L__BB13_35;
	add.s32 	%r125, %r193, -1;
	mul.wide.u32 	%rd206, %r125, 8;
	add.s64 	%rd207, %rd1, %rd206;
	ld.global.u64 	%rd50, [%rd207];
	or.b64  	%rd208, %rd318, %rd50;
	and.b64  	%rd209, %rd208, -4294967296;
	setp.ne.s64 	%p25, %rd209, 0;
	@%p25 bra 	$L__BB13_33;
	cvt.u32.u64 	%r126, %rd50;
	cvt.u32.u64 	%r127, %rd318;
	rem.u32 	%r128, %r127, %r126;
	cvt.u64.u32 	%rd333, %r128;
	bra.uni 	$L__BB13_34;
$L__BB13_33:
	rem.u64 	%rd333, %rd318, %rd50;
$L__BB13_34:
	shl.b32 	%r129, %r193, 2;
	add.s32 	%r130, %r3, %r129;
	st.shared.u32 	[%r130+-4], %rd333;
$L__BB13_35:
	setp.lt.u32 	%p26, %r32, 8;
	mov.b64 	%rd362, 0;
	mov.b64 	%rd357, 1;
	mov.u32 	%r198, %r32;
	@%p26 bra 	$L__BB13_39;
	add.s32 	%r196, %r32, -4;
	and.b32  	%r131, %r32, 2147483640;
	neg.s32 	%r195, %r131;
	mov.b64 	%rd362, 0;
	mov.b64 	%rd357, 1;
$L__BB13_37:
	.pragma "nounroll";
	add.s32 	%r132, %r196, 3;
	mul.wide.u32 	%rd215, %r132, 8;
	add.s64 	%rd216, %rd3, %rd215;
	ld.global.u64 	%rd217, [%rd216];
	add.s64 	%rd218, %rd2, %rd215;
	ld.global.u32 	%r133, [%rd218];
	shl.b32 	%r134, %r133, 2;
	add.s32 	%r135, %r3, %r134;
	ld.shared.s32 	%rd219, [%r135];
	mad.lo.s64 	%rd220, %rd357, %rd219, %rd362;
	mul.lo.s64 	%rd221, %rd217, %rd357;
	add.s32 	%r136, %r196, 2;
	mul.wide.u32 	%rd222, %r136, 8;
	add.s64 	%rd223, %rd3, %rd222;
	ld.global.u64 	%rd224, [%rd223];
	add.s64 	%rd225, %rd2, %rd222;
	ld.global.u32 	%r137, [%rd225];
	shl.b32 	%r138, %r137, 2;
	add.s32 	%r139, %r3, %r138;
	ld.shared.s32 	%rd226, [%r139];
	mad.lo.s64 	%rd227, %rd221, %rd226, %rd220;
	mul.lo.s64 	%rd228, %rd224, %rd221;
	add.s32 	%r140, %r196, 1;
	mul.wide.u32 	%rd229, %r140, 8;
	add.s64 	%rd230, %rd3, %rd229;
	ld.global.u64 	%rd231, [%rd230];
	add.s64 	%rd232, %rd2, %rd229;
	ld.global.u32 	%r141, [%rd232];
	shl.b32 	%r142, %r141, 2;
	add.s32 	%r143, %r3, %r142;
	ld.shared.s32 	%rd233, [%r143];
	mad.lo.s64 	%rd234, %rd228, %rd233, %rd227;
	mul.lo.s64 	%rd235, %rd231, %rd228;
	add.s32 	%r144, %r196, -4;
	mul.wide.u32 	%rd236, %r196, 8;
	add.s64 	%rd237, %rd3, %rd236;
	ld.global.u64 	%rd238, [%rd237];
	add.s64 	%rd239, %rd2, %rd236;
	ld.global.u32 	%r145, [%rd239];
	shl.b32 	%r146, %r145, 2;
	add.s32 	%r147, %r3, %r146;
	ld.shared.s32 	%rd240, [%r147];
	mad.lo.s64 	%rd241, %rd235, %rd240, %rd234;
	mul.lo.s64 	%rd242, %rd238, %rd235;
	add.s32 	%r148, %r196, -1;
	mul.wide.u32 	%rd243, %r148, 8;
	add.s64 	%rd244, %rd3, %rd243;
	ld.global.u64 	%rd245, [%rd244];
	add.s64 	%rd246, %rd2, %rd243;
	ld.global.u32 	%r149, [%rd246];
	shl.b32 	%r150, %r149, 2;
	add.s32 	%r151, %r3, %r150;
	ld.shared.s32 	%rd247, [%r151];
	mad.lo.s64 	%rd248, %rd242, %rd247, %rd241;
	mul.lo.s64 	%rd249, %rd245, %rd242;
	add.s32 	%r152, %r196, -2;
	mul.wide.u32 	%rd250, %r152, 8;
	add.s64 	%rd251, %rd3, %rd250;
	ld.global.u64 	%rd252, [%rd251];
	add.s64 	%rd253, %rd2, %rd250;
	ld.global.u32 	%r153, [%rd253];
	shl.b32 	%r154, %r153, 2;
	add.s32 	%r155, %r3, %r154;
	ld.shared.s32 	%rd254, [%r155];
	mad.lo.s64 	%rd255, %rd249, %rd254, %rd248;
	mul.lo.s64 	%rd256, %rd252, %rd249;
	add.s32 	%r156, %r196, -3;
	mul.wide.u32 	%rd257, %r156, 8;
	add.s64 	%rd258, %rd3, %rd257;
	ld.global.u64 	%rd259, [%rd258];
	add.s64 	%rd260, %rd2, %rd257;
	ld.global.u32 	%r157, [%rd260];
	shl.b32 	%r158, %r157, 2;
	add.s32 	%r159, %r3, %r158;
	ld.shared.s32 	%rd261, [%r159];
	mad.lo.s64 	%rd262, %rd256, %rd261, %rd255;
	mul.lo.s64 	%rd263, %rd259, %rd256;
	mul.wide.u32 	%rd264, %r144, 8;
	add.s64 	%rd265, %rd3, %rd264;
	ld.global.u64 	%rd266, [%rd265];
	add.s64 	%rd267, %rd2, %rd264;
	ld.global.u32 	%r160, [%rd267];
	shl.b32 	%r161, %r160, 2;
	add.s32 	%r162, %r3, %r161;
	ld.shared.s32 	%rd268, [%r162];
	mad.lo.s64 	%rd362, %rd263, %rd268, %rd262;
	mul.lo.s64 	%rd357, %rd266, %rd263;
	add.s32 	%r196, %r196, -8;
	add.s32 	%r195, %r195, 8;
	setp.ne.s32 	%p27, %r195, 0;
	@%p27 bra 	$L__BB13_37;
	add.s32 	%r198, %r196, 4;
$L__BB13_39:
	setp.eq.s32 	%p28, %r4, 0;
	@%p28 bra 	$L__BB13_47;
	and.b32  	%r27, %r32, 3;
	setp.lt.u32 	%p29, %r4, 4;
	@%p29 bra 	$L__BB13_42;
	add.s32 	%r163, %r198, -1;
	mul.wide.u32 	%rd270, %r163, 8;
	add.s64 	%rd271, %rd3, %rd270;
	ld.global.u64 	%rd272, [%rd271];
	add.s64 	%rd273, %rd2, %rd270;
	ld.global.u32 	%r164, [%rd273];
	shl.b32 	%r165, %r164, 2;
	add.s32 	%r166, %r3, %r165;
	ld.shared.s32 	%rd274, [%r166];
	mad.lo.s64 	%rd275, %rd357, %rd274, %rd362;
	mul.lo.s64 	%rd276, %rd272, %rd357;
	add.s32 	%r167, %r198, -2;
	mul.wide.u32 	%rd277, %r167, 8;
	add.s64 	%rd278, %rd3, %rd277;
	ld.global.u64 	%rd279, [%rd278];
	add.s64 	%rd280, %rd2, %rd277;
	ld.global.u32 	%r168, [%rd280];
	shl.b32 	%r169, %r168, 2;
	add.s32 	%r170, %r3, %r169;
	ld.shared.s32 	%rd281, [%r170];
	mad.lo.s64 	%rd282, %rd276, %rd281, %rd275;
	mul.lo.s64 	%rd283, %rd279, %rd276;
	add.s32 	%r171, %r198, -3;
	mul.wide.u32 	%rd284, %r171, 8;
	add.s64 	%rd285, %rd3, %rd284;
	ld.global.u64 	%rd286, [%rd285];
	add.s64 	%rd287, %rd2, %rd284;
	ld.global.u32 	%r172, [%rd287];
	shl.b32 	%r173, %r172, 2;
	add.s32 	%r174, %r3, %r173;
	ld.shared.s32 	%rd288, [%r174];
	mad.lo.s64 	%rd289, %rd283, %rd288, %rd282;
	mul.lo.s64 	%rd290, %rd286, %rd283;
	add.s32 	%r198, %r198, -4;
	mul.wide.u32 	%rd291, %r198, 8;
	add.s64 	%rd292, %rd3, %rd291;
	ld.global.u64 	%rd293, [%rd292];
	add.s64 	%rd294, %rd2, %rd291;
	ld.global.u32 	%r175, [%rd294];
	shl.b32 	%r176, %r175, 2;
	add.s32 	%r177, %r3, %r176;
	ld.shared.s32 	%rd295, [%r177];
	mad.lo.s64 	%rd362, %rd290, %rd295, %rd289;
	mul.lo.s64 	%rd357, %rd293, %rd290;
$L__BB13_42:
	setp.eq.s32 	%p30, %r27, 0;
	@%p30 bra 	$L__BB13_47;
	setp.eq.s32 	%p31, %r27, 1;
	@%p31 bra 	$L__BB13_45;
	add.s32 	%r178, %r198, -1;
	mul.wide.u32 	%rd297, %r178, 8;
	add.s64 	%rd298, %rd3, %rd297;
	ld.global.u64 	%rd299, [%rd298];
	add.s64 	%rd300, %rd2, %rd297;
	ld.global.u32 	%r179, [%rd300];
	shl.b32 	%r180, %r179, 2;
	add.s32 	%r181, %r3, %r180;
	ld.shared.s32 	%rd301, [%r181];
	mad.lo.s64 	%rd302, %rd357, %rd301, %rd362;
	mul.lo.s64 	%rd303, %rd299, %rd357;
	add.s32 	%r198, %r198, -2;
	mul.wide.u32 	%rd304, %r198, 8;
	add.s64 	%rd305, %rd3, %rd304;
	ld.global.u64 	%rd306, [%rd305];
	add.s64 	%rd307, %rd2, %rd304;
	ld.global.u32 	%r182, [%rd307];
	shl.b32 	%r183, %r182, 2;
	add.s32 	%r184, %r3, %r183;
	ld.shared.s32 	%rd308, [%r184];
	mad.lo.s64 	%rd362, %rd303, %rd308, %rd302;
	mul.lo.s64 	%rd357, %rd306, %rd303;
$L__BB13_45:
	and.b32  	%r185, %r32, 1;
	setp.eq.b32 	%p32, %r185, 1;
	not.pred 	%p33, %p32;
	@%p33 bra 	$L__BB13_47;
	add.s32 	%r186, %r198, -1;
	mul.wide.u32 	%rd309, %r186, 8;
	add.s64 	%rd310, %rd2, %rd309;
	ld.global.u32 	%r187, [%rd310];
	shl.b32 	%r188, %r187, 2;
	add.s32 	%r189, %r3, %r188;
	ld.shared.s32 	%rd311, [%r189];
	mad.lo.s64 	%rd362, %rd357, %rd311, %rd362;
$L__BB13_47:
	cvta.to.global.u64 	%rd312, %rd130;
	shl.b64 	%rd313, %rd4, 3;
	add.s64 	%rd314, %rd312, %rd313;
	ld.global.f64 	%fd1, [%rd314];
	cvta.to.global.u64 	%rd315, %rd131;
	shl.b64 	%rd316, %rd362, 3;
	add.s64 	%rd317, %rd315, %rd316;
	st.global.f64 	[%rd317], %fd1;
$L__BB13_48:
	ret;
$L__BB13_49:
	div.u64 	%rd335, %rd318, %rd55;
	mul.lo.s64 	%rd140, %rd335, %rd55;
	sub.s64 	%rd336, %rd318, %rd140;
$L__BB13_50:
	shl.b32 	%r46, %r193, 2;
	add.s32 	%r18, %r3, %r46;
	st.shared.u32 	[%r18+-4], %rd336;
	add.s32 	%r47, %r193, -2;
	mul.wide.u32 	%rd141, %r47, 8;
	add.s64 	%rd142, %rd1, %rd141;
	ld.global.u64 	%rd62, [%rd142];
	or.b64  	%rd143, %rd335, %rd62;
	and.b64  	%rd144, %rd143, -4294967296;
	setp.ne.s64 	%p5, %rd144, 0;
	@%p5 bra 	$L__BB13_52;
	cvt.u32.u64 	%r48, %rd62;
	cvt.u32.u64 	%r49, %rd335;
	div.u32 	%r50, %r49, %r48;
	mul.lo.s32 	%r51, %r50, %r48;
	sub.s32 	%r52, %r49, %r51;
	cvt.u64.u32 	%rd337, %r50;
	cvt.u64.u32 	%rd338, %r52;
	bra.uni 	$L__BB13_53;
$L__BB13_52:
	div.u64 	%rd337, %rd335, %rd62;
	mul.lo.s64 	%rd145, %rd337, %rd62;
	sub.s64 	%rd338, %rd335, %rd145;
$L__BB13_53:
	st.shared.u32 	[%r18+-8], %rd338;
	add.s32 	%r53, %r193, -3;
	mul.wide.u32 	%rd146, %r53, 8;
	add.s64 	%rd147, %rd1, %rd146;
	ld.global.u64 	%rd69, [%rd147];
	or.b64  	%rd148, %rd337, %rd69;
	and.b64  	%rd149, %rd148, -4294967296;
	setp.ne.s64 	%p6, %rd149, 0;
	@%p6 bra 	$L__BB13_55;
	cvt.u32.u64 	%r54, %rd69;
	cvt.u32.u64 	%r55, %rd337;
	div.u32 	%r56, %r55, %r54;
	mul.lo.s32 	%r57, %r56, %r54;
	sub.s32 	%r58, %r55, %r57;
	cvt.u64.u32 	%rd339, %r56;
	cvt.u64.u32 	%rd340, %r58;
	bra.uni 	$L__BB13_56;
$L__BB13_55:
	div.u64 	%rd339, %rd337, %rd69;
	mul.lo.s64 	%rd150, %rd339, %rd69;
	sub.s64 	%rd340, %rd337, %rd150;
$L__BB13_56:
	st.shared.u32 	[%r18+-12], %rd340;
	add.s32 	%r59, %r193, -4;
	mul.wide.u32 	%rd151, %r59, 8;
	add.s64 	%rd152, %rd1, %rd151;
	ld.global.u64 	%rd76, [%rd152];
	or.b64  	%rd153, %rd339, %rd76;
	and.b64  	%rd154, %rd153, -4294967296;
	setp.ne.s64 	%p7, %rd154, 0;
	@%p7 bra 	$L__BB13_58;
	cvt.u32.u64 	%r60, %rd76;
	cvt.u32.u64 	%r61, %rd339;
	div.u32 	%r62, %r61, %r60;
	mul.lo.s32 	%r63, %r62, %r60;
	sub.s32 	%r64, %r61, %r63;
	cvt.u64.u32 	%rd341, %r62;
	cvt.u64.u32 	%rd342, %r64;
	bra.uni 	$L__BB13_59;
$L__BB13_58:
	div.u64 	%rd341, %rd339, %rd76;
	mul.lo.s64 	%rd155, %rd341, %rd76;
	sub.s64 	%rd342, %rd339, %rd155;
$L__BB13_59:
	st.shared.u32 	[%r18+-16], %rd342;
	add.s32 	%r65, %r193, -5;
	mul.wide.u32 	%rd156, %r65, 8;
	add.s64 	%rd157, %rd1, %rd156;
	ld.global.u64 	%rd83, [%rd157];
	or.b64  	%rd158, %rd341, %rd83;
	and.b64  	%rd159, %rd158, -4294967296;
	setp.ne.s64 	%p8, %rd159, 0;
	@%p8 bra 	$L__BB13_61;
	cvt.u32.u64 	%r66, %rd83;
	cvt.u32.u64 	%r67, %rd341;
	div.u32 	%r68, %r67, %r66;
	mul.lo.s32 	%r69, %r68, %r66;
	sub.s32 	%r70, %r67, %r69;
	cvt.u64.u32 	%rd343, %r68;
	cvt.u64.u32 	%rd344, %r70;
	bra.uni 	$L__BB13_62;
$L__BB13_61:
	div.u64 	%rd343, %rd341, %rd83;
	mul.lo.s64 	%rd160, %rd343, %rd83;
	sub.s64 	%rd344, %rd341, %rd160;
$L__BB13_62:
	st.shared.u32 	[%r18+-20], %rd344;
	add.s32 	%r71, %r193, -6;
	mul.wide.u32 	%rd161, %r71, 8;
	add.s64 	%rd162, %rd1, %rd161;
	ld.global.u64 	%rd90, [%rd162];
	or.b64  	%rd163, %rd343, %rd90;
	and.b64  	%rd164, %rd163, -4294967296;
	setp.ne.s64 	%p9, %rd164, 0;
	@%p9 bra 	$L__BB13_64;
	cvt.u32.u64 	%r72, %rd90;
	cvt.u32.u64 	%r73, %rd343;
	div.u32 	%r74, %r73, %r72;
	mul.lo.s32 	%r75, %r74, %r72;
	sub.s32 	%r76, %r73, %r75;
	cvt.u64.u32 	%rd345, %r74;
	cvt.u64.u32 	%rd346, %r76;
	bra.uni 	$L__BB13_65;
$L__BB13_64:
	div.u64 	%rd345, %rd343, %rd90;
	mul.lo.s64 	%rd165, %rd345, %rd90;
	sub.s64 	%rd346, %rd343, %rd165;
$L__BB13_65:
	st.shared.u32 	[%r18+-24], %rd346;
	add.s32 	%r77, %r193, -7;
	mul.wide.u32 	%rd166, %r77, 8;
	add.s64 	%rd167, %rd1, %rd166;
	ld.global.u64 	%rd97, [%rd167];
	or.b64  	%rd168, %rd345, %rd97;
	and.b64  	%rd169, %rd168, -4294967296;
	setp.ne.s64 	%p10, %rd169, 0;
	@%p10 bra 	$L__BB13_67;
	cvt.u32.u64 	%r78, %rd97;
	cvt.u32.u64 	%r79, %rd345;
	div.u32 	%r80, %r79, %r78;
	mul.lo.s32 	%r81, %r80, %r78;
	sub.s32 	%r82, %r79, %r81;
	cvt.u64.u32 	%rd347, %r80;
	cvt.u64.u32 	%rd348, %r82;
	bra.uni 	$L__BB13_68;
$L__BB13_67:
	div.u64 	%rd347, %rd345, %rd97;
	mul.lo.s64 	%rd170, %rd347, %rd97;
	sub.s64 	%rd348, %rd345, %rd170;
$L__BB13_68:
	st.shared.u32 	[%r18+-28], %rd348;
	add.s32 	%r193, %r193, -8;
	mul.wide.u32 	%rd171, %r193, 8;
	add.s64 	%rd172, %rd1, %rd171;
	ld.global.u64 	%rd104, [%rd172];
	or.b64  	%rd173, %rd347, %rd104;
	and.b64  	%rd174, %rd173, -4294967296;
	setp.ne.s64 	%p11, %rd174, 0;
	@%p11 bra 	$L__BB13_70;
	cvt.u32.u64 	%r83, %rd104;
	cvt.u32.u64 	%r84, %rd347;
	div.u32 	%r85, %r84, %r83;
	mul.lo.s32 	%r86, %r85, %r83;
	sub.s32 	%r87, %r84, %r86;
	cvt.u64.u32 	%rd318, %r85;
	cvt.u64.u32 	%rd350, %r87;
	bra.uni 	$L__BB13_71;
$L__BB13_70:
	div.u64 	%rd318, %rd347, %rd104;
	mul.lo.s64 	%rd175, %rd318, %rd104;
	sub.s64 	%rd350, %rd347, %rd175;
$L__BB13_71:
	st.shared.u32 	[%r18+-32], %rd350;
	add.s32 	%r194, %r194, 8;
	setp.eq.s32 	%p12, %r194, %r5;
	@%p12 bra 	$L__BB13_6;
	bra.uni 	$L__BB13_4;

}
	// .globl	_Z10sum_kernelPdiPmmS0_mS0_mS_
.visible .entry _Z10sum_kernelPdiPmmS0_mS0_mS_(
	.param .u64 .ptr .align 1 _Z10sum_kernelPdiPmmS0_mS0_mS__param_0,
	.param .u32 _Z10sum_kernelPdiPmmS0_mS0_mS__param_1,
	.param .u64 .ptr .align 1 _Z10sum_kernelPdiPmmS0_mS0_mS__param_2,
	.param .u64 _Z10sum_kernelPdiPmmS0_mS0_mS__param_3,
	.param .u64 .ptr .align 1 _Z10sum_kernelPdiPmmS0_mS0_mS__param_4,
	.param .u64 _Z10sum_kernelPdiPmmS0_mS0_mS__param_5,
	.param .u64 .ptr .align 1 _Z10sum_kernelPdiPmmS0_mS0_mS__param_6,
	.param .u64 _Z10sum_kernelPdiPmmS0_mS0_mS__param_7,
	.param .u64 .ptr .align 1 _Z10sum_kernelPdiPmmS0_mS0_mS__param_8
)
{
	.reg .pred 	%p<28>;
	.reg .b16 	%rs<17>;
	.reg .b32 	%r<267>;
	.reg .b64 	%rd<66>;
	.reg .b64 	%fd<3>;

	ld.param.u32 	%r77, [_Z10sum_kernelPdiPmmS0_mS0_mS__param_1];
	ld.param.u64 	%rd21, [_Z10sum_kernelPdiPmmS0_mS0_mS__param_2];
	ld.param.u64 	%rd16, [_Z10sum_kernelPdiPmmS0_mS0_mS__param_3];
	ld.param.u64 	%rd18, [_Z10sum_kernelPdiPmmS0_mS0_mS__param_5];
	ld.param.u64 	%rd22, [_Z10sum_kernelPdiPmmS0_mS0_mS__param_6];
	ld.param.u64 	%rd19, [_Z10sum_kernelPdiPmmS0_mS0_mS__param_7];
	cvta.to.global.u64 	%rd1, %rd22;
	cvta.to.global.u64 	%rd2, %rd21;
	mov.u32 	%r78, %ctaid.x;
	mov.u32 	%r79, %ntid.x;
	mov.u32 	%r80, %tid.x;
	mad.lo.s32 	%r1, %r78, %r79, %r80;
	setp.ge.s32 	%p1, %r1, %r77;
	@%p1 bra 	$L__BB14_43;
	setp.eq.s64 	%p2, %rd16, 0;
	mov.b64 	%rd65, 0;
	@%p2 bra 	$L__BB14_42;
	setp.eq.s64 	%p3, %rd18, 0;
	add.s64 	%rd3, %rd19, -1;
	@%p3 bra 	$L__BB14_18;
	mov.b64 	%rd63, 0;
	mov.b32 	%r246, 1;
	mov.b32 	%r266, 0;
	mov.b16 	%rs15, 0;
	mov.u16 	%rs16, %rs15;
	mov.u32 	%r264, %r266;
	mov.u32 	%r249, %r266;
	mov.u32 	%r250, %r266;
$L__BB14_4:
	mov.u32 	%r38, %r246;
	add.s16 	%rs15, %rs15, 1;
	add.s16 	%rs16, %rs16, 1;
	setp.lt.u32 	%p4, %r250, 15;
	mov.b32 	%r262, 1;
	mov.b32 	%r257, 0;
	@%p4 bra 	$L__BB14_7;
	mov.b32 	%r262, 1;
	mov.b32 	%r251, 0;
$L__BB14_6:
	.pragma "nounroll";
	mul.wide.u32 	%rd25, %r251, 8;
	add.s64 	%rd26, %rd2, %rd25;
	ld.global.u32 	%r88, [%rd26];
	mul.lo.s32 	%r89, %r262, %r88;
	ld.global.u32 	%r90, [%rd26+8];
	mul.lo.s32 	%r91, %r89, %r90;
	ld.global.u32 	%r92, [%rd26+16];
	mul.lo.s32 	%r93, %r91, %r92;
	ld.global.u32 	%r94, [%rd26+24];
	mul.lo.s32 	%r95, %r93, %r94;
	ld.global.u32 	%r96, [%rd26+32];
	mul.lo.s32 	%r97, %r95, %r96;
	ld.global.u32 	%r98, [%rd26+40];
	mul.lo.s32 	%r99, %r97, %r98;
	ld.global.u32 	%r100, [%rd26+48];
	mul.lo.s32 	%r101, %r99, %r100;
	ld.global.u32 	%r102, [%rd26+56];
	mul.lo.s32 	%r103, %r101, %r102;
	ld.global.u32 	%r104, [%rd26+64];
	mul.lo.s32 	%r105, %r103, %r104;
	ld.global.u32 	%r106, [%rd26+72];
	mul.lo.s32 	%r107, %r105, %r106;
	ld.global.u32 	%r108, [%rd26+80];
	mul.lo.s32 	%r109, %r107, %r108;
	ld.global.u32 	%r110, [%rd26+88];
	mul.lo.s32 	%r111, %r109, %r110;
	ld.global.u32 	%r112, [%rd26+96];
	mul.lo.s32 	%r113, %r111, %r112;
	ld.global.u32 	%r114, [%rd26+104];
	mul.lo.s32 	%r115, %r113, %r114;
	ld.global.u32 	%r116, [%rd26+112];
	mul.lo.s32 	%r117, %r115, %r116;
	ld.global.u32 	%r118, [%rd26+120];
	mul.lo.s32 	%r262, %r117, %r118;
	add.s32 	%r251, %r251, 16;
	and.b32  	%r257, %r38, -16;
	setp.ne.s32 	%p5, %r251, %r257;
	@%p5 bra 	$L__BB14_6;
$L__BB14_7:
	and.b32  	%r119, %r38, 15;
	setp.eq.s32 	%p6, %r119, 0;
	@%p6 bra 	$L__BB14_17;
	cvt.u32.u16 	%r121, %rs16;
	and.b32  	%r50, %r121, 15;
	add.s32 	%r122, %r50, -1;
	setp.lt.u32 	%p7, %r122, 7;
	@%p7 bra 	$L__BB14_10;
	mul.wide.u32 	%rd27, %r257, 8;
	add.s64 	%rd28, %rd2, %rd27;
	ld.global.u32 	%r123, [%rd28];
	mul.lo.s32 	%r124, %r262, %r123;
	ld.global.u32 	%r125, [%rd28+8];
	mul.lo.s32 	%r126, %r124, %r125;
	ld.global.u32 	%r127, [%rd28+16];
	mul.lo.s32 	%r128, %r126, %r127;
	ld.global.u32 	%r129, [%rd28+24];
	mul.lo.s32 	%r130, %r128, %r129;
	ld.global.u32 	%r131, [%rd28+32];
	mul.lo.s32 	%r132, %r130, %r131;
	ld.global.u32 	%r133, [%rd28+40];
	mul.lo.s32 	%r134, %r132, %r133;
	ld.global.u32 	%r135, [%rd28+48];
	mul.lo.s32 	%r136, %r134, %r135;
	ld.global.u32 	%r137, [%rd28+56];
	mul.lo.s32 	%r262, %r136, %r137;
	add.s32 	%r257, %r257, 8;
$L__BB14_10:
	and.b32  	%r138, %r50, 7;
	setp.eq.s32 	%p8, %r138, 0;
	@%p8 bra 	$L__BB14_17;
	cvt.u32.u16 	%r140, %rs15;
	and.b32  	%r141, %r140, 7;
	and.b32  	%r56, %r140, 3;
	add.s32 	%r142, %r141, -1;
	setp.lt.u32 	%p9, %r142, 3;
	@%p9 bra 	$L__BB14_13;
	mul.wide.u32 	%rd29, %r257, 8;
	add.s64 	%rd30, %rd2, %rd29;
	ld.global.u32 	%r143, [%rd30];
	mul.lo.s32 	%r144, %r262, %r143;
	ld.global.u32 	%r145, [%rd30+8];
	mul.lo.s32 	%r146, %r144, %r145;
	ld.global.u32 	%r147, [%rd30+16];
	mul.lo.s32 	%r148, %r146, %r147;
	ld.global.u32 	%r149, [%rd30+24];
	mul.lo.s32 	%r262, %r148, %r149;
	add.s32 	%r257, %r257, 4;
$L__BB14_13:
	setp.eq.s32 	%p10, %r56, 0;
	@%p10 bra 	$L__BB14_17;
	mul.wide.u32 	%rd31, %r257, 8;
	add.s64 	%rd9, %rd2, %rd31;
	ld.global.u32 	%r150, [%rd9];
	mul.lo.s32 	%r262, %r262, %r150;
	setp.eq.s32 	%p11, %r56, 1;
	@%p11 bra 	$L__BB14_17;
	ld.global.u32 	%r151, [%rd9+8];
	mul.lo.s32 	%r262, %r262, %r151;
	setp.eq.s32 	%p12, %r56, 2;
	@%p12 bra 	$L__BB14_17;
	ld.global.u32 	%r152, [%rd9+16];
	mul.lo.s32 	%r262, %r262, %r152;
$L__BB14_17:
	sub.s32 	%r153, %r1, %r249;
	div.s32 	%r66, %r77, %r262;
	div.s32 	%r67, %r153, %r66;
	mov.b64 	%rd64, 0;
	bra.uni 	$L__BB14_36;
$L__BB14_18:
	mov.b32 	%r230, 0;
	mov.b16 	%rs13, 0;
	mov.u16 	%rs14, %rs13;
	mov.u32 	%r266, %r230;
	mov.u32 	%r232, %r230;
$L__BB14_19:
	add.s32 	%r5, %r230, 1;
	add.s16 	%rs13, %rs13, 1;
	add.s16 	%rs14, %rs14, 1;
	setp.lt.u32 	%p17, %r230, 15;
	mov.b32 	%r244, 1;
	mov.b32 	%r239, 0;
	@%p17 bra 	$L__BB14_22;
	add.s64 	%rd62, %rd2, 64;
	and.b32  	%r239, %r5, -16;
	neg.s32 	%r233, %r239;
	mov.b32 	%r244, 1;
$L__BB14_21:
	.pragma "nounroll";
	ld.global.u32 	%r162, [%rd62+-64];
	mul.lo.s32 	%r163, %r244, %r162;
	ld.global.u32 	%r164, [%rd62+-56];
	mul.lo.s32 	%r165, %r163, %r164;
	ld.global.u32 	%r166, [%rd62+-48];
	mul.lo.s32 	%r167, %r165, %r166;
	ld.global.u32 	%r168, [%rd62+-40];
	mul.lo.s32 	%r169, %r167, %r168;
	ld.global.u32 	%r170, [%rd62+-32];
	mul.lo.s32 	%r171, %r169, %r170;
	ld.global.u32 	%r172, [%rd62+-24];
	mul.lo.s32 	%r173, %r171, %r172;
	ld.global.u32 	%r174, [%rd62+-16];
	mul.lo.s32 	%r175, %r173, %r174;
	ld.global.u32 	%r176, [%rd62+-8];
	mul.lo.s32 	%r177, %r175, %r176;
	ld.global.u32 	%r178, [%rd62];
	mul.lo.s32 	%r179, %r177, %r178;
	ld.global.u32 	%r180, [%rd62+8];
	mul.lo.s32 	%r181, %r179, %r180;
	ld.global.u32 	%r182, [%rd62+16];
	mul.lo.s32 	%r183, %r181, %r182;
	ld.global.u32 	%r184, [%rd62+24];
	mul.lo.s32 	%r185, %r183, %r184;
	ld.global.u32 	%r186, [%rd62+32];
	mul.lo.s32 	%r187, %r185, %r186;
	ld.global.u32 	%r188, [%rd62+40];
	mul.lo.s32 	%r189, %r187, %r188;
	ld.global.u32 	%r190, [%rd62+48];
	mul.lo.s32 	%r191, %r189, %r190;
	ld.global.u32 	%r192, [%rd62+56];
	mul.lo.s32 	%r244, %r191, %r192;
	add.s32 	%r233, %r233, 16;
	add.s64 	%rd62, %rd62, 128;
	setp.ne.s32 	%p18, %r233, 0;
	@%p18 bra 	$L__BB14_21;
$L__BB14_22:
	and.b32  	%r193, %r5, 15;
	setp.eq.s32 	%p19, %r193, 0;
	@%p19 bra 	$L__BB14_32;
	cvt.u32.u16 	%r195, %rs14;
	and.b32  	%r15, %r195, 15;
	add.s32 	%r196, %r15, -1;
	setp.lt.u32 	%p20, %r196, 7;
	@%p20 bra 	$L__BB14_25;
	mul.wide.u32 	%rd42, %r239, 8;
	add.s64 	%rd43, %rd2, %rd42;
	ld.global.u32 	%r197, [%rd43];
	mul.lo.s32 	%r198, %r244, %r197;
	ld.global.u32 	%r199, [%rd43+8];
	mul.lo.s32 	%r200, %r198, %r199;
	ld.global.u32 	%r201, [%rd43+16];
	mul.lo.s32 	%r202, %r200, %r201;
	ld.global.u32 	%r203, [%rd43+24];
	mul.lo.s32 	%r204, %r202, %r203;
	ld.global.u32 	%r205, [%rd43+32];
	mul.lo.s32 	%r206, %r204, %r205;
	ld.global.u32 	%r207, [%rd43+40];
	mul.lo.s32 	%r208, %r206, %r207;
	ld.global.u32 	%r209, [%rd43+48];
	mul.lo.s32 	%r210, %r208, %r209;
	ld.global.u32 	%r211, [%rd43+56];
	mul.lo.s32 	%r244, %r210, %r211;
	add.s32 	%r239, %r239, 8;
$L__BB14_25:
	and.b32  	%r212, %r15, 7;
	setp.eq.s32 	%p21, %r212, 0;
	@%p21 bra 	$L__BB14_32;
	cvt.u32.u16 	%r214, %rs13;
	and.b32  	%r215, %r214, 7;
	and.b32  	%r21, %r214, 3;
	add.s32 	%r216, %r215, -1;
	setp.lt.u32 	%p22, %r216, 3;
	@%p22 bra 	$L__BB14_28;
	mul.wide.u32 	%rd44, %r239, 8;
	add.s64 	%rd45, %rd2, %rd44;
	ld.global.u32 	%r217, [%rd45];
	mul.lo.s32 	%r218, %r244, %r217;
	ld.global.u32 	%r219, [%rd45+8];
	mul.lo.s32 	%r220, %r218, %r219;
	ld.global.u32 	%r221, [%rd45+16];
	mul.lo.s32 	%r222, %r220, %r221;
	ld.global.u32 	%r223, [%rd45+24];
	mul.lo.s32 	%r244, %r222, %r223;
	add.s32 	%r239, %r239, 4;
$L__BB14_28:
	setp.eq.s32 	%p23, %r21, 0;
	@%p23 bra 	$L__BB14_32;
	mul.wide.u32 	%rd46, %r239, 8;
	add.s64 	%rd7, %rd2, %rd46;
	ld.global.u32 	%r224, [%rd7];
	mul.lo.s32 	%r244, %r244, %r224;
	setp.eq.s32 	%p24, %r21, 1;
	@%p24 bra 	$L__BB14_32;
	ld.global.u32 	%r225, [%rd7+8];
	mul.lo.s32 	%r244, %r244, %r225;
	setp.eq.s32 	%p25, %r21, 2;
	@%p25 bra 	$L__BB14_32;
	ld.global.u32 	%r226, [%rd7+16];
	mul.lo.s32 	%r244, %r244, %r226;
$L__BB14_32:
	sub.s32 	%r227, %r1, %r232;
	div.s32 	%r31, %r77, %r244;
	div.s32 	%r32, %r227, %r31;
	cvt.u64.u32 	%rd47, %r230;
	setp.eq.s64 	%p26, %rd3, %rd47;
	mov.u32 	%r245, %r32;
	@%p26 bra 	$L__BB14_34;
	not.b32 	%r228, %r230;
	cvt.s64.s32 	%rd48, %r228;
	add.s64 	%rd49, %rd19, %rd48;
	shl.b64 	%rd50, %rd49, 3;
	add.s64 	%rd51, %rd1, %rd50;
	ld.global.u32 	%r229, [%rd51];
	mul.lo.s32 	%r245, %r32, %r229;
$L__BB14_34:
	add.s32 	%r266, %r245, %r266;
	mad.lo.s32 	%r232, %r32, %r31, %r232;
	cvt.u64.u32 	%rd52, %r5;
	setp.gt.u64 	%p27, %rd16, %rd52;
	mov.u32 	%r230, %r5;
	@%p27 bra 	$L__BB14_19;
	bra.uni 	$L__BB14_41;
$L__BB14_35:
	add.s64 	%rd64, %rd64, 1;
	setp.le.u64 	%p14, %rd18, %rd64;
	@%p14 bra 	$L__BB14_37;
$L__BB14_36:
	ld.param.u64 	%rd60, [_Z10sum_kernelPdiPmmS0_mS0_mS__param_4];
	cvta.to.global.u64 	%rd33, %rd60;
	shl.b64 	%rd34, %rd64, 3;
	add.s64 	%rd35, %rd33, %rd34;
	ld.global.u64 	%rd36, [%rd35];
	setp.eq.s64 	%p13, %rd36, %rd63;
	@%p13 bra 	$L__BB14_40;
	bra.uni 	$L__BB14_35;
$L__BB14_37:
	cvt.s64.s32 	%rd37, %r264;
	setp.eq.s64 	%p15, %rd3, %rd37;
	mov.u32 	%r263, %r67;
	@%p15 bra 	$L__BB14_39;
	not.b32 	%r154, %r264;
	cvt.s64.s32 	%rd38, %r154;
	add.s64 	%rd39, %rd19, %rd38;
	shl.b64 	%rd40, %rd39, 3;
	add.s64 	%rd41, %rd1, %rd40;
	ld.global.u32 	%r155, [%rd41];
	mul.lo.s32 	%r263, %r67, %r155;
$L__BB14_39:
	add.s32 	%r266, %r263, %r266;
	add.s32 	%r264, %r264, 1;
$L__BB14_40:
	mad.lo.s32 	%r249, %r67, %r66, %r249;
	add.s64 	%rd63, %rd63, 1;
	setp.gt.u64 	%p16, %rd16, %rd63;
	add.s32 	%r246, %r38, 1;
	mov.u32 	%r250, %r38;
	@%p16 bra 	$L__BB14_4;
$L__BB14_41:
	cvt.s64.s32 	%rd65, %r266;
$L__BB14_42:
	ld.param.u64 	%rd61, [_Z10sum_kernelPdiPmmS0_mS0_mS__param_8];
	ld.param.u64 	%rd59, [_Z10sum_kernelPdiPmmS0_mS0_mS__param_0];
	cvta.to.global.u64 	%rd53, %rd61;
	shl.b64 	%rd54, %rd65, 3;
	add.s64 	%rd55, %rd53, %rd54;
	cvta.to.global.u64 	%rd56, %rd59;
	mul.wide.s32 	%rd57, %r1, 8;
	add.s64 	%rd58, %rd56, %rd57;
	ld.global.f64 	%fd1, [%rd58];
	atom.global.add.f64 	%fd2, [%rd55], %fd1;
$L__BB14_43:
	ret;

}
	// .globl	_Z17sum_pool2d_kernelPdS_PmS0_S0_dm
.visible .entry _Z17sum_pool2d_kernelPdS_PmS0_S0_dm(
	.param .u64 .ptr .align 1 _Z17sum_pool2d_kernelPdS_PmS0_S0_dm_param_0,
	.param .u64 .ptr .align 1 _Z17sum_pool2d_kernelPdS_PmS0_S0_dm_param_1,
	.param .u64 .ptr .align 1 _Z17sum_pool2d_kernelPdS_PmS0_S0_dm_param_2,
	.param .u64 .ptr .align 1 _Z17sum_pool2d_kernelPdS_PmS0_S0_dm_param_3,
	.param .u64 .ptr .align 1 _Z17sum_pool2d_kernelPdS_PmS0_S0_dm_param_4,
	.param .f64 _Z17sum_pool2d_kernelPdS_PmS0_S0_dm_param_5,
	.param .u64 _Z17sum_pool2d_kernelPdS_PmS0_S0_dm_param_6
)
{
	.reg .pred 	%p<62>;
	.reg .b32 	%r<11>;
	.reg .b64 	%rd<114>;
	.reg .b64 	%fd<83>;

	ld.param.u64 	%rd45, [_Z17sum_pool2d_kernelPdS_PmS0_S0_dm_param_0];
	ld.param.u64 	%rd43, [_Z17sum_pool2d_kernelPdS_PmS0_S0_dm_param_1];
	ld.param.u64 	%rd46, [_Z17sum_pool2d_kernelPdS_PmS0_S0_dm_param_2];
	ld.param.u64 	%rd47, [_Z17sum_pool2d_kernelPdS_PmS0_S0_dm_param_3];
	ld.param.u64 	%rd48, [_Z17sum_pool2d_kernelPdS_PmS0_S0_dm_param_4];
	ld.param.f64 	%fd61, [_Z17sum_pool2d_kernelPdS_PmS0_S0_dm_param_5];
	ld.param.u64 	%rd44, [_Z17sum_pool2d_kernelPdS_PmS0_S0_dm_param_6];
	cvta.to.global.u64 	%rd1, %rd45;
	cvta.to.global.u64 	%rd2, %rd48;
	cvta.to.global.u64 	%rd3, %rd47;
	cvta.to.global.u64 	%rd49, %rd46;
	ld.global.u64 	%rd50, [%rd49];
	ld.global.u64 	%rd51, [%rd49+8];
	ld.global.u64 	%rd5, [%rd49+16];
	ld.global.u64 	%rd6, [%rd49+24];
	mov.u32 	%r1, %ctaid.z;
	cvt.u64.u32 	%rd7, %r1;
	mov.u32 	%r2, %ctaid.y;
	cvt.u64.u32 	%rd8, %r2;
	mov.u32 	%r4, %ctaid.x;
	mov.u32 	%r5, %ntid.x;
	mov.u32 	%r6, %tid.x;
	mad.lo.s32 	%r7, %r4, %r5, %r6;
	cvt.u64.u32 	%rd9, %r7;
	mov.u32 	%r8, %ntid.y;
	mov.u32 	%r9, %tid.y;
	mad.lo.s32 	%r10, %r4, %r8, %r9;
	cvt.u64.u32 	%rd10, %r10;
	setp.le.u64 	%p1, %rd50, %rd7;
	setp.le.u64 	%p2, %rd51, %rd8;
	or.pred  	%p3, %p1, %p2;
	@%p3 bra 	$L__BB15_48;
	ld.global.u64 	%rd11, [%rd3+16];
	setp.le.u64 	%p4, %rd11, %rd9;
	@%p4 bra 	$L__BB15_48;
	ld.global.u64 	%rd12, [%rd3+24];
	setp.le.u64 	%p5, %rd12, %rd10;
	@%p5 bra 	$L__BB15_48;
	ld.global.u64 	%rd13, [%rd2];
	setp.eq.s64 	%p6, %rd13, 0;
	@%p6 bra 	$L__BB15_47;
	ld.global.u64 	%rd14, [%rd2+8];
	setp.eq.s64 	%p7, %rd14, 0;
	mul.lo.s64 	%rd15, %rd44, %rd10;
	@%p7 bra 	$L__BB15_47;
	mul.lo.s64 	%rd16, %rd44, %rd9;
	mov.b64 	%rd107, 0;
$L__BB15_6:
	setp.lt.u64 	%p8, %rd14, 8;
	add.s64 	%rd18, %rd107, %rd16;
	mad.lo.s64 	%rd54, %rd51, %rd7, %rd8;
	mad.lo.s64 	%rd55, %rd54, %rd5, %rd18;
	mul.lo.s64 	%rd19, %rd55, %rd6;
	mov.b64 	%rd112, 0;
	@%p8 bra 	$L__BB15_25;
	and.b64  	%rd110, %rd14, -8;
	add.s64 	%rd109, %rd15, 3;
	add.s64 	%rd56, %rd15, %rd19;
	shl.b64 	%rd57, %rd56, 3;
	add.s64 	%rd58, %rd1, %rd57;
	add.s64 	%rd108, %rd58, 32;
$L__BB15_8:
	.pragma "nounroll";
	setp.ge.u64 	%p9, %rd18, %rd5;
	add.s64 	%rd59, %rd109, -3;
	setp.ge.u64 	%p10, %rd59, %rd6;
	or.pred  	%p11, %p9, %p10;
	@%p11 bra 	$L__BB15_10;
	ld.global.f64 	%fd42, [%rd108+-32];
	add.f64 	%fd61, %fd61, %fd42;
$L__BB15_10:
	add.s64 	%rd60, %rd109, -2;
	setp.ge.u64 	%p13, %rd60, %rd6;
	or.pred  	%p14, %p9, %p13;
	@%p14 bra 	$L__BB15_12;
	ld.global.f64 	%fd43, [%rd108+-24];
	add.f64 	%fd61, %fd61, %fd43;
$L__BB15_12:
	add.s64 	%rd61, %rd109, -1;
	setp.ge.u64 	%p16, %rd61, %rd6;
	or.pred  	%p17, %p9, %p16;
	@%p17 bra 	$L__BB15_14;
	ld.global.f64 	%fd44, [%rd108+-16];
	add.f64 	%fd61, %fd61, %fd44;
$L__BB15_14:
	setp.ge.u64 	%p19, %rd109, %rd6;
	or.pred  	%p20, %p9, %p19;
	@%p20 bra 	$L__BB15_16;
	ld.global.f64 	%fd45, [%rd108+-8];
	add.f64 	%fd61, %fd61, %fd45;
$L__BB15_16:
	add.s64 	%rd62, %rd109, 1;
	setp.ge.u64 	%p22, %rd62, %rd6;
	or.pred  	%p23, %p9, %p22;
	@%p23 bra 	$L__BB15_18;
	ld.global.f64 	%fd46, [%rd108];
	add.f64 	%fd61, %fd61, %fd46;
$L__BB15_18:
	add.s64 	%rd63, %rd109, 2;
	setp.ge.u64 	%p25, %rd63, %rd6;
	or.pred  	%p26, %p9, %p25;
	@%p26 bra 	$L__BB15_20;
	ld.global.f64 	%fd47, [%rd108+8];
	add.f64 	%fd61, %fd61, %fd47;
$L__BB15_20:
	add.s64 	%rd64, %rd109, 3;
	setp.ge.u64 	%p28, %rd64, %rd6;
	or.pred  	%p29, %p9, %p28;
	@%p29 bra 	$L__BB15_22;
	ld.global.f64 	%fd48, [%rd108+16];
	add.f64 	%fd61, %fd61, %fd48;
$L__BB15_22:
	add.s64 	%rd65, %rd109, 4;
	setp.ge.u64 	%p31, %rd65, %rd6;
	or.pred  	%p32, %p9, %p31;
	@%p32 bra 	$L__BB15_24;
	ld.global.f64 	%fd49, [%rd108+24];
	add.f64 	%fd61, %fd61, %fd49;
$L__BB15_24:
	and.b64  	%rd112, %rd14, -8;
	add.s64 	%rd110, %rd110, -8;
	add.s64 	%rd109, %rd109, 8;
	add.s64 	%rd108, %rd108, 64;
	setp.ne.s64 	%p33, %rd110, 0;
	@%p33 bra 	$L__BB15_8;
$L__BB15_25:
	and.b64  	%rd66, %rd14, 7;
	setp.eq.s64 	%p34, %rd66, 0;
	@%p34 bra 	$L__BB15_46;
	and.b64  	%rd67, %rd14, 7;
	setp.lt.u64 	%p35, %rd67, 4;
	@%p35 bra 	$L__BB15_36;
	setp.ge.u64 	%p36, %rd18, %rd5;
	add.s64 	%rd31, %rd112, %rd15;
	setp.ge.u64 	%p37, %rd31, %rd6;
	or.pred  	%p38, %p36, %p37;
	@%p38 bra 	$L__BB15_29;
	add.s64 	%rd68, %rd31, %rd19;
	shl.b64 	%rd69, %rd68, 3;
	add.s64 	%rd70, %rd1, %rd69;
	ld.global.f64 	%fd51, [%rd70];
	add.f64 	%fd61, %fd61, %fd51;
$L__BB15_29:
	add.s64 	%rd71, %rd112, 1;
	and.b64  	%rd72, %rd71, 4294967295;
	add.s64 	%rd32, %rd72, %rd15;
	setp.ge.u64 	%p40, %rd32, %rd6;
	or.pred  	%p41, %p36, %p40;
	@%p41 bra 	$L__BB15_31;
	add.s64 	%rd73, %rd32, %rd19;
	shl.b64 	%rd74, %rd73, 3;
	add.s64 	%rd75, %rd1, %rd74;
	ld.global.f64 	%fd52, [%rd75];
	add.f64 	%fd61, %fd61, %fd52;
$L__BB15_31:
	add.s64 	%rd76, %rd112, 2;
	and.b64  	%rd77, %rd76, 4294967295;
	add.s64 	%rd33, %rd77, %rd15;
	setp.ge.u64 	%p43, %rd33, %rd6;
	or.pred  	%p44, %p36, %p43;
	@%p44 bra 	$L__BB15_33;
	add.s64 	%rd78, %rd33, %rd19;
	shl.b64 	%rd79, %rd78, 3;
	add.s64 	%rd80, %rd1, %rd79;
	ld.global.f64 	%fd53, [%rd80];
	add.f64 	%fd61, %fd61, %fd53;
$L__BB15_33:
	add.s64 	%rd81, %rd112, 3;
	and.b64  	%rd82, %rd81, 4294967295;
	add.s64 	%rd34, %rd82, %rd15;
	setp.ge.u64 	%p46, %rd34, %rd6;
	or.pred  	%p47, %p36, %p46;
	@%p47 bra 	$L__BB15_35;
	add.s64 	%rd83, %rd34, %rd19;
	shl.b64 	%rd84, %rd83, 3;
	add.s64 	%rd85, %rd1, %rd84;
	ld.global.f64 	%fd54, [%rd85];
	add.f64 	%fd61, %fd61, %fd54;
$L__BB15_35:
	add.s64 	%rd86, %rd112, 4;
	and.b64  	%rd112, %rd86, 4294967295;
$L__BB15_36:
	and.b64  	%rd87, %rd14, 3;
	setp.eq.s64 	%p48, %rd87, 0;
	@%p48 bra 	$L__BB15_46;
	setp.eq.s64 	%p49, %rd87, 1;
	@%p49 bra 	$L__BB15_43;
	setp.ge.u64 	%p50, %rd18, %rd5;
	add.s64 	%rd37, %rd112, %rd15;
	setp.ge.u64 	%p51, %rd37, %rd6;
	or.pred  	%p52, %p50, %p51;
	@%p52 bra 	$L__BB15_40;
	add.s64 	%rd88, %rd37, %rd19;
	shl.b64 	%rd89, %rd88, 3;
	add.s64 	%rd90, %rd1, %rd89;
	ld.global.f64 	%fd56, [%rd90];
	add.f64 	%fd61, %fd61, %fd56;
$L__BB15_40:
	add.s64 	%rd91, %rd112, 1;
	and.b64  	%rd92, %rd91, 4294967295;
	add.s64 	%rd38, %rd92, %rd15;
	setp.ge.u64 	%p54, %rd38, %rd6;
	or.pred  	%p55, %p50, %p54;
	@%p55 bra 	$L__BB15_42;
	add.s64 	%rd93, %rd38, %rd19;
	shl.b64 	%rd94, %rd93, 3;
	add.s64 	%rd95, %rd1, %rd94;
	ld.global.f64 	%fd57, [%rd95];
	add.f64 	%fd61, %fd61, %fd57;
$L__BB15_42:
	add.s64 	%rd96, %rd112, 2;
	and.b64  	%rd112, %rd96, 4294967295;
$L__BB15_43:
	and.b64  	%rd97, %rd14, 1;
	setp.eq.b64 	%p56, %rd97, 1;
	not.pred 	%p57, %p56;
	@%p57 bra 	$L__BB15_46;
	setp.ge.u64 	%p58, %rd18, %rd5;
	add.s64 	%rd41, %rd112, %rd15;
	setp.ge.u64 	%p59, %rd41, %rd6;
	or.pred  	%p60, %p58, %p59;
	@%p60 bra 	$L__BB15_46;
	add.s64 	%rd98, %rd41, %rd19;
	shl.b64 	%rd99, %rd98, 3;
	add.s64 	%rd100, %rd1, %rd99;
	ld.global.f64 	%fd58, [%rd100];
	add.f64 	%fd61, %fd61, %fd58;
$L__BB15_46:
	add.s64 	%rd107, %rd107, 1;
	setp.gt.u64 	%p61, %rd13, %rd107;
	@%p61 bra 	$L__BB15_6;
$L__BB15_47:
	mad.lo.s64 	%rd101, %rd51, %rd7, %rd8;
	mad.lo.s64 	%rd102, %rd101, %rd11, %rd9;
	mad.lo.s64 	%rd103, %rd102, %rd12, %rd10;
	cvta.to.global.u64 	%rd104, %rd43;
	shl.b64 	%rd105, %rd103, 3;
	add.s64 	%rd106, %rd104, %rd105;
	st.global.f64 	[%rd106], %fd61;
$L__BB15_48:
	ret;

}
	// .globl	_Z17max_pool2d_kernelPdS_PmS0_S0_dm
.visible .entry _Z17max_pool2d_kernelPdS_PmS0_S0_dm(
	.param .u64 .ptr .align 1 _Z17max_pool2d_kernelPdS_PmS0_S0_dm_param_0,
	.param .u64 .ptr .align 1 _Z17max_pool2d_kernelPdS_PmS0_S0_dm_param_1,
	.param .u64 .ptr .align 1 _Z17max_pool2d_kernelPdS_PmS0_S0_dm_param_2,
	.param .u64 .ptr .align 1 _Z17max_pool2d_kernelPdS_PmS0_S0_dm_param_3,
	.param .u64 .ptr .align 1 _Z17max_pool2d_kernelPdS_PmS0_S0_dm_param_4,
	.param .f64 _Z17max_pool2d_kernelPdS_PmS0_S0_dm_param_5,
	.param .u64 _Z17max_pool2d_kernelPdS_PmS0_S0_dm_param_6
)
{
	.reg .pred 	%p<21>;
	.reg .b64 	%rd<186>;
	.reg .b64 	%fd<87>;

	ld.param.u64 	%rd70, [_Z17max_pool2d_kernelPdS_PmS0_S0_dm_param_0];
	ld.param.u64 	%rd67, [_Z17max_pool2d_kernelPdS_PmS0_S0_dm_param_1];
	ld.param.u64 	%rd71, [_Z17max_pool2d_kernelPdS_PmS0_S0_dm_param_2];
	ld.param.u64 	%rd68, [_Z17max_pool2d_kernelPdS_PmS0_S0_dm_param_3];
	ld.param.u64 	%rd72, [_Z17max_pool2d_kernelPdS_PmS0_S0_dm_param_4];
	ld.param.f64 	%fd17, [_Z17max_pool2d_kernelPdS_PmS0_S0_dm_param_5];
	ld.param.u64 	%rd69, [_Z17max_pool2d_kernelPdS_PmS0_S0_dm_param_6];
	cvta.to.global.u64 	%rd1, %rd70;
	cvta.to.global.u64 	%rd2, %rd72;
	cvta.to.global.u64 	%rd3, %rd71;
	ld.global.u64 	%rd4, [%rd3];
	ld.global.u64 	%rd5, [%rd3+8];
	setp.eq.s64 	%p1, %rd4, 0;
	@%p1 bra 	$L__BB16_30;
	add.s64 	%rd6, %rd3, 16;
	add.s64 	%rd7, %rd3, 24;
	cvta.to.global.u64 	%rd8, %rd68;
	setp.eq.s64 	%p2, %rd5, 0;
	@%p2 bra 	$L__BB16_30;
	ld.global.u64 	%rd9, [%rd6];
	ld.global.u64 	%rd10, [%rd7];
	ld.global.u64 	%rd178, [%rd8+16];
	add.s64 	%rd12, %rd1, 64;
	cvta.to.global.u64 	%rd13, %rd67;
	mov.b64 	%rd158, 0;
	mov.u64 	%rd181, %rd158;
$L__BB16_3:
	mov.b64 	%rd163, 0;
	mov.u64 	%rd162, %rd178;
$L__BB16_4:
	setp.eq.s64 	%p3, %rd162, 0;
	mov.b64 	%rd162, 0;
	@%p3 bra 	$L__BB16_28;
	mad.lo.s64 	%rd77, %rd158, %rd5, %rd163;
	mul.lo.s64 	%rd22, %rd77, %rd9;
	ld.global.u64 	%rd167, [%rd8+24];
	mov.b64 	%rd168, 0;
$L__BB16_6:
	setp.eq.s64 	%p4, %rd167, 0;
	mov.b64 	%rd167, 0;
	@%p4 bra 	$L__BB16_27;
	mad.lo.s64 	%rd29, %rd168, %rd69, %rd22;
	mov.b64 	%rd170, 0;
$L__BB16_8:
	ld.global.u64 	%rd32, [%rd2];
	setp.eq.s64 	%p5, %rd32, 0;
	mov.f64 	%fd85, %fd17;
	@%p5 bra 	$L__BB16_25;
	ld.global.u64 	%rd33, [%rd2+8];
	setp.eq.s64 	%p6, %rd33, 0;
	@%p6 bra 	$L__BB16_25;
	and.b64  	%rd34, %rd33, 15;
	and.b64  	%rd35, %rd33, -16;
	and.b64  	%rd36, %rd33, 7;
	and.b64  	%rd37, %rd33, 3;
	mul.lo.s64 	%rd38, %rd170, %rd69;
	mov.b64 	%rd172, 0;
	mov.f64 	%fd85, %fd17;
$L__BB16_11:
	setp.lt.u64 	%p7, %rd33, 16;
	add.s64 	%rd82, %rd172, %rd29;
	mad.lo.s64 	%rd40, %rd82, %rd10, %rd38;
	mov.b64 	%rd176, 0;
	@%p7 bra 	$L__BB16_14;
	shl.b64 	%rd83, %rd40, 3;
	add.s64 	%rd173, %rd12, %rd83;
	mov.u64 	%rd174, %rd35;
$L__BB16_13:
	.pragma "nounroll";
	ld.global.f64 	%fd19, [%rd173+-64];
	max.f64 	%fd20, %fd85, %fd19;
	ld.global.f64 	%fd21, [%rd173+-56];
	max.f64 	%fd22, %fd20, %fd21;
	ld.global.f64 	%fd23, [%rd173+-48];
	max.f64 	%fd24, %fd22, %fd23;
	ld.global.f64 	%fd25, [%rd173+-40];
	max.f64 	%fd26, %fd24, %fd25;
	ld.global.f64 	%fd27, [%rd173+-32];
	max.f64 	%fd28, %fd26, %fd27;
	ld.global.f64 	%fd29, [%rd173+-24];
	max.f64 	%fd30, %fd28, %fd29;
	ld.global.f64 	%fd31, [%rd173+-16];
	max.f64 	%fd32, %fd30, %fd31;
	ld.global.f64 	%fd33, [%rd173+-8];
	max.f64 	%fd34, %fd32, %fd33;
	ld.global.f64 	%fd35, [%rd173];
	max.f64 	%fd36, %fd34, %fd35;
	ld.global.f64 	%fd37, [%rd173+8];
	max.f64 	%fd38, %fd36, %fd37;
	ld.global.f64 	%fd39, [%rd173+16];
	max.f64 	%fd40, %fd38, %fd39;
	ld.global.f64 	%fd41, [%rd173+24];
	max.f64 	%fd42, %fd40, %fd41;
	ld.global.f64 	%fd43, [%rd173+32];
	max.f64 	%fd44, %fd42, %fd43;
	ld.global.f64 	%fd45, [%rd173+40];
	max.f64 	%fd46, %fd44, %fd45;
	ld.global.f64 	%fd47, [%rd173+48];
	max.f64 	%fd48, %fd46, %fd47;
	ld.global.f64 	%fd49, [%rd173+56];
	max.f64 	%fd85, %fd48, %fd49;
	add.s64 	%rd174, %rd174, -16;
	add.s64 	%rd173, %rd173, 128;
	setp.ne.s64 	%p8, %rd174, 0;
	mov.u64 	%rd176, %rd35;
	@%p8 bra 	$L__BB16_13;
$L__BB16_14:
	setp.eq.s64 	%p9, %rd34, 0;
	@%p9 bra 	$L__BB16_24;
	setp.lt.u64 	%p10, %rd34, 8;
	@%p10 bra 	$L__BB16_17;
	add.s64 	%rd84, %rd40, %rd176;
	shl.b64 	%rd85, %rd84, 3;
	add.s64 	%rd86, %rd1, %rd85;
	ld.global.f64 	%fd51, [%rd86];
	max.f64 	%fd52, %fd85, %fd51;
	add.s64 	%rd87, %rd176, 1;
	and.b64  	%rd88, %rd87, 4294967295;
	add.s64 	%rd89, %rd40, %rd88;
	shl.b64 	%rd90, %rd89, 3;
	add.s64 	%rd91, %rd1, %rd90;
	ld.global.f64 	%fd53, [%rd91];
	max.f64 	%fd54, %fd52, %fd53;
	add.s64 	%rd92, %rd176, 2;
	and.b64  	%rd93, %rd92, 4294967295;
	add.s64 	%rd94, %rd40, %rd93;
	shl.b64 	%rd95, %rd94, 3;
	add.s64 	%rd96, %rd1, %rd95;
	ld.global.f64 	%fd55, [%rd96];
	max.f64 	%fd56, %fd54, %fd55;
	add.s64 	%rd97, %rd176, 3;
	and.b64  	%rd98, %rd97, 4294967295;
	add.s64 	%rd99, %rd40, %rd98;
	shl.b64 	%rd100, %rd99, 3;
	add.s64 	%rd101, %rd1, %rd100;
	ld.global.f64 	%fd57, [%rd101];
	max.f64 	%fd58, %fd56, %fd57;
	add.s64 	%rd102, %rd176, 4;
	and.b64  	%rd103, %rd102, 4294967295;
	add.s64 	%rd104, %rd40, %rd103;
	shl.b64 	%rd105, %rd104, 3;
	add.s64 	%rd106, %rd1, %rd105;
	ld.global.f64 	%fd59, [%rd106];
	max.f64 	%fd60, %fd58, %fd59;
	add.s64 	%rd107, %rd176, 5;
	and.b64  	%rd108, %rd107, 4294967295;
	add.s64 	%rd109, %rd40, %rd108;
	shl.b64 	%rd110, %rd109, 3;
	add.s64 	%rd111, %rd1, %rd110;
	ld.global.f64 	%fd61, [%rd111];
	max.f64 	%fd62, %fd60, %fd61;
	add.s64 	%rd112, %rd176, 6;
	and.b64  	%rd113, %rd112, 4294967295;
	add.s64 	%rd114, %rd40, %rd113;
	shl.b64 	%rd115, %rd114, 3;
	add.s64 	%rd116, %rd1, %rd115;
	ld.global.f64 	%fd63, [%rd116];
	max.f64 	%fd64, %fd62, %fd63;
	add.s64 	%rd117, %rd176, 7;
	and.b64  	%rd118, %rd117, 4294967295;
	add.s64 	%rd119, %rd40, %rd118;
	shl.b64 	%rd120, %rd119, 3;
	add.s64 	%rd121, %rd1, %rd120;
	ld.global.f64 	%fd65, [%rd121];
	max.f64 	%fd85, %fd64, %fd65;
	add.s64 	%rd122, %rd176, 8;
	and.b64  	%rd176, %rd122, 4294967295;
$L__BB16_17:
	setp.eq.s64 	%p11, %rd36, 0;
	@%p11 bra 	$L__BB16_24;
	setp.lt.u64 	%p12, %rd36, 4;
	@%p12 bra 	$L__BB16_20;
	add.s64 	%rd123, %rd40, %rd176;
	shl.b64 	%rd124, %rd123, 3;
	add.s64 	%rd125, %rd1, %rd124;
	ld.global.f64 	%fd67, [%rd125];
	max.f64 	%fd68, %fd85, %fd67;
	add.s64 	%rd126, %rd176, 1;
	and.b64  	%rd127, %rd126, 4294967295;
	add.s64 	%rd128, %rd40, %rd127;
	shl.b64 	%rd129, %rd128, 3;
	add.s64 	%rd130, %rd1, %rd129;
	ld.global.f64 	%fd69, [%rd130];
	max.f64 	%fd70, %fd68, %fd69;
	add.s64 	%rd131, %rd176, 2;
	and.b64  	%rd132, %rd131, 4294967295;
	add.s64 	%rd133, %rd40, %rd132;
	shl.b64 	%rd134, %rd133, 3;
	add.s64 	%rd135, %rd1, %rd134;
	ld.global.f64 	%fd71, [%rd135];
	max.f64 	%fd72, %fd70, %fd71;
	add.s64 	%rd136, %rd176, 3;
	and.b64  	%rd137, %rd136, 4294967295;
	add.s64 	%rd138, %rd40, %rd137;
	shl.b64 	%rd139, %rd138, 3;
	add.s64 	%rd140, %rd1, %rd139;
	ld.global.f64 	%fd73, [%rd140];
	max.f64 	%fd85, %fd72, %fd73;
	add.s64 	%rd141, %rd176, 4;
	and.b64  	%rd176, %rd141, 4294967295;
$L__BB16_20:
	setp.eq.s64 	%p13, %rd37, 0;
	@%p13 bra 	$L__BB16_24;
	setp.eq.s64 	%p14, %rd37, 1;
	add.s64 	%rd142, %rd40, %rd176;
	shl.b64 	%rd143, %rd142, 3;
	add.s64 	%rd144, %rd1, %rd143;
	ld.global.f64 	%fd74, [%rd144];
	max.f64 	%fd85, %fd85, %fd74;
	@%p14 bra 	$L__BB16_24;
	setp.eq.s64 	%p15, %rd37, 2;
	add.s64 	%rd145, %rd176, 1;
	and.b64  	%rd146, %rd145, 4294967295;
	add.s64 	%rd147, %rd40, %rd146;
	shl.b64 	%rd148, %rd147, 3;
	add.s64 	%rd149, %rd1, %rd148;
	ld.global.f64 	%fd75, [%rd149];
	max.f64 	%fd85, %fd85, %fd75;
	@%p15 bra 	$L__BB16_24;
	add.s64 	%rd150, %rd176, 2;
	and.b64  	%rd151, %rd150, 4294967295;
	add.s64 	%rd152, %rd40, %rd151;
	shl.b64 	%rd153, %rd152, 3;
	add.s64 	%rd154, %rd1, %rd153;
	ld.global.f64 	%fd76, [%rd154];
	max.f64 	%fd85, %fd85, %fd76;
$L__BB16_24:
	add.s64 	%rd172, %rd172, 1;
	setp.gt.u64 	%p16, %rd32, %rd172;
	@%p16 bra 	$L__BB16_11;
$L__BB16_25:
	shl.b64 	%rd155, %rd181, 3;
	add.s64 	%rd156, %rd13, %rd155;
	st.global.f64 	[%rd156], %fd85;
	add.s64 	%rd181, %rd181, 1;
	add.s64 	%rd170, %rd170, 1;
	ld.global.u64 	%rd167, [%rd8+24];
	setp.gt.u64 	%p17, %rd167, %rd170;
	@%p17 bra 	$L__BB16_8;
	ld.global.u64 	%rd178, [%rd8+16];
$L__BB16_27:
	add.s64 	%rd168, %rd168, 1;
	setp.gt.u64 	%p18, %rd178, %rd168;
	mov.u64 	%rd162, %rd178;
	@%p18 bra 	$L__BB16_6;
$L__BB16_28:
	add.s64 	%rd163, %rd163, 1;
	setp.gt.u64 	%p19, %rd5, %rd163;
	@%p19 bra 	$L__BB16_4;
	add.s64 	%rd158, %rd158, 1;
	setp.gt.u64 	%p20, %rd4, %rd158;
	@%p20 bra 	$L__BB16_3;
$L__BB16_30:
	ret;

}
	// .globl	_Z13conv2d_kernelPdS_PmS0_mS0_S_S0_
.visible .entry _Z13conv2d_kernelPdS_PmS0_mS0_S_S0_(
	.param .u64 .ptr .align 1 _Z13conv2d_kernelPdS_PmS0_mS0_S_S0__param_0,
	.param .u64 .ptr .align 1 _Z13conv2d_kernelPdS_PmS0_mS0_S_S0__param_1,
	.param .u64 .ptr .align 1 _Z13conv2d_kernelPdS_PmS0_mS0_S_S0__param_2,
	.param .u64 .ptr .align 1 _Z13conv2d_kernelPdS_PmS0_mS0_S_S0__param_3,
	.param .u64 _Z13conv2d_kernelPdS_PmS0_mS0_S_S0__param_4,
	.param .u64 .ptr .align 1 _Z13conv2d_kernelPdS_PmS0_mS0_S_S0__param_5,
	.param .u64 .ptr .align 1 _Z13conv2d_kernelPdS_PmS0_mS0_S_S0__param_6,
	.param .u64 .ptr .align 1 _Z13conv2d_kernelPdS_PmS0_mS0_S_S0__param_7
)
{
	.reg .pred 	%p<52>;
	.reg .b32 	%r<49>;
	.reg .b64 	%rd<226>;
	.reg .b64 	%fd<58>;

	ld.param.u64 	%rd93, [_Z13conv2d_kernelPdS_PmS0_mS0_S_S0__param_0];
	ld.param.u64 	%rd94, [_Z13conv2d_kernelPdS_PmS0_mS0_S_S0__param_2];
	ld.param.u64 	%rd92, [_Z13conv2d_kernelPdS_PmS0_mS0_S_S0__param_4];
	ld.param.u64 	%rd95, [_Z13conv2d_kernelPdS_PmS0_mS0_S_S0__param_5];
	ld.param.u64 	%rd96, [_Z13conv2d_kernelPdS_PmS0_mS0_S_S0__param_6];
	ld.param.u64 	%rd97, [_Z13conv2d_kernelPdS_PmS0_mS0_S_S0__param_7];
	cvta.to.global.u64 	%rd1, %rd96;
	cvta.to.global.u64 	%rd2, %rd93;
	cvta.to.global.u64 	%rd3, %rd97;
	cvta.to.global.u64 	%rd4, %rd95;
	cvta.to.global.u64 	%rd5, %rd94;
	ld.global.u64 	%rd6, [%rd5];
	ld.global.u64 	%rd7, [%rd4];
	ld.global.u64 	%rd8, [%rd5+16];
	ld.global.u64 	%rd9, [%rd4+16];
	sub.s64 	%rd10, %rd8, %rd9;
	ld.global.u64 	%rd11, [%rd3];
	or.b64  	%rd98, %rd10, %rd11;
	and.b64  	%rd99, %rd98, -4294967296;
	setp.ne.s64 	%p1, %rd99, 0;
	@%p1 bra 	$L__BB17_2;
	cvt.u32.u64 	%r4, %rd11;
	cvt.u32.u64 	%r5, %rd10;
	div.u32 	%r6, %r5, %r4;
	cvt.u64.u32 	%rd206, %r6;
	bra.uni 	$L__BB17_3;
$L__BB17_2:
	div.u64 	%rd206, %rd10, %rd11;
$L__BB17_3:
	ld.global.u64 	%rd15, [%rd5+24];
	ld.global.u64 	%rd16, [%rd4+24];
	sub.s64 	%rd17, %rd15, %rd16;
	ld.global.u64 	%rd18, [%rd3+8];
	or.b64  	%rd100, %rd17, %rd18;
	and.b64  	%rd101, %rd100, -4294967296;
	setp.ne.s64 	%p2, %rd101, 0;
	@%p2 bra 	$L__BB17_5;
	cvt.u32.u64 	%r7, %rd18;
	cvt.u32.u64 	%r8, %rd17;
	div.u32 	%r9, %r8, %r7;
	cvt.u64.u32 	%rd207, %r9;
	bra.uni 	$L__BB17_6;
$L__BB17_5:
	div.u64 	%rd207, %rd17, %rd18;
$L__BB17_6:
	add.s64 	%rd22, %rd207, 1;
	mov.u32 	%r10, %ctaid.x;
	cvt.u64.u32 	%rd23, %r10;
	mov.u32 	%r11, %ctaid.y;
	cvt.u64.u32 	%rd24, %r11;
	mov.u32 	%r12, %ctaid.z;
	cvt.u64.u32 	%rd25, %r12;
	and.b64  	%rd102, %rd22, -4294967296;
	setp.ne.s64 	%p3, %rd102, 0;
	@%p3 bra 	$L__BB17_8;
	cvt.u32.u64 	%r13, %rd22;
	cvt.u32.u64 	%r14, %rd25;
	div.u32 	%r15, %r14, %r13;
	mul.lo.s32 	%r16, %r15, %r13;
	sub.s32 	%r17, %r14, %r16;
	cvt.u64.u32 	%rd208, %r15;
	cvt.u64.u32 	%rd209, %r17;
	bra.uni 	$L__BB17_9;
$L__BB17_8:
	div.u64 	%rd208, %rd25, %rd22;
	mul.lo.s64 	%rd103, %rd208, %rd22;
	sub.s64 	%rd209, %rd25, %rd103;
$L__BB17_9:
	setp.le.u64 	%p4, %rd6, %rd23;
	setp.le.u64 	%p5, %rd7, %rd24;
	or.pred  	%p6, %p4, %p5;
	add.s64 	%rd105, %rd206, 1;
	setp.ge.u64 	%p7, %rd208, %rd105;
	or.pred  	%p8, %p6, %p7;
	@%p8 bra 	$L__BB17_68;
	ld.global.u64 	%rd32, [%rd5+8];
	or.b64  	%rd107, %rd32, %rd92;
	and.b64  	%rd108, %rd107, -4294967296;
	setp.ne.s64 	%p9, %rd108, 0;
	@%p9 bra 	$L__BB17_12;
	cvt.u32.u64 	%r18, %rd92;
	cvt.u32.u64 	%r19, %rd32;
	div.u32 	%r20, %r19, %r18;
	cvt.u64.u32 	%rd210, %r20;
	bra.uni 	$L__BB17_13;
$L__BB17_12:
	div.u64 	%rd210, %rd32, %rd92;
$L__BB17_13:
	or.b64  	%rd109, %rd7, %rd92;
	and.b64  	%rd110, %rd109, -4294967296;
	setp.ne.s64 	%p10, %rd110, 0;
	@%p10 bra 	$L__BB17_15;
	cvt.u32.u64 	%r21, %rd92;
	cvt.u32.u64 	%r22, %rd7;
	div.u32 	%r23, %r22, %r21;
	cvt.u64.u32 	%rd211, %r23;
	bra.uni 	$L__BB17_16;
$L__BB17_15:
	div.u64 	%rd211, %rd7, %rd92;
$L__BB17_16:
	and.b64  	%rd111, %rd211, -4294967296;
	setp.ne.s64 	%p11, %rd111, 0;
	@%p11 bra 	$L__BB17_18;
	cvt.u32.u64 	%r24, %rd211;
	cvt.u32.u64 	%r25, %rd24;
	div.u32 	%r26, %r25, %r24;
	cvt.u64.u32 	%rd212, %r26;
	bra.uni 	$L__BB17_19;
$L__BB17_18:
	div.u64 	%rd212, %rd24, %rd211;
$L__BB17_19:
	mul.lo.s64 	%rd42, %rd212, %rd210;
	cvt.s64.s32 	%rd213, %rd42;
	add.s64 	%rd44, %rd42, %rd210;
	setp.le.u64 	%p12, %rd44, %rd213;
	mov.f64 	%fd46, 0d0000000000000000;
	@%p12 bra 	$L__BB17_67;
	setp.eq.s64 	%p13, %rd9, 0;
	setp.eq.s64 	%p14, %rd16, 0;
	or.pred  	%p15, %p13, %p14;
	@%p15 bra 	$L__BB17_67;
	cvt.u32.u64 	%r48, %rd42;
	mul.lo.s64 	%rd45, %rd11, %rd208;
	mul.lo.s64 	%rd46, %rd18, %rd209;
	and.b64  	%rd47, %rd16, -4;
	mul.lo.s64 	%rd48, %rd32, %rd23;
	mov.f64 	%fd46, 0d0000000000000000;
	cvt.u32.u64 	%r45, %rd210;
$L__BB17_22:
	add.s64 	%rd113, %rd48, %rd213;
	mul.lo.s64 	%rd50, %rd113, %rd8;
	mov.b64 	%rd214, 0;
	cvt.u32.u64 	%r46, %rd213;
	rem.u32 	%r47, %r46, %r45;
$L__BB17_23:
	setp.lt.u64 	%p16, %rd16, 4;
	add.s64 	%rd52, %rd45, %rd214;
	mov.b64 	%rd224, 0;
	@%p16 bra 	$L__BB17_46;
	add.s64 	%rd116, %rd50, %rd52;
	mul.lo.s64 	%rd53, %rd116, %rd15;
	mov.b64 	%rd216, 0;
	mov.u64 	%rd215, %rd47;
$L__BB17_25:
	.pragma "nounroll";
	setp.ge.u64 	%p17, %rd52, %rd8;
	add.s64 	%rd56, %rd46, %rd216;
	setp.ge.u64 	%p18, %rd56, %rd15;
	add.s64 	%rd117, %rd53, %rd56;
	shl.b64 	%rd118, %rd117, 3;
	add.s64 	%rd57, %rd2, %rd118;
	or.pred  	%p19, %p17, %p18;
	@%p19 bra 	$L__BB17_30;
	ld.global.f64 	%fd4, [%rd57];
	or.b64  	%rd119, %rd213, %rd210;
	and.b64  	%rd120, %rd119, -4294967296;
	setp.ne.s64 	%p20, %rd120, 0;
	@%p20 bra 	$L__BB17_28;
	cvt.u64.u32 	%rd217, %r47;
	bra.uni 	$L__BB17_29;
$L__BB17_28:
	rem.u64 	%rd217, %rd213, %rd210;
$L__BB17_29:
	ld.global.u64 	%rd121, [%rd4+8];
	mad.lo.s64 	%rd122, %rd121, %rd24, %rd217;
	mad.lo.s64 	%rd123, %rd122, %rd9, %rd214;
	mad.lo.s64 	%rd124, %rd123, %rd16, %rd216;
	shl.b64 	%rd125, %rd124, 3;
	add.s64 	%rd126, %rd1, %rd125;
	ld.global.f64 	%fd34, [%rd126];
	fma.rn.f64 	%fd46, %fd4, %fd34, %fd46;
$L__BB17_30:
	add.s64 	%rd127, %rd56, 1;
	setp.ge.u64 	%p22, %rd127, %rd15;
	or.pred  	%p23, %p17, %p22;
	@%p23 bra 	$L__BB17_35;
	ld.global.f64 	%fd7, [%rd57+8];
	or.b64  	%rd128, %rd213, %rd210;
	and.b64  	%rd129, %rd128, -4294967296;
	setp.ne.s64 	%p24, %rd129, 0;
	@%p24 bra 	$L__BB17_33;
	cvt.u64.u32 	%rd218, %r47;
	bra.uni 	$L__BB17_34;
$L__BB17_33:
	rem.u64 	%rd218, %rd213, %rd210;
$L__BB17_34:
	ld.global.u64 	%rd130, [%rd4+8];
	mad.lo.s64 	%rd131, %rd130, %rd24, %rd218;
	mad.lo.s64 	%rd132, %rd131, %rd9, %rd214;
	mad.lo.s64 	%rd133, %rd132, %rd16, %rd216;
	shl.b64 	%rd134, %rd133, 3;
	add.s64 	%rd135, %rd1, %rd134;
	ld.global.f64 	%fd35, [%rd135+8];
	fma.rn.f64 	%fd46, %fd7, %fd35, %fd46;
$L__BB17_35:
	add.s64 	%rd136, %rd56, 2;
	setp.ge.u64 	%p26, %rd136, %rd15;
	or.pred  	%p27, %p17, %p26;
	@%p27 bra 	$L__BB17_40;
	ld.global.f64 	%fd10, [%rd57+16];
	or.b64  	%rd137, %rd213, %rd210;
	and.b64  	%rd138, %rd137, -4294967296;
	setp.ne.s64 	%p28, %rd138, 0;
	@%p28 bra 	$L__BB17_38;
	cvt.u64.u32 	%rd219, %r47;
	bra.uni 	$L__BB17_39;
$L__BB17_38:
	rem.u64 	%rd219, %rd213, %rd210;
$L__BB17_39:
	ld.global.u64 	%rd139, [%rd4+8];
	mad.lo.s64 	%rd140, %rd139, %rd24, %rd219;
	mad.lo.s64 	%rd141, %rd140, %rd9, %rd214;
	mad.lo.s64 	%rd142, %rd141, %rd16, %rd216;
	shl.b64 	%rd143, %rd142, 3;
	add.s64 	%rd144, %rd1, %rd143;
	ld.global.f64 	%fd36, [%rd144+16];
	fma.rn.f64 	%fd46, %fd10, %fd36, %fd46;
$L__BB17_40:
	add.s64 	%rd145, %rd56, 3;
	setp.ge.u64 	%p30, %rd145, %rd15;
	or.pred  	%p31, %p17, %p30;
	@%p31 bra 	$L__BB17_45;
	ld.global.f64 	%fd13, [%rd57+24];
	or.b64  	%rd146, %rd213, %rd210;
	and.b64  	%rd147, %rd146, -4294967296;
	setp.ne.s64 	%p32, %rd147, 0;
	@%p32 bra 	$L__BB17_43;
	cvt.u64.u32 	%rd220, %r47;
	bra.uni 	$L__BB17_44;
$L__BB17_43:
	rem.u64 	%rd220, %rd213, %rd210;
$L__BB17_44:
	ld.global.u64 	%rd148, [%rd4+8];
	mad.lo.s64 	%rd149, %rd148, %rd24, %rd220;
	mad.lo.s64 	%rd150, %rd149, %rd9, %rd214;
	mad.lo.s64 	%rd151, %rd150, %rd16, %rd216;
	shl.b64 	%rd152, %rd151, 3;
	add.s64 	%rd153, %rd1, %rd152;
	ld.global.f64 	%fd37, [%rd153+24];
	fma.rn.f64 	%fd46, %fd13, %fd37, %fd46;
$L__BB17_45:
	add.s64 	%rd216, %rd216, 4;
	add.s64 	%rd215, %rd215, -4;
	setp.ne.s64 	%p33, %rd215, 0;
	mov.u64 	%rd224, %rd47;
	@%p33 bra 	$L__BB17_25;
$L__BB17_46:
	and.b64  	%rd154, %rd16, 3;
	setp.eq.s64 	%p34, %rd154, 0;
	@%p34 bra 	$L__BB17_65;
	setp.eq.s64 	%p35, %rd154, 1;
	@%p35 bra 	$L__BB17_59;
	setp.ge.u64 	%p36, %rd52, %rd8;
	add.s64 	%rd73, %rd46, %rd224;
	setp.ge.u64 	%p37, %rd73, %rd15;
	or.pred  	%p38, %p36, %p37;
	@%p38 bra 	$L__BB17_53;
	add.s64 	%rd155, %rd50, %rd52;
	mad.lo.s64 	%rd156, %rd155, %rd15, %rd73;
	shl.b64 	%rd157, %rd156, 3;
	add.s64 	%rd158, %rd2, %rd157;
	ld.global.f64 	%fd18, [%rd158];
	or.b64  	%rd159, %rd213, %rd210;
	and.b64  	%rd160, %rd159, -4294967296;
	setp.ne.s64 	%p39, %rd160, 0;
	@%p39 bra 	$L__BB17_51;
	cvt.u64.u32 	%rd222, %r47;
	bra.uni 	$L__BB17_52;
$L__BB17_51:
	rem.u64 	%rd222, %rd213, %rd210;
$L__BB17_52:
	ld.global.u64 	%rd161, [%rd4+8];
	mad.lo.s64 	%rd162, %rd161, %rd24, %rd222;
	mad.lo.s64 	%rd163, %rd162, %rd9, %rd214;
	mad.lo.s64 	%rd164, %rd163, %rd16, %rd224;
	shl.b64 	%rd165, %rd164, 3;
	add.s64 	%rd166, %rd1, %rd165;
	ld.global.f64 	%fd39, [%rd166];
	fma.rn.f64 	%fd46, %fd18, %fd39, %fd46;
$L__BB17_53:
	add.s64 	%rd167, %rd224, 1;
	and.b64  	%rd77, %rd167, 4294967295;
	add.s64 	%rd78, %rd46, %rd77;
	setp.ge.u64 	%p41, %rd78, %rd15;
	or.pred  	%p42, %p36, %p41;
	@%p42 bra 	$L__BB17_58;
	add.s64 	%rd168, %rd50, %rd52;
	mad.lo.s64 	%rd169, %rd168, %rd15, %rd78;
	shl.b64 	%rd170, %rd169, 3;
	add.s64 	%rd171, %rd2, %rd170;
	ld.global.f64 	%fd21, [%rd171];
	or.b64  	%rd172, %rd213, %rd210;
	and.b64  	%rd173, %rd172, -4294967296;
	setp.ne.s64 	%p43, %rd173, 0;
	@%p43 bra 	$L__BB17_56;
	cvt.u64.u32 	%rd223, %r47;
	bra.uni 	$L__BB17_57;
$L__BB17_56:
	rem.u64 	%rd223, %rd213, %rd210;
$L__BB17_57:
	ld.global.u64 	%rd174, [%rd4+8];
	mad.lo.s64 	%rd175, %rd174, %rd24, %rd223;
	mad.lo.s64 	%rd176, %rd175, %rd9, %rd214;
	mad.lo.s64 	%rd177, %rd176, %rd16, %rd77;
	shl.b64 	%rd178, %rd177, 3;
	add.s64 	%rd179, %rd1, %rd178;
	ld.global.f64 	%fd40, [%rd179];
	fma.rn.f64 	%fd46, %fd21, %fd40, %fd46;
$L__BB17_58:
	add.s64 	%rd180, %rd224, 2;
	and.b64  	%rd224, %rd180, 4294967295;
$L__BB17_59:
	and.b64  	%rd181, %rd16, 1;
	setp.eq.b64 	%p44, %rd181, 1;
	not.pred 	%p45, %p44;
	@%p45 bra 	$L__BB17_65;
	setp.ge.u64 	%p46, %rd52, %rd8;
	add.s64 	%rd84, %rd46, %rd224;
	setp.ge.u64 	%p47, %rd84, %rd15;
	or.pred  	%p48, %p46, %p47;
	@%p48 bra 	$L__BB17_65;
	add.s64 	%rd182, %rd50, %rd52;
	mad.lo.s64 	%rd183, %rd182, %rd15, %rd84;
	shl.b64 	%rd184, %rd183, 3;
	add.s64 	%rd185, %rd2, %rd184;
	ld.global.f64 	%fd26, [%rd185];
	or.b64  	%rd186, %rd213, %rd210;
	and.b64  	%rd187, %rd186, -4294967296;
	setp.ne.s64 	%p49, %rd187, 0;
	@%p49 bra 	$L__BB17_63;
	cvt.u64.u32 	%rd225, %r47;
	bra.uni 	$L__BB17_64;
$L__BB17_63:
	rem.u64 	%rd225, %rd213, %rd210;
$L__BB17_64:
	ld.global.u64 	%rd188, [%rd4+8];
	mad.lo.s64 	%rd189, %rd188, %rd24, %rd225;
	mad.lo.s64 	%rd190, %rd189, %rd9, %rd214;
	mad.lo.s64 	%rd191, %rd190, %rd16, %rd224;
	shl.b64 	%rd192, %rd191, 3;
	add.s64 	%rd193, %rd1, %rd192;
	ld.global.f64 	%fd41, [%rd193];
	fma.rn.f64 	%fd46, %fd26, %fd41, %fd46;
$L__BB17_65:
	add.s64 	%rd214, %rd214, 1;
	setp.gt.u64 	%p50, %rd9, %rd214;
	@%p50 bra 	$L__BB17_23;
	add.s32 	%r48, %r48, 1;
	cvt.s64.s32 	%rd213, %r48;
	setp.gt.u64 	%p51, %rd44, %rd213;
	@%p51 bra 	$L__BB17_22;
$L__BB17_67:
	ld.param.u64 	%rd205, [_Z13conv2d_kernelPdS_PmS0_mS0_S_S0__param_3];
	ld.param.u64 	%rd204, [_Z13conv2d_kernelPdS_PmS0_mS0_S_S0__param_1];
	cvta.to.global.u64 	%rd194, %rd205;
	ld.global.u64 	%rd195, [%rd194+16];
	ld.global.u64 	%rd196, [%rd194+24];
	ld.global.u64 	%rd197, [%rd194+8];
	mad.lo.s64 	%rd198, %rd197, %rd23, %rd24;
	mad.lo.s64 	%rd199, %rd198, %rd195, %rd208;
	mad.lo.s64 	%rd200, %rd199, %rd196, %rd209;
	cvta.to.global.u64 	%rd201, %rd204;
	shl.b64 	%rd202, %rd200, 3;
	add.s64 	%rd203, %rd201, %rd202;
	st.global.f64 	[%rd203], %fd46;
$L__BB17_68:
	ret;

}


// ===== COMPILED SASS (sm_100) =====

	.target	sm_100

	.elftype	@"ET_EXEC"


//--------------------- .note.nv.tkinfo           --------------------------
	.section	.note.nv.tkinfo,"",@"SHT_NOTE"
	.sectionflags	@"SHF_NOTE_NV_TKINFO"
	.tkinfo
        /*0018*/ 	.word	0x00000002
        /*0030*/ 	.string	""
        /*0030*/ 	.string	"ptxas"
        /*0030*/ 	.string	"Cuda compilation tools, release 13.0, V13.0.88"
        /*0030*/ 	.string	"Build cuda_13.0.r13.0/compiler.36424714_0"
        /*0030*/ 	.string	"-arch sm_100 -m 64 "



//--------------------- .note.nv.cuinfo           --------------------------
	.section	.note.nv.cuinfo,"",@"SHT_NOTE"
	.sectionflags	@"SHF_NOTE_NV_CUINFO"
        /*0018*/ 	.short	0x0002
        /*001a*/ 	.short	0x0064
        /*001c*/ 	.short	0x0082
	.zero		2


//--------------------- .nv.info                  --------------------------
	.section	.nv.info,"",@"SHT_CUDA_INFO"
	.align	4


	//----- nvinfo : EIATTR_REGCOUNT
	.align		4
        /*0000*/ 	.byte	0x04, 0x2f
        /*0002*/ 	.short	(.L_1 - .L_0)
	.align		4
.L_0:
        /*0004*/ 	.word	index@(_Z10add_kernelPdS_S_i)
        /*0008*/ 	.word	0x0000000e


	//----- nvinfo : EIATTR_FRAME_SIZE
	.align		4
.L_1:
        /*000c*/ 	.byte	0x04, 0x11
        /*000e*/ 	.short	(.L_3 - .L_2)
	.align		4
.L_2:
        /*0010*/ 	.word	index@(_Z10add_kernelPdS_S_i)
        /*0014*/ 	.word	0x00000000


	//----- nvinfo : EIATTR_REGCOUNT
	.align		4
.L_3:
        /*0018*/ 	.byte	0x04, 0x2f
        /*001a*/ 	.short	(.L_5 - .L_4)
	.align		4
.L_4:
        /*001c*/ 	.word	index@(_Z10sub_kernelPdS_S_i)
        /*0020*/ 	.word	0x0000000e


	//----- nvinfo : EIATTR_FRAME_SIZE
	.align		4
.L_5:
        /*0024*/ 	.byte	0x04, 0x11
        /*0026*/ 	.short	(.L_7 - .L_6)
	.align		4
.L_6:
        /*0028*/ 	.word	index@(_Z10sub_kernelPdS_S_i)
        /*002c*/ 	.word	0x00000000


	//----- nvinfo : EIATTR_REGCOUNT
	.align		4
.L_7:
        /*0030*/ 	.byte	0x04, 0x2f
        /*0032*/ 	.short	(.L_9 - .L_8)
	.align		4
.L_8:
        /*0034*/ 	.word	index@(_Z10mul_kernelPdS_S_i)
        /*0038*/ 	.word	0x0000000e


	//----- nvinfo : EIATTR_FRAME_SIZE
	.align		4
.L_9:
        /*003c*/ 	.byte	0x04, 0x11
        /*003e*/ 	.short	(.L_11 - .L_10)
	.align		4
.L_10:
        /*0040*/ 	.word	index@(_Z10mul_kernelPdS_S_i)
        /*0044*/ 	.word	0x00000000


	//----- nvinfo : EIATTR_REGCOUNT
	.align		4
.L_11:
        /*0048*/ 	.byte	0x04, 0x2f
        /*004a*/ 	.short	(.L_13 - .L_12)
	.align		4
.L_12:
        /*004c*/ 	.word	index@(_Z10div_kernelPdS_S_i)
        /*0050*/ 	.word	0x00000019


	//----- nvinfo : EIATTR_FRAME_SIZE
	.align		4
.L_13:
        /*0054*/ 	.byte	0x04, 0x11
        /*0056*/ 	.short	(.L_15 - .L_14)
	.align		4
.L_14:
        /*0058*/ 	.word	index@($__internal_10_$__cuda_sm20_div_rn_f64_full)
        /*005c*/ 	.word	0x00000000


	//----- nvinfo : EIATTR_FRAME_SIZE
	.align		4
.L_15:
        /*0060*/ 	.byte	0x04, 0x11
        /*0062*/ 	.short	(.L_17 - .L_16)
	.align		4
.L_16:
        /*0064*/ 	.word	index@(_Z10div_kernelPdS_S_i)
        /*0068*/ 	.word	0x00000000


	//----- nvinfo : EIATTR_REGCOUNT
	.align		4
.L_17:
        /*006c*/ 	.byte	0x04, 0x2f
        /*006e*/ 	.short	(.L_19 - .L_18)
	.align		4
.L_18:
        /*0070*/ 	.word	index@(_Z11sqrt_kernelPdS_i)
        /*0074*/ 	.word	0x0000000b


	//----- nvinfo : EIATTR_FRAME_SIZE
	.align		4
.L_19:
        /*0078*/ 	.byte	0x04, 0x11
        /*007a*/ 	.short	(.L_21 - .L_20)
	.align		4
.L_20:
        /*007c*/ 	.word	index@($__internal_9_$__cuda_sm20_sqrt_rn_f32_slowpath)
        /*0080*/ 	.word	0x00000000


	//----- nvinfo : EIATTR_FRAME_SIZE
	.align		4
.L_21:
        /*0084*/ 	.byte	0x04, 0x11
        /*0086*/ 	.short	(.L_23 - .L_22)
	.align		4
.L_22:
        /*0088*/ 	.word	index@(_Z11sqrt_kernelPdS_i)
        /*008c*/ 	.word	0x00000000


	//----- nvinfo : EIATTR_REGCOUNT
	.align		4
.L_23:
        /*0090*/ 	.byte	0x04, 0x2f
        /*0092*/ 	.short	(.L_25 - .L_24)
	.align		4
.L_24:
        /*0094*/ 	.word	index@(_Z10log_kernelPdS_i)
        /*0098*/ 	.word	0x0000000a


	//----- nvinfo : EIATTR_FRAME_SIZE
	.align		4
.L_25:
        /*009c*/ 	.byte	0x04, 0x11
        /*009e*/ 	.short	(.L_27 - .L_26)
	.align		4
.L_26:
        /*00a0*/ 	.word	index@(_Z10log_kernelPdS_i)
        /*00a4*/ 	.word	0x00000000


	//----- nvinfo : EIATTR_REGCOUNT
	.align		4
.L_27:
        /*00a8*/ 	.byte	0x04, 0x2f
        /*00aa*/ 	.short	(.L_29 - .L_28)
	.align		4
.L_28:
        /*00ac*/ 	.word	index@(_Z11relu_kernelPdS_i)
        /*00b0*/ 	.word	0x0000000c


	//----- nvinfo : EIATTR_FRAME_SIZE
	.align		4
.L_29:
        /*00b4*/ 	.byte	0x04, 0x11
        /*00b6*/ 	.short	(.L_31 - .L_30)
	.align		4
.L_30:
        /*00b8*/ 	.word	index@(_Z11relu_kernelPdS_i)
        /*00bc*/ 	.word	0x00000000


	//----- nvinfo : EIATTR_REGCOUNT
	.align		4
.L_31:
        /*00c0*/ 	.byte	0x04, 0x2f
        /*00c2*/ 	.short	(.L_33 - .L_32)
	.align		4
.L_32:
        /*00c4*/ 	.word	index@(_Z14sigmoid_kernelPdS_i)
        /*00c8*/ 	.word	0x0000000e


	//----- nvinfo : EIATTR_FRAME_SIZE
	.align		4
.L_33:
        /*00cc*/ 	.byte	0x04, 0x11
        /*00ce*/ 	.short	(.L_35 - .L_34)
	.align		4
.L_34:
        /*00d0*/ 	.word	index@($__internal_8_$__cuda_sm20_dblrcp_rn_slowpath_v3)
        /*00d4*/ 	.word	0x00000000


	//----- nvinfo : EIATTR_FRAME_SIZE
	.align		4
.L_35:
        /*00d8*/ 	.byte	0x04, 0x11
        /*00da*/ 	.short	(.L_37 - .L_36)
	.align		4
.L_36:
        /*00dc*/ 	.word	index@(_Z14sigmoid_kernelPdS_i)
        /*00e0*/ 	.word	0x00000000


	//----- nvinfo : EIATTR_REGCOUNT
	.align		4
.L_37:
        /*00e4*/ 	.byte	0x04, 0x2f
        /*00e6*/ 	.short	(.L_39 - .L_38)
	.align		4
.L_38:
        /*00e8*/ 	.word	index@(_Z10max_kernelPdS_i)
        /*00ec*/ 	.word	0x0000001c


	//----- nvinfo : EIATTR_FRAME_SIZE
	.align		4
.L_39:
        /*00f0*/ 	.byte	0x04, 0x11
        /*00f2*/ 	.short	(.L_41 - .L_40)
	.align		4
.L_40:
        /*00f4*/ 	.word	index@(_Z10max_kernelPdS_i)
        /*00f8*/ 	.word	0x00000000


	//----- nvinfo : EIATTR_REGCOUNT
	.align		4
.L_41:
        /*00fc*/ 	.byte	0x04, 0x2f
        /*00fe*/ 	.short	(.L_43 - .L_42)
	.align		4
.L_42:
        /*0100*/ 	.word	index@(_Z10min_kernelPdS_i)
        /*0104*/ 	.word	0x0000001c


	//----- nvinfo : EIATTR_FRAME_SIZE
	.align		4
.L_43:
        /*0108*/ 	.byte	0x04, 0x11
        /*010a*/ 	.short	(.L_45 - .L_44)
	.align		4
.L_44:
        /*010c*/ 	.word	index@(_Z10min_kernelPdS_i)
        /*0110*/ 	.word	0x00000000


	//----- nvinfo : EIATTR_REGCOUNT
	.align		4
.L_45:
        /*0114*/ 	.byte	0x04, 0x2f
        /*0116*/ 	.short	(.L_47 - .L_46)
	.align		4
.L_46:
        /*0118*/ 	.word	index@(_Z13matmul_kernelPdS_S_iii)
        /*011c*/ 	.word	0x00000020


	//----- nvinfo : EIATTR_FRAME_SIZE
	.align		4
.L_47:
        /*0120*/ 	.byte	0x04, 0x11
        /*0122*/ 	.short	(.L_49 - .L_48)
	.align		4
.L_48:
        /*0124*/ 	.word	index@(_Z13matmul_kernelPdS_S_iii)
        /*0128*/ 	.word	0x00000000


	//----- nvinfo : EIATTR_REGCOUNT
	.align		4
.L_49:
        /*012c*/ 	.byte	0x04, 0x2f
        /*012e*/ 	.short	(.L_51 - .L_50)
	.align		4
.L_50:
        /*0130*/ 	.word	index@(_Z13expand_kernelPdS_iiPmS0_)
        /*0134*/ 	.word	0x00000020


	//----- nvinfo : EIATTR_FRAME_SIZE
	.align		4
.L_51:
        /*0138*/ 	.byte	0x04, 0x11
        /*013a*/ 	.short	(.L_53 - .L_52)
	.align		4
.L_52:
        /*013c*/ 	.word	index@($__internal_7_$__cuda_sm20_rem_u64)
        /*0140*/ 	.word	0x00000000


	//----- nvinfo : EIATTR_FRAME_SIZE
	.align		4
.L_53:
        /*0144*/ 	.byte	0x04, 0x11
        /*0146*/ 	.short	(.L_55 - .L_54)
	.align		4
.L_54:
        /*0148*/ 	.word	index@($__internal_6_$__cuda_sm20_div_u64)
        /*014c*/ 	.word	0x00000000


	//----- nvinfo : EIATTR_FRAME_SIZE
	.align		4
.L_55:
        /*0150*/ 	.byte	0x04, 0x11
        /*0152*/ 	.short	(.L_57 - .L_56)
	.align		4
.L_56:
        /*0154*/ 	.word	index@(_Z13expand_kernelPdS_iiPmS0_)
        /*0158*/ 	.word	0x00000000


	//----- nvinfo : EIATTR_REGCOUNT
	.align		4
.L_57:
        /*015c*/ 	.byte	0x04, 0x2f
        /*015e*/ 	.short	(.L_59 - .L_58)
	.align		4
.L_58:
        /*0160*/ 	.word	index@(_Z12pad2d_kernelPdS_iiPmS0_S0_)
        /*0164*/ 	.word	0x00000020


	//----- nvinfo : EIATTR_FRAME_SIZE
	.align		4
.L_59:
        /*0168*/ 	.byte	0x04, 0x11
        /*016a*/ 	.short	(.L_61 - .L_60)
	.align		4
.L_60:
        /*016c*/ 	.word	index@($__internal_5_$__cuda_sm20_rem_u64)
        /*0170*/ 	.word	0x00000000


	//----- nvinfo : EIATTR_FRAME_SIZE
	.align		4
.L_61:
        /*0174*/ 	.byte	0x04, 0x11
        /*0176*/ 	.short	(.L_63 - .L_62)
	.align		4
.L_62:
        /*0178*/ 	.word	index@($__internal_4_$__cuda_sm20_div_u64)
        /*017c*/ 	.word	0x00000000


	//----- nvinfo : EIATTR_FRAME_SIZE
	.align		4
.L_63:
        /*0180*/ 	.byte	0x04, 0x11
        /*0182*/ 	.short	(.L_65 - .L_64)
	.align		4
.L_64:
        /*0184*/ 	.word	index@(_Z12pad2d_kernelPdS_iiPmS0_S0_)
        /*0188*/ 	.word	0x00000000


	//----- nvinfo : EIATTR_REGCOUNT
	.align		4
.L_65:
        /*018c*/ 	.byte	0x04, 0x2f
        /*018e*/ 	.short	(.L_67 - .L_66)
	.align		4
.L_66:
        /*0190*/ 	.word	index@(_Z14permute_kernelPdS_iiPmS0_S0_)
        /*0194*/ 	.word	0x00000020


	//----- nvinfo : EIATTR_FRAME_SIZE
	.align		4
.L_67:
        /*0198*/ 	.byte	0x04, 0x11
        /*019a*/ 	.short	(.L_69 - .L_68)
	.align		4
.L_68:
        /*019c*/ 	.word	index@($__internal_3_$__cuda_sm20_rem_u64)
        /*01a0*/ 	.word	0x00000000


	//----- nvinfo : EIATTR_FRAME_SIZE
	.align		4
.L_69:
        /*01a4*/ 	.byte	0x04, 0x11
        /*01a6*/ 	.short	(.L_71 - .L_70)
	.align		4
.L_70:
        /*01a8*/ 	.word	index@($__internal_2_$__cuda_sm20_div_u64)
        /*01ac*/ 	.word	0x00000000


	//----- nvinfo : EIATTR_FRAME_SIZE
	.align		4
.L_71:
        /*01b0*/ 	.byte	0x04, 0x11
        /*01b2*/ 	.short	(.L_73 - .L_72)
	.align		4
.L_72:
        /*01b4*/ 	.word	index@(_Z14permute_kernelPdS_iiPmS0_S0_)
        /*01b8*/ 	.word	0x00000000


	//----- nvinfo : EIATTR_REGCOUNT
	.align		4
.L_73:
        /*01bc*/ 	.byte	0x04, 0x2f
        /*01be*/ 	.short	(.L_75 - .L_74)
	.align		4
.L_74:
        /*01c0*/ 	.word	index@(_Z10sum_kernelPdiPmmS0_mS0_mS_)
        /*01c4*/ 	.word	0x0000001f


	//----- nvinfo : EIATTR_FRAME_SIZE
	.align		4
.L_75:
        /*01c8*/ 	.byte	0x04, 0x11
        /*01ca*/ 	.short	(.L_77 - .L_76)
	.align		4
.L_76:
        /*01cc*/ 	.word	index@(_Z10sum_kernelPdiPmmS0_mS0_mS_)
        /*01d0*/ 	.word	0x00000000


	//----- nvinfo : EIATTR_REGCOUNT
	.align		4
.L_77:
        /*01d4*/ 	.byte	0x04, 0x2f
        /*01d6*/ 	.short	(.L_79 - .L_78)
	.align		4
.L_78:
        /*01d8*/ 	.word	index@(_Z17sum_pool2d_kernelPdS_PmS0_S0_dm)
        /*01dc*/ 	.word	0x0000002a


	//----- nvinfo : EIATTR_FRAME_SIZE
	.align		4
.L_79:
        /*01e0*/ 	.byte	0x04, 0x11
        /*01e2*/ 	.short	(.L_81 - .L_80)
	.align		4
.L_80:
        /*01e4*/ 	.word	index@(_Z17sum_pool2d_kernelPdS_PmS0_S0_dm)
        /*01e8*/ 	.word	0x00000000


	//----- nvinfo : EIATTR_REGCOUNT
	.align		4
.L_81:
        /*01ec*/ 	.byte	0x04, 0x2f
        /*01ee*/ 	.short	(.L_83 - .L_82)
	.align		4
.L_82:
        /*01f0*/ 	.word	index@(_Z17max_pool2d_kernelPdS_PmS0_S0_dm)
        /*01f4*/ 	.word	0x0000001e


	//----- nvinfo : EIATTR_FRAME_SIZE
	.align		4
.L_83:
        /*01f8*/ 	.byte	0x04, 0x11
        /*01fa*/ 	.short	(.L_85 - .L_84)
	.align		4
.L_84:
        /*01fc*/ 	.word	index@(_Z17max_pool2d_kernelPdS_PmS0_S0_dm)
        /*0200*/ 	.word	0x00000000


	//----- nvinfo : EIATTR_REGCOUNT
	.align		4
.L_85:
        /*0204*/ 	.byte	0x04, 0x2f
        /*0206*/ 	.short	(.L_87 - .L_86)
	.align		4
.L_86:
        /*0208*/ 	.word	index@(_Z13conv2d_kernelPdS_PmS0_mS0_S_S0_)
        /*020c*/ 	.word	0x0000003a


	//----- nvinfo : EIATTR_FRAME_SIZE
	.align		4
.L_87:
        /*0210*/ 	.byte	0x04, 0x11
        /*0212*/ 	.short	(.L_89 - .L_88)
	.align		4
.L_88:
        /*0214*/ 	.word	index@($__internal_1_$__cuda_sm20_rem_u64)
        /*0218*/ 	.word	0x00000000


	//----- nvinfo : EIATTR_FRAME_SIZE
	.align		4
.L_89:
        /*021c*/ 	.byte	0x04, 0x11
        /*021e*/ 	.short	(.L_91 - .L_90)
	.align		4
.L_90:
        /*0220*/ 	.word	index@($__internal_0_$__cuda_sm20_div_u64)
        /*0224*/ 	.word	0x00000000


	//----- nvinfo : EIATTR_FRAME_SIZE
	.align		4
.L_91:
        /*0228*/ 	.byte	0x04, 0x11
        /*022a*/ 	.short	(.L_93 - .L_92)
	.align		4
.L_92:
        /*022c*/ 	.word	index@(_Z13conv2d_kernelPdS_PmS0_mS0_S_S0_)
        /*0230*/ 	.word	0x00000000


	//----- nvinfo : EIATTR_MIN_STACK_SIZE
	.align		4
.L_93:
        /*0234*/ 	.byte	0x04, 0x12
        /*0236*/ 	.short	(.L_95 - .L_94)
	.align		4
.L_94:
        /*0238*/ 	.word	index@(_Z13conv2d_kernelPdS_PmS0_mS0_S_S0_)
        /*023c*/ 	.word	0x00000000


	//----- nvinfo : EIATTR_MIN_STACK_SIZE
	.align		4
.L_95:
        /*0240*/ 	.byte	0x04, 0x12
        /*0242*/ 	.short	(.L_97 - .L_96)
	.align		4
.L_96:
        /*0244*/ 	.word	index@(_Z17max_pool2d_kernelPdS_PmS0_S0_dm)
        /*0248*/ 	.word	0x00000000


	//----- nvinfo : EIATTR_MIN_STACK_SIZE
	.align		4
.L_97:
        /*024c*/ 	.byte	0x04, 0x12
        /*024e*/ 	.short	(.L_99 - .L_98)
	.align		4
.L_98:
        /*0250*/ 	.word	index@(_Z17sum_pool2d_kernelPdS_PmS0_S0_dm)
        /*0254*/ 	.word	0x00000000


	//----- nvinfo : EIATTR_MIN_STACK_SIZE
	.align		4
.L_99:
        /*0258*/ 	.byte	0x04, 0x12
        /*025a*/ 	.short	(.L_101 - .L_100)
	.align		4
.L_100:
        /*025c*/ 	.word	index@(_Z10sum_kernelPdiPmmS0_mS0_mS_)
        /*0260*/ 	.word	0x00000000


	//----- nvinfo : EIATTR_MIN_STACK_SIZE
	.align		4
.L_101:
        /*0264*/ 	.byte	0x04, 0x12
        /*0266*/ 	.short	(.L_103 - .L_102)
	.align		4
.L_102:
        /*0268*/ 	.word	index@(_Z14permute_kernelPdS_iiPmS0_S0_)
        /*026c*/ 	.word	0x00000000


	//----- nvinfo : EIATTR_MIN_STACK_SIZE
	.align		4
.L_103:
        /*0270*/ 	.byte	0x04, 0x12
        /*0272*/ 	.short	(.L_105 - .L_104)
	.align		4
.L_104:
        /*0274*/ 	.word	index@(_Z12pad2d_kernelPdS_iiPmS0_S0_)
        /*0278*/ 	.word	0x00000000


	//----- nvinfo : EIATTR_MIN_STACK_SIZE
	.align		4
.L_105:
        /*027c*/ 	.byte	0x04, 0x12
        /*027e*/ 	.short	(.L_107 - .L_106)
	.align		4
.L_106:
        /*0280*/ 	.word	index@(_Z13expand_kernelPdS_iiPmS0_)
        /*0284*/ 	.word	0x00000000


	//----- nvinfo : EIATTR_MIN_STACK_SIZE
	.align		4
.L_107:
        /*0288*/ 	.byte	0x04, 0x12
        /*028a*/ 	.short	(.L_109 - .L_108)
	.align		4
.L_108:
        /*028c*/ 	.word	index@(_Z13matmul_kernelPdS_S_iii)
        /*0290*/ 	.word	0x00000000


	//----- nvinfo : EIATTR_MIN_STACK_SIZE
	.align		4
.L_109:
        /*0294*/ 	.byte	0x04, 0x12
        /*0296*/ 	.short	(.L_111 - .L_110)
	.align		4
.L_110:
        /*0298*/ 	.word	index@(_Z10min_kernelPdS_i)
        /*029c*/ 	.word	0x00000000


	//----- nvinfo : EIATTR_MIN_STACK_SIZE
	.align		4
.L_111:
        /*02a0*/ 	.byte	0x04, 0x12
        /*02a2*/ 	.short	(.L_113 - .L_112)
	.align		4
.L_112:
        /*02a4*/ 	.word	index@(_Z10max_kernelPdS_i)
        /*02a8*/ 	.word	0x00000000


	//----- nvinfo : EIATTR_MIN_STACK_SIZE
	.align		4
.L_113:
        /*02ac*/ 	.byte	0x04, 0x12
        /*02ae*/ 	.short	(.L_115 - .L_114)
	.align		4
.L_114:
        /*02b0*/ 	.word	index@(_Z14sigmoid_kernelPdS_i)
        /*02b4*/ 	.word	0x00000000


	//----- nvinfo : EIATTR_MIN_STACK_SIZE
	.align		4
.L_115:
        /*02b8*/ 	.byte	0x04, 0x12
        /*02ba*/ 	.short	(.L_117 - .L_116)
	.align		4
.L_116:
        /*02bc*/ 	.word	index@(_Z11relu_kernelPdS_i)
        /*02c0*/ 	.word	0x00000000


	//----- nvinfo : EIATTR_MIN_STACK_SIZE
	.align		4
.L_117:
        /*02c4*/ 	.byte	0x04, 0x12
        /*02c6*/ 	.short	(.L_119 - .L_118)
	.align		4
.L_118:
        /*02c8*/ 	.word	index@(_Z10log_kernelPdS_i)
        /*02cc*/ 	.word	0x00000000


	//----- nvinfo : EIATTR_MIN_STACK_SIZE
	.align		4
.L_119:
        /*02d0*/ 	.byte	0x04, 0x12
        /*02d2*/ 	.short	(.L_121 - .L_120)
	.align		4
.L_120:
        /*02d4*/ 	.word	index@(_Z11sqrt_kernelPdS_i)
        /*02d8*/ 	.word	0x00000000


	//----- nvinfo : EIATTR_MIN_STACK_SIZE
	.align		4
.L_121:
        /*02dc*/ 	.byte	0x04, 0x12
        /*02de*/ 	.short	(.L_123 - .L_122)
	.align		4
.L_122:
        /*02e0*/ 	.word	index@(_Z10div_kernelPdS_S_i)
        /*02e4*/ 	.word	0x00000000


	//----- nvinfo : EIATTR_MIN_STACK_SIZE
	.align		4
.L_123:
        /*02e8*/ 	.byte	0x04, 0x12
        /*02ea*/ 	.short	(.L_125 - .L_124)
	.align		4
.L_124:
        /*02ec*/ 	.word	index@(_Z10mul_kernelPdS_S_i)
        /*02f0*/ 	.word	0x00000000


	//----- nvinfo : EIATTR_MIN_STACK_SIZE
	.align		4
.L_125:
        /*02f4*/ 	.byte	0x04, 0x12
        /*02f6*/ 	.short	(.L_127 - .L_126)
	.align		4
.L_126:
        /*02f8*/ 	.word	index@(_Z10sub_kernelPdS_S_i)
        /*02fc*/ 	.word	0x00000000


	//----- nvinfo : EIATTR_MIN_STACK_SIZE
	.align		4
.L_127:
        /*0300*/ 	.byte	0x04, 0x12
        /*0302*/ 	.short	(.L_129 - .L_128)
	.align		4
.L_128:
        /*0304*/ 	.word	index@(_Z10add_kernelPdS_S_i)
        /*0308*/ 	.word	0x00000000
.L_129:


//--------------------- .nv.compat                --------------------------
	.section	.nv.compat,"",@"SHT_CUDA_COMPAT_INFO"
	.align	4
        /*0000*/ 	.byte	0x02, 0x09, 0x00, 0x00, 0x02, 0x02, 0x01, 0x00, 0x02, 0x05, 0x05, 0x00, 0x03, 0x07, 0x01, 0x01
        /*0010*/ 	.byte	0x02, 0x03, 0x00, 0x00, 0x02, 0x06, 0x01, 0x00, 0x04, 0x0b, 0x08, 0x00, 0x01, 0x00, 0x00, 0x00
        /*0020*/ 	.byte	0x00, 0x00, 0x00, 0x00


//--------------------- .nv.info._Z13conv2d_kernelPdS_PmS0_mS0_S_S0_ --------------------------
	.section	.nv.info._Z13conv2d_kernelPdS_PmS0_mS0_S_S0_,"",@"SHT_CUDA_INFO"
	.sectionflags	@""
	.align	4


	//----- nvinfo : EIATTR_CUDA_API_VERSION
	.align		4
        /*0000*/ 	.byte	0x04, 0x37
        /*0002*/ 	.short	(.L_131 - .L_130)
.L_130:
        /*0004*/ 	.word	0x00000082


	//----- nvinfo : EIATTR_KPARAM_INFO
	.align		4
.L_131:
        /*0008*/ 	.byte	0x04, 0x17
        /*000a*/ 	.short	(.L_133 - .L_132)
.L_132:
        /*000c*/ 	.word	0x00000000
        /*0010*/ 	.short	0x0007
        /*0012*/ 	.short	0x0038
        /*0014*/ 	.byte	0x00, 0xf5, 0x21, 0x00


	//----- nvinfo : EIATTR_KPARAM_INFO
	.align		4
.L_133:
        /*0018*/ 	.byte	0x04, 0x17
        /*001a*/ 	.short	(.L_135 - .L_134)
.L_134:
        /*001c*/ 	.word	0x00000000
        /*0020*/ 	.short	0x0006
        /*0022*/ 	.short	0x0030
        /*0024*/ 	.byte	0x00, 0xf5, 0x21, 0x00


	//----- nvinfo : EIATTR_KPARAM_INFO
	.align		4
.L_135:
        /*0028*/ 	.byte	0x04, 0x17
        /*002a*/ 	.short	(.L_137 - .L_136)
.L_136:
        /*002c*/ 	.word	0x00000000
        /*0030*/ 	.short	0x0005
        /*0032*/ 	.short	0x0028
        /*0034*/ 	.byte	0x00, 0xf5, 0x21, 0x00


	//----- nvinfo : EIATTR_KPARAM_INFO
	.align		4
.L_137:
        /*0038*/ 	.byte	0x04, 0x17
        /*003a*/ 	.short	(.L_139 - .L_138)
.L_138:
        /*003c*/ 	.word	0x00000000
        /*0040*/ 	.short	0x0004
        /*0042*/ 	.short	0x0020
        /*0044*/ 	.byte	0x00, 0xf0, 0x21, 0x00


	//----- nvinfo : EIATTR_KPARAM_INFO
	.align		4
.L_139:
        /*0048*/ 	.byte	0x04, 0x17
        /*004a*/ 	.short	(.L_141 - .L_140)
.L_140:
        /*004c*/ 	.word	0x00000000
        /*0050*/ 	.short	0x0003
        /*0052*/ 	.short	0x0018
        /*0054*/ 	.byte	0x00, 0xf5, 0x21, 0x00


	//----- nvinfo : EIATTR_KPARAM_INFO
	.align		4
.L_141:
        /*0058*/ 	.byte	0x04, 0x17
        /*005a*/ 	.short	(.L_143 - .L_142)
.L_142:
        /*005c*/ 	.word	0x00000000
        /*0060*/ 	.short	0x0002
        /*0062*/ 	.short	0x0010
        /*0064*/ 	.byte	0x00, 0xf5, 0x21, 0x00


	//----- nvinfo : EIATTR_KPARAM_INFO
	.align		4
.L_143:
        /*0068*/ 	.byte	0x04, 0x17
        /*006a*/ 	.short	(.L_145 - .L_144)
.L_144:
        /*006c*/ 	.word	0x00000000
        /*0070*/ 	.short	0x0001
        /*0072*/ 	.short	0x0008
        /*0074*/ 	.byte	0x00, 0xf5, 0x21, 0x00


	//----- nvinfo : EIATTR_KPARAM_INFO
	.align		4
.L_145:
        /*0078*/ 	.byte	0x04, 0x17
        /*007a*/ 	.short	(.L_147 - .L_146)
.L_146:
        /*007c*/ 	.word	0x00000000
        /*0080*/ 	.short	0x0000
        /*0082*/ 	.short	0x0000
        /*0084*/ 	.byte	0x00, 0xf5, 0x21, 0x00


	//----- nvinfo : EIATTR_SPARSE_MMA_MASK
	.align		4
.L_147:
        /*0088*/ 	.byte	0x03, 0x50
        /*008a*/ 	.short	0x0000


	//----- nvinfo : EIATTR_MAXREG_COUNT
	.align		4
        /*008c*/ 	.byte	0x03, 0x1b
        /*008e*/ 	.short	0x00ff


	//----- nvinfo : EIATTR_MERCURY_ISA_VERSION
	.align		4
        /*0090*/ 	.byte	0x03, 0x5f
        /*0092*/ 	.short	0x0101


	//----- nvinfo : EIATTR_VRC_CTA_INIT_COUNT
	.align		4
        /*0094*/ 	.byte	0x02, 0x4a
	.zero		1
	.zero		1


	//----- nvinfo : EIATTR_EXIT_INSTR_OFFSETS
	.align		4
        /*0098*/ 	.byte	0x04, 0x1c
        /*009a*/ 	.short	(.L_149 - .L_148)


	//   ....[0]....
.L_148:
        /*009c*/ 	.word	0x00000810


	//   ....[1]....
        /*00a0*/ 	.word	0x00002960


	//----- nvinfo : EIATTR_CRS_STACK_SIZE
	.align		4
.L_149:
        /*00a4*/ 	.byte	0x04, 0x1e
        /*00a6*/ 	.short	(.L_151 - .L_150)
.L_150:
        /*00a8*/ 	.word	0x00000000


	//----- nvinfo : EIATTR_CBANK_PARAM_SIZE
	.align		4
.L_151:
        /*00ac*/ 	.byte	0x03, 0x19
        /*00ae*/ 	.short	0x0040


	//----- nvinfo : EIATTR_PARAM_CBANK
	.align		4
        /*00b0*/ 	.byte	0x04, 0x0a
        /*00b2*/ 	.short	(.L_153 - .L_152)
	.align		4
.L_152:
        /*00b4*/ 	.word	index@(.nv.constant0._Z13conv2d_kernelPdS_PmS0_mS0_S_S0_)
        /*00b8*/ 	.short	0x0380
        /*00ba*/ 	.short	0x0040


	//----- nvinfo : EIATTR_SW_WAR
	.align		4
.L_153:
        /*00bc*/ 	.byte	0x04, 0x36
        /*00be*/ 	.short	(.L_155 - .L_154)
.L_154:
        /*00c0*/ 	.word	0x00000008
.L_155:


//--------------------- .nv.info._Z17max_pool2d_kernelPdS_PmS0_S0_dm --------------------------
	.section	.nv.info._Z17max_pool2d_kernelPdS_PmS0_S0_dm,"",@"SHT_CUDA_INFO"
	.sectionflags	@""
	.align	4


	//----- nvinfo : EIATTR_CUDA_API_VERSION
	.align		4
        /*0000*/ 	.byte	0x04, 0x37
        /*0002*/ 	.short	(.L_157 - .L_156)
.L_156:
        /*0004*/ 	.word	0x00000082


	//----- nvinfo : EIATTR_KPARAM_INFO
	.align		4
.L_157:
        /*0008*/ 	.byte	0x04, 0x17
        /*000a*/ 	.short	(.L_159 - .L_158)
.L_158:
        /*000c*/ 	.word	0x00000000
        /*0010*/ 	.short	0x0006
        /*0012*/ 	.short	0x0030
        /*0014*/ 	.byte	0x00, 0xf0, 0x21, 0x00


	//----- nvinfo : EIATTR_KPARAM_INFO
	.align		4
.L_159:
        /*0018*/ 	.byte	0x04, 0x17
        /*001a*/ 	.short	(.L_161 - .L_160)
.L_160:
        /*001c*/ 	.word	0x00000000
        /*0020*/ 	.short	0x0005
        /*0022*/ 	.short	0x0028
        /*0024*/ 	.byte	0x00, 0xf0, 0x21, 0x00


	//----- nvinfo : EIATTR_KPARAM_INFO
	.align		4
.L_161:
        /*0028*/ 	.byte	0x04, 0x17
        /*002a*/ 	.short	(.L_163 - .L_162)
.L_162:
        /*002c*/ 	.word	0x00000000
        /*0030*/ 	.short	0x0004
        /*0032*/ 	.short	0x0020
        /*0034*/ 	.byte	0x00, 0xf5, 0x21, 0x00


	//----- nvinfo : EIATTR_KPARAM_INFO
	.align		4
.L_163:
        /*0038*/ 	.byte	0x04, 0x17
        /*003a*/ 	.short	(.L_165 - .L_164)
.L_164:
        /*003c*/ 	.word	0x00000000
        /*0040*/ 	.short	0x0003
        /*0042*/ 	.short	0x0018
        /*0044*/ 	.byte	0x00, 0xf5, 0x21, 0x00


	//----- nvinfo : EIATTR_KPARAM_INFO
	.align		4
.L_165:
        /*0048*/ 	.byte	0x04, 0x17
        /*004a*/ 	.short	(.L_167 - .L_166)
.L_166:
        /*004c*/ 	.word	0x00000000
        /*0050*/ 	.short	0x0002
        /*0052*/ 	.short	0x0010
        /*0054*/ 	.byte	0x00, 0xf5, 0x21, 0x00


	//----- nvinfo : EIATTR_KPARAM_INFO
	.align		4
.L_167:
        /*0058*/ 	.byte	0x04, 0x17
        /*005a*/ 	.short	(.L_169 - .L_168)
.L_168:
        /*005c*/ 	.word	0x00000000
        /*0060*/ 	.short	0x0001
        /*0062*/ 	.short	0x0008
        /*0064*/ 	.byte	0x00, 0xf5, 0x21, 0x00


	//----- nvinfo : EIATTR_KPARAM_INFO
	.align		4
.L_169:
        /*0068*/ 	.byte	0x04, 0x17
        /*006a*/ 	.short	(.L_171 - .L_170)
.L_170:
        /*006c*/ 	.word	0x00000000
        /*0070*/ 	.short	0x0000
        /*0072*/ 	.short	0x0000
        /*0074*/ 	.byte	0x00, 0xf5, 0x21, 0x00


	//----- nvinfo : EIATTR_SPARSE_MMA_MASK
	.align		4
.L_171:
        /*0078*/ 	.byte	0x03, 0x50
        /*007a*/ 	.short	0x0000


	//----- nvinfo : EIATTR_MAXREG_COUNT
	.align		4
        /*007c*/ 	.byte	0x03, 0x1b
        /*007e*/ 	.short	0x00ff


	//----- nvinfo : EIATTR_MERCURY_ISA_VERSION
	.align		4
        /*0080*/ 	.byte	0x03, 0x5f
        /*0082*/ 	.short	0x0101


	//----- nvinfo : EIATTR_VRC_CTA_INIT_COUNT
	.align		4
        /*0084*/ 	.byte	0x02, 0x4a
	.zero		1
	.zero		1


	//----- nvinfo : EIATTR_EXIT_INSTR_OFFSETS
	.align		4
        /*0088*/ 	.byte	0x04, 0x1c
        /*008a*/ 	.short	(.L_173 - .L_172)


	//   ....[0]....
.L_172:
        /*008c*/ 	.word	0x00000080


	//   ....[1]....
        /*0090*/ 	.word	0x00000120


	//   ....[2]....
        /*0094*/ 	.word	0x000021a0


	//----- nvinfo : EIATTR_CBANK_PARAM_SIZE
	.align		4
.L_173:
        /*0098*/ 	.byte	0x03, 0x19
        /*009a*/ 	.short	0x0038


	//----- nvinfo : EIATTR_PARAM_CBANK
	.align		4
        /*009c*/ 	.byte	0x04, 0x0a
        /*009e*/ 	.short	(.L_175 - .L_174)
	.align		4
.L_174:
        /*00a0*/ 	.word	index@(.nv.constant0._Z17max_pool2d_kernelPdS_PmS0_S0_dm)
        /*00a4*/ 	.short	0x0380
        /*00a6*/ 	.short	0x0038


	//----- nvinfo : EIATTR_SW_WAR
	.align		4
.L_175:
        /*00a8*/ 	.byte	0x04, 0x36
        /*00aa*/ 	.short	(.L_177 - .L_176)
.L_176:
        /*00ac*/ 	.word	0x00000008
.L_177:


//--------------------- .nv.info._Z17sum_pool2d_kernelPdS_PmS0_S0_dm --------------------------
	.section	.nv.info._Z17sum_pool2d_kernelPdS_PmS0_S0_dm,"",@"SHT_CUDA_INFO"
	.sectionflags	@""
	.align	4


	//----- nvinfo : EIATTR_CUDA_API_VERSION
	.align		4
        /*0000*/ 	.byte	0x04, 0x37
        /*0002*/ 	.short	(.L_179 - .L_178)
.L_178:
        /*0004*/ 	.word	0x00000082


	//----- nvinfo : EIATTR_KPARAM_INFO
	.align		4
.L_179:
        /*0008*/ 	.byte	0x04, 0x17
        /*000a*/ 	.short	(.L_181 - .L_180)
.L_180:
        /*000c*/ 	.word	0x00000000
        /*0010*/ 	.short	0x0006
        /*0012*/ 	.short	0x0030
        /*0014*/ 	.byte	0x00, 0xf0, 0x21, 0x00


	//----- nvinfo : EIATTR_KPARAM_INFO
	.align		4
.L_181:
        /*0018*/ 	.byte	0x04, 0x17
        /*001a*/ 	.short	(.L_183 - .L_182)
.L_182:
        /*001c*/ 	.word	0x00000000
        /*0020*/ 	.short	0x0005
        /*0022*/ 	.short	0x0028
        /*0024*/ 	.byte	0x00, 0xf0, 0x21, 0x00


	//----- nvinfo : EIATTR_KPARAM_INFO
	.align		4
.L_183:
        /*0028*/ 	.byte	0x04, 0x17
        /*002a*/ 	.short	(.L_185 - .L_184)
.L_184:
        /*002c*/ 	.word	0x00000000
        /*0030*/ 	.short	0x0004
        /*0032*/ 	.short	0x0020
        /*0034*/ 	.byte	0x00, 0xf5, 0x21, 0x00


	//----- nvinfo : EIATTR_KPARAM_INFO
	.align		4
.L_185:
        /*0038*/ 	.byte	0x04, 0x17
        /*003a*/ 	.short	(.L_187 - .L_186)
.L_186:
        /*003c*/ 	.word	0x00000000
        /*0040*/ 	.short	0x0003
        /*0042*/ 	.short	0x0018
        /*0044*/ 	.byte	0x00, 0xf5, 0x21, 0x00


	//----- nvinfo : EIATTR_KPARAM_INFO
	.align		4
.L_187:
        /*0048*/ 	.byte	0x04, 0x17
        /*004a*/ 	.short	(.L_189 - .L_188)
.L_188:
        /*004c*/ 	.word	0x00000000
        /*0050*/ 	.short	0x0002
        /*0052*/ 	.short	0x0010
        /*0054*/ 	.byte	0x00, 0xf5, 0x21, 0x00


	//----- nvinfo : EIATTR_KPARAM_INFO
	.align		4
.L_189:
        /*0058*/ 	.byte	0x04, 0x17
        /*005a*/ 	.short	(.L_191 - .L_190)
.L_190:
        /*005c*/ 	.word	0x00000000
        /*0060*/ 	.short	0x0001
        /*0062*/ 	.short	0x0008
        /*0064*/ 	.byte	0x00, 0xf5, 0x21, 0x00


	//----- nvinfo : EIATTR_KPARAM_INFO
	.align		4
.L_191:
        /*0068*/ 	.byte	0x04, 0x17
        /*006a*/ 	.short	(.L_193 - .L_192)
.L_192:
        /*006c*/ 	.word	0x00000000
        /*0070*/ 	.short	0x0000
        /*0072*/ 	.short	0x0000
        /*0074*/ 	.byte	0x00, 0xf5, 0x21, 0x00


	//----- nvinfo : EIATTR_SPARSE_MMA_MASK
	.align		4
.L_193:
        /*0078*/ 	.byte	0x03, 0x50
        /*007a*/ 	.short	0x0000


	//----- nvinfo : EIATTR_MAXREG_COUNT
	.align		4
        /*007c*/ 	.byte	0x03, 0x1b
        /*007e*/ 	.short	0x00ff


	//----- nvinfo : EIATTR_MERCURY_ISA_VERSION
	.align		4
        /*0080*/ 	.byte	0x03, 0x5f
        /*0082*/ 	.short	0x0101


	//----- nvinfo : EIATTR_VRC_CTA_INIT_COUNT
	.align		4
        /*0084*/ 	.byte	0x02, 0x4a
	.zero		1
	.zero		1


	//----- nvinfo : EIATTR_EXIT_INSTR_OFFSETS
	.align		4
        /*0088*/ 	.byte	0x04, 0x1c
        /*008a*/ 	.short	(.L_195 - .L_194)


	//   ....[0]....
.L_194:
        /*008c*/ 	.word	0x00000120


	//   ....[1]....
        /*0090*/ 	.word	0x000001a0


	//   ....[2]....
        /*0094*/ 	.word	0x00000210


	//   ....[3]....
        /*0098*/ 	.word	0x000012b0


	//----- nvinfo : EIATTR_CRS_STACK_SIZE
	.align		4
.L_195:
        /*009c*/ 	.byte	0x04, 0x1e
        /*009e*/ 	.short	(.L_197 - .L_196)
.L_196:
        /*00a0*/ 	.word	0x00000000


	//----- nvinfo : EIATTR_CBANK_PARAM_SIZE
	.align		4
.L_197:
        /*00a4*/ 	.byte	0x03, 0x19
        /*00a6*/ 	.short	0x0038


	//----- nvinfo : EIATTR_PARAM_CBANK
	.align		4
        /*00a8*/ 	.byte	0x04, 0x0a
        /*00aa*/ 	.short	(.L_199 - .L_198)
	.align		4
.L_198:
        /*00ac*/ 	.word	index@(.nv.constant0._Z17sum_pool2d_kernelPdS_PmS0_S0_dm)
        /*00b0*/ 	.short	0x0380
        /*00b2*/ 	.short	0x0038


	//----- nvinfo : EIATTR_SW_WAR
	.align		4
.L_199:
        /*00b4*/ 	.byte	0x04, 0x36
        /*00b6*/ 	.short	(.L_201 - .L_200)
.L_200:
        /*00b8*/ 	.word	0x00000008
.L_201:


//--------------------- .nv.info._Z10sum_kernelPdiPmmS0_mS0_mS_ --------------------------
	.section	.nv.info._Z10sum_kernelPdiPmmS0_mS0_mS_,"",@"SHT_CUDA_INFO"
	.sectionflags	@""
	.align	4


	//----- nvinfo : EIATTR_CUDA_API_VERSION
	.align		4
        /*0000*/ 	.byte	0x04, 0x37
        /*0002*/ 	.short	(.L_203 - .L_202)
.L_202:
        /*0004*/ 	.word	0x00000082


	//----- nvinfo : EIATTR_KPARAM_INFO
	.align		4
.L_203:
        /*0008*/ 	.byte	0x04, 0x17
        /*000a*/ 	.short	(.L_205 - .L_204)
.L_204:
        /*000c*/ 	.word	0x00000000
        /*0010*/ 	.short	0x0008
        /*0012*/ 	.short	0x0040
        /*0014*/ 	.byte	0x00, 0xf5, 0x21, 0x00


	//----- nvinfo : EIATTR_KPARAM_INFO
	.align		4
.L_205:
        /*0018*/ 	.byte	0x04, 0x17
        /*001a*/ 	.short	(.L_207 - .L_206)
.L_206:
        /*001c*/ 	.word	0x00000000
        /*0020*/ 	.short	0x0007
        /*0022*/ 	.short	0x0038
        /*0024*/ 	.byte	0x00, 0xf0, 0x21, 0x00


	//----- nvinfo : EIATTR_KPARAM_INFO
	.align		4
.L_207:
        /*0028*/ 	.byte	0x04, 0x17
        /*002a*/ 	.short	(.L_209 - .L_208)
.L_208:
        /*002c*/ 	.word	0x00000000
        /*0030*/ 	.short	0x0006
        /*0032*/ 	.short	0x0030
        /*0034*/ 	.byte	0x00, 0xf5, 0x21, 0x00


	//----- nvinfo : EIATTR_KPARAM_INFO
	.align		4
.L_209:
        /*0038*/ 	.byte	0x04, 0x17
        /*003a*/ 	.short	(.L_211 - .L_210)
.L_210:
        /*003c*/ 	.word	0x00000000
        /*0040*/ 	.short	0x0005
        /*0042*/ 	.short	0x0028
        /*0044*/ 	.byte	0x00, 0xf0, 0x21, 0x00


	//----- nvinfo : EIATTR_KPARAM_INFO
	.align		4
.L_211:
        /*0048*/ 	.byte	0x04, 0x17
        /*004a*/ 	.short	(.L_213 - .L_212)
.L_212:
        /*004c*/ 	.word	0x00000000
        /*0050*/ 	.short	0x0004
        /*0052*/ 	.short	0x0020
        /*0054*/ 	.byte	0x00, 0xf5, 0x21, 0x00


	//----- nvinfo : EIATTR_KPARAM_INFO
	.align		4
.L_213:
        /*0058*/ 	.byte	0x04, 0x17
        /*005a*/ 	.short	(.L_215 - .L_214)
.L_214:
        /*005c*/ 	.word	0x00000000
        /*0060*/ 	.short	0x0003
        /*0062*/ 	.short	0x0018
        /*0064*/ 	.byte	0x00, 0xf0, 0x21, 0x00


	//----- nvinfo : EIATTR_KPARAM_INFO
	.align		4
.L_215:
        /*0068*/ 	.byte	0x04, 0x17
        /*006a*/ 	.short	(.L_217 - .L_216)
.L_216:
        /*006c*/ 	.word	0x00000000
        /*0070*/ 	.short	0x0002
        /*0072*/ 	.short	0x0010
        /*0074*/ 	.byte	0x00, 0xf5, 0x21, 0x00


	//----- nvinfo : EIATTR_KPARAM_INFO
	.align		4
.L_217:
        /*0078*/ 	.byte	0x04, 0x17
        /*007a*/ 	.short	(.L_219 - .L_218)
.L_218:
        /*007c*/ 	.word	0x00000000
        /*0080*/ 	.short	0x0001
        /*0082*/ 	.short	0x0008
        /*0084*/ 	.byte	0x00, 0xf0, 0x11, 0x00


	//----- nvinfo : EIATTR_KPARAM_INFO
	.align		4
.L_219:
        /*0088*/ 	.byte	0x04, 0x17
        /*008a*/ 	.short	(.L_221 - .L_220)
.L_220:
        /*008c*/ 	.word	0x00000000
        /*0090*/ 	.short	0x0000
        /*0092*/ 	.short	0x0000
        /*0094*/ 	.byte	0x00, 0xf5, 0x21, 0x00


	//----- nvinfo : EIATTR_SPARSE_MMA_MASK
	.align		4
.L_221:
        /*0098*/ 	.byte	0x03, 0x50
        /*009a*/ 	.short	0x0000


	//----- nvinfo : EIATTR_MAXREG_COUNT
	.align		4
        /*009c*/ 	.byte	0x03, 0x1b
        /*009e*/ 	.short	0x00ff


	//----- nvinfo : EIATTR_MERCURY_ISA_VERSION
	.align		4
        /*00a0*/ 	.byte	0x03, 0x5f
        /*00a2*/ 	.short	0x0101


	//----- nvinfo : EIATTR_VRC_CTA_INIT_COUNT
	.align		4
        /*00a4*/ 	.byte	0x02, 0x4a
	.zero		1
	.zero		1


	//----- nvinfo : EIATTR_EXIT_INSTR_OFFSETS
	.align		4
        /*00a8*/ 	.byte	0x04, 0x1c
        /*00aa*/ 	.short	(.L_223 - .L_222)


	//   ....[0]....
.L_222:
        /*00ac*/ 	.word	0x00000070


	//   ....[1]....
        /*00b0*/ 	.word	0x00001a90


	//----- nvinfo : EIATTR_CBANK_PARAM_SIZE
	.align		4
.L_223:
        /*00b4*/ 	.byte	0x03, 0x19
        /*00b6*/ 	.short	0x0048


	//----- nvinfo : EIATTR_PARAM_CBANK
	.align		4
        /*00b8*/ 	.byte	0x04, 0x0a
        /*00ba*/ 	.short	(.L_225 - .L_224)
	.align		4
.L_224:
        /*00bc*/ 	.word	index@(.nv.constant0._Z10sum_kernelPdiPmmS0_mS0_mS_)
        /*00c0*/ 	.short	0x0380
        /*00c2*/ 	.short	0x0048


	//----- nvinfo : EIATTR_SW_WAR
	.align		4
.L_225:
        /*00c4*/ 	.byte	0x04, 0x36
        /*00c6*/ 	.short	(.L_227 - .L_226)
.L_226:
        /*00c8*/ 	.word	0x00000008
.L_227:


//--------------------- .nv.info._Z14permute_kernelPdS_iiPmS0_S0_ --------------------------
	.section	.nv.info._Z14permute_kernelPdS_iiPmS0_S0_,"",@"SHT_CUDA_INFO"
	.sectionflags	@""
	.align	4


	//----- nvinfo : EIATTR_CUDA_API_VERSION
	.align		4
        /*0000*/ 	.byte	0x04, 0x37
        /*0002*/ 	.short	(.L_229 - .L_228)
.L_228:
        /*0004*/ 	.word	0x00000082


	//----- nvinfo : EIATTR_KPARAM_INFO
	.align		4
.L_229:
        /*0008*/ 	.byte	0x04, 0x17
        /*000a*/ 	.short	(.L_231 - .L_230)
.L_230:
        /*000c*/ 	.word	0x00000000
        /*0010*/ 	.short	0x0006
        /*0012*/ 	.short	0x0028
        /*0014*/ 	.byte	0x00, 0xf5, 0x21, 0x00


	//----- nvinfo : EIATTR_KPARAM_INFO
	.align		4
.L_231:
        /*0018*/ 	.byte	0x04, 0x17
        /*001a*/ 	.short	(.L_233 - .L_232)
.L_232:
        /*001c*/ 	.word	0x00000000
        /*0020*/ 	.short	0x0005
        /*0022*/ 	.short	0x0020
        /*0024*/ 	.byte	0x00, 0xf5, 0x21, 0x00


	//----- nvinfo : EIATTR_KPARAM_INFO
	.align		4
.L_233:
        /*0028*/ 	.byte	0x04, 0x17
        /*002a*/ 	.short	(.L_235 - .L_234)
.L_234:
        /*002c*/ 	.word	0x00000000
        /*0030*/ 	.short	0x0004
        /*0032*/ 	.short	0x0018
        /*0034*/ 	.byte	0x00, 0xf5, 0x21, 0x00


	//----- nvinfo : EIATTR_KPARAM_INFO
	.align		4
.L_235:
        /*0038*/ 	.byte	0x04, 0x17
        /*003a*/ 	.short	(.L_237 - .L_236)
.L_236:
        /*003c*/ 	.word	0x00000000
        /*0040*/ 	.short	0x0003
        /*0042*/ 	.short	0x0014
        /*0044*/ 	.byte	0x00, 0xf0, 0x11, 0x00


	//----- nvinfo : EIATTR_KPARAM_INFO
	.align		4
.L_237:
        /*0048*/ 	.byte	0x04, 0x17
        /*004a*/ 	.short	(.L_239 - .L_238)
.L_238:
        /*004c*/ 	.word	0x00000000
        /*0050*/ 	.short	0x0002
        /*0052*/ 	.short	0x0010
        /*0054*/ 	.byte	0x00, 0xf0, 0x11, 0x00


	//----- nvinfo : EIATTR_KPARAM_INFO
	.align		4
.L_239:
        /*0058*/ 	.byte	0x04, 0x17
        /*005a*/ 	.short	(.L_241 - .L_240)
.L_240:
        /*005c*/ 	.word	0x00000000
        /*0060*/ 	.short	0x0001
        /*0062*/ 	.short	0x0008
        /*0064*/ 	.byte	0x00, 0xf5, 0x21, 0x00


	//----- nvinfo : EIATTR_KPARAM_INFO
	.align		4
.L_241:
        /*0068*/ 	.byte	0x04, 0x17
        /*006a*/ 	.short	(.L_243 - .L_242)
.L_242:
        /*006c*/ 	.word	0x00000000
        /*0070*/ 	.short	0x0000
        /*0072*/ 	.short	0x0000
        /*0074*/ 	.byte	0x00, 0xf5, 0x21, 0x00


	//----- nvinfo : EIATTR_SPARSE_MMA_MASK
	.align		4
.L_243:
        /*0078*/ 	.byte	0x03, 0x50
        /*007a*/ 	.short	0x0000


	//----- nvinfo : EIATTR_MAXREG_COUNT
	.align		4
        /*007c*/ 	.byte	0x03, 0x1b
        /*007e*/ 	.short	0x00ff


	//----- nvinfo : EIATTR_MERCURY_ISA_VERSION
	.align		4
        /*0080*/ 	.byte	0x03, 0x5f
        /*0082*/ 	.short	0x0101


	//----- nvinfo : EIATTR_VRC_CTA_INIT_COUNT
	.align		4
        /*0084*/ 	.byte	0x02, 0x4a
	.zero		1
	.zero		1


	//----- nvinfo : EIATTR_EXIT_INSTR_OFFSETS
	.align		4
        /*0088*/ 	.byte	0x04, 0x1c
        /*008a*/ 	.short	(.L_245 - .L_244)


	//   ....[0]....
.L_244:
        /*008c*/ 	.word	0x00000070


	//   ....[1]....
        /*0090*/ 	.word	0x00003b70


	//----- nvinfo : EIATTR_CRS_STACK_SIZE
	.align		4
.L_245:
        /*0094*/ 	.byte	0x04, 0x1e
        /*0096*/ 	.short	(.L_247 - .L_246)
.L_246:
        /*0098*/ 	.word	0x00000000


	//----- nvinfo : EIATTR_CBANK_PARAM_SIZE
	.align		4
.L_247:
        /*009c*/ 	.byte	0x03, 0x19
        /*009e*/ 	.short	0x0030


	//----- nvinfo : EIATTR_PARAM_CBANK
	.align		4
        /*00a0*/ 	.byte	0x04, 0x0a
        /*00a2*/ 	.short	(.L_249 - .L_248)
	.align		4
.L_248:
        /*00a4*/ 	.word	index@(.nv.constant0._Z14permute_kernelPdS_iiPmS0_S0_)
        /*00a8*/ 	.short	0x0380
        /*00aa*/ 	.short	0x0030


	//----- nvinfo : EIATTR_SW_WAR
	.align		4
.L_249:
        /*00ac*/ 	.byte	0x04, 0x36
        /*00ae*/ 	.short	(.L_251 - .L_250)
.L_250:
        /*00b0*/ 	.word	0x00000008
.L_251:


//--------------------- .nv.info._Z12pad2d_kernelPdS_iiPmS0_S0_ --------------------------
	.section	.nv.info._Z12pad2d_kernelPdS_iiPmS0_S0_,"",@"SHT_CUDA_INFO"
	.sectionflags	@""
	.align	4


	//----- nvinfo : EIATTR_CUDA_API_VERSION
	.align		4
        /*0000*/ 	.byte	0x04, 0x37
        /*0002*/ 	.short	(.L_253 - .L_252)
.L_252:
        /*0004*/ 	.word	0x00000082


	//----- nvinfo : EIATTR_KPARAM_INFO
	.align		4
.L_253:
        /*0008*/ 	.byte	0x04, 0x17
        /*000a*/ 	.short	(.L_255 - .L_254)
.L_254:
        /*000c*/ 	.word	0x00000000
        /*0010*/ 	.short	0x0006
        /*0012*/ 	.short	0x0028
        /*0014*/ 	.byte	0x00, 0xf5, 0x21, 0x00


	//----- nvinfo : EIATTR_KPARAM_INFO
	.align		4
.L_255:
        /*0018*/ 	.byte	0x04, 0x17
        /*001a*/ 	.short	(.L_257 - .L_256)
.L_256:
        /*001c*/ 	.word	0x00000000
        /*0020*/ 	.short	0x0005
        /*0022*/ 	.short	0x0020
        /*0024*/ 	.byte	0x00, 0xf5, 0x21, 0x00


	//----- nvinfo : EIATTR_KPARAM_INFO
	.align		4
.L_257:
        /*0028*/ 	.byte	0x04, 0x17
        /*002a*/ 	.short	(.L_259 - .L_258)
.L_258:
        /*002c*/ 	.word	0x00000000
        /*0030*/ 	.short	0x0004
        /*0032*/ 	.short	0x0018
        /*0034*/ 	.byte	0x00, 0xf5, 0x21, 0x00


	//----- nvinfo : EIATTR_KPARAM_INFO
	.align		4
.L_259:
        /*0038*/ 	.byte	0x04, 0x17
        /*003a*/ 	.short	(.L_261 - .L_260)
.L_260:
        /*003c*/ 	.word	0x00000000
        /*0040*/ 	.short	0x0003
        /*0042*/ 	.short	0x0014
        /*0044*/ 	.byte	0x00, 0xf0, 0x11, 0x00


	//----- nvinfo : EIATTR_KPARAM_INFO
	.align		4
.L_261:
        /*0048*/ 	.byte	0x04, 0x17
        /*004a*/ 	.short	(.L_263 - .L_262)
.L_262:
        /*004c*/ 	.word	0x00000000
        /*0050*/ 	.short	0x0002
        /*0052*/ 	.short	0x0010
        /*0054*/ 	.byte	0x00, 0xf0, 0x11, 0x00


	//----- nvinfo : EIATTR_KPARAM_INFO
	.align		4
.L_263:
        /*0058*/ 	.byte	0x04, 0x17
        /*005a*/ 	.short	(.L_265 - .L_264)
.L_264:
        /*005c*/ 	.word	0x00000000
        /*0060*/ 	.short	0x0001
        /*0062*/ 	.short	0x0008
        /*0064*/ 	.byte	0x00, 0xf5, 0x21, 0x00


	//----- nvinfo : EIATTR_KPARAM_INFO
	.align		4
.L_265:
        /*0068*/ 	.byte	0x04, 0x17
        /*006a*/ 	.short	(.L_267 - .L_266)
.L_266:
        /*006c*/ 	.word	0x00000000
        /*0070*/ 	.short	0x0000
        /*0072*/ 	.short	0x0000
        /*0074*/ 	.byte	0x00, 0xf5, 0x21, 0x00


	//----- nvinfo : EIATTR_SPARSE_MMA_MASK
	.align		4
.L_267:
        /*0078*/ 	.byte	0x03, 0x50
        /*007a*/ 	.short	0x0000


	//----- nvinfo : EIATTR_MAXREG_COUNT
	.align		4
        /*007c*/ 	.byte	0x03, 0x1b
        /*007e*/ 	.short	0x00ff


	//----- nvinfo : EIATTR_MERCURY_ISA_VERSION
	.align		4
        /*0080*/ 	.byte	0x03, 0x5f
        /*0082*/ 	.short	0x0101


	//----- nvinfo : EIATTR_VRC_CTA_INIT_COUNT
	.align		4
        /*0084*/ 	.byte	0x02, 0x4a
	.zero		1
	.zero		1


	//----- nvinfo : EIATTR_EXIT_INSTR_OFFSETS
	.align		4
        /*0088*/ 	.byte	0x04, 0x1c
        /*008a*/ 	.short	(.L_269 - .L_268)


	//   ....[0]....
.L_268:
        /*008c*/ 	.word	0x00000070


	//   ....[1]....
        /*0090*/ 	.word	0x00003900


	//----- nvinfo : EIATTR_CRS_STACK_SIZE
	.align		4
.L_269:
        /*0094*/ 	.byte	0x04, 0x1e
        /*0096*/ 	.short	(.L_271 - .L_270)
.L_270:
        /*0098*/ 	.word	0x00000000


	//----- nvinfo : EIATTR_CBANK_PARAM_SIZE
	.align		4
.L_271:
        /*009c*/ 	.byte	0x03, 0x19
        /*009e*/ 	.short	0x0030


	//----- nvinfo : EIATTR_PARAM_CBANK
	.align		4
        /*00a0*/ 	.byte	0x04, 0x0a
        /*00a2*/ 	.short	(.L_273 - .L_272)
	.align		4
.L_272:
        /*00a4*/ 	.word	index@(.nv.constant0._Z12pad2d_kernelPdS_iiPmS0_S0_)
        /*00a8*/ 	.short	0x0380
        /*00aa*/ 	.short	0x0030


	//----- nvinfo : EIATTR_SW_WAR
	.align		4
.L_273:
        /*00ac*/ 	.byte	0x04, 0x36
        /*00ae*/ 	.short	(.L_275 - .L_274)
.L_274:
        /*00b0*/ 	.word	0x00000008
.L_275:


//--------------------- .nv.info._Z13expand_kernelPdS_iiPmS0_ --------------------------
	.section	.nv.info._Z13expand_kernelPdS_iiPmS0_,"",@"SHT_CUDA_INFO"
	.sectionflags	@""
	.align	4


	//----- nvinfo : EIATTR_CUDA_API_VERSION
	.align		4
        /*0000*/ 	.byte	0x04, 0x37
        /*0002*/ 	.short	(.L_277 - .L_276)
.L_276:
        /*0004*/ 	.word	0x00000082


	//----- nvinfo : EIATTR_KPARAM_INFO
	.align		4
.L_277:
        /*0008*/ 	.byte	0x04, 0x17
        /*000a*/ 	.short	(.L_279 - .L_278)
.L_278:
        /*000c*/ 	.word	0x00000000
        /*0010*/ 	.short	0x0005
        /*0012*/ 	.short	0x0020
        /*0014*/ 	.byte	0x00, 0xf5, 0x21, 0x00


	//----- nvinfo : EIATTR_KPARAM_INFO
	.align		4
.L_279:
        /*0018*/ 	.byte	0x04, 0x17
        /*001a*/ 	.short	(.L_281 - .L_280)
.L_280:
        /*001c*/ 	.word	0x00000000
        /*0020*/ 	.short	0x0004
        /*0022*/ 	.short	0x0018
        /*0024*/ 	.byte	0x00, 0xf5, 0x21, 0x00


	//----- nvinfo : EIATTR_KPARAM_INFO
	.align		4
.L_281:
        /*0028*/ 	.byte	0x04, 0x17
        /*002a*/ 	.short	(.L_283 - .L_282)
.L_282:
        /*002c*/ 	.word	0x00000000
        /*0030*/ 	.short	0x0003
        /*0032*/ 	.short	0x0014
        /*0034*/ 	.byte	0x00, 0xf0, 0x11, 0x00


	//----- nvinfo : EIATTR_KPARAM_INFO
	.align		4
.L_283:
        /*0038*/ 	.byte	0x04, 0x17
        /*003a*/ 	.short	(.L_285 - .L_284)
.L_284:
        /*003c*/ 	.word	0x00000000
        /*0040*/ 	.short	0x0002
        /*0042*/ 	.short	0x0010
        /*0044*/ 	.byte	0x00, 0xf0, 0x11, 0x00


	//----- nvinfo : EIATTR_KPARAM_INFO
	.align		4
.L_285:
        /*0048*/ 	.byte	0x04, 0x17
        /*004a*/ 	.short	(.L_287 - .L_286)
.L_286:
        /*004c*/ 	.word	0x00000000
        /*0050*/ 	.short	0x0001
        /*0052*/ 	.short	0x0008
        /*0054*/ 	.byte	0x00, 0xf5, 0x21, 0x00


	//----- nvinfo : EIATTR_KPARAM_INFO
	.align		4
.L_287:
        /*0058*/ 	.byte	0x04, 0x17
        /*005a*/ 	.short	(.L_289 - .L_288)
.L_288:
        /*005c*/ 	.word	0x00000000
        /*0060*/ 	.short	0x0000
        /*0062*/ 	.short	0x0000
        /*0064*/ 	.byte	0x00, 0xf5, 0x21, 0x00


	//----- nvinfo : EIATTR_SPARSE_MMA_MASK
	.align		4
.L_289:
        /*0068*/ 	.byte	0x03, 0x50
        /*006a*/ 	.short	0x0000


	//----- nvinfo : EIATTR_MAXREG_COUNT
	.align		4
        /*006c*/ 	.byte	0x03, 0x1b
        /*006e*/ 	.short	0x00ff


	//----- nvinfo : EIATTR_MERCURY_ISA_VERSION
	.align		4
        /*0070*/ 	.byte	0x03, 0x5f
        /*0072*/ 	.short	0x0101


	//----- nvinfo : EIATTR_VRC_CTA_INIT_COUNT
	.align		4
        /*0074*/ 	.byte	0x02, 0x4a
	.zero		1
	.zero		1


	//----- nvinfo : EIATTR_EXIT_INSTR_OFFSETS
	.align		4
        /*0078*/ 	.byte	0x04, 0x1c
        /*007a*/ 	.short	(.L_291 - .L_290)


	//   ....[0]....
.L_290:
        /*007c*/ 	.word	0x00000070


	//   ....[1]....
        /*0080*/ 	.word	0x00002390


	//----- nvinfo : EIATTR_CRS_STACK_SIZE
	.align		4
.L_291:
        /*0084*/ 	.byte	0x04, 0x1e
        /*0086*/ 	.short	(.L_293 - .L_292)
.L_292:
        /*0088*/ 	.word	0x00000000


	//----- nvinfo : EIATTR_CBANK_PARAM_SIZE
	.align		4
.L_293:
        /*008c*/ 	.byte	0x03, 0x19
        /*008e*/ 	.short	0x0028


	//----- nvinfo : EIATTR_PARAM_CBANK
	.align		4
        /*0090*/ 	.byte	0x04, 0x0a
        /*0092*/ 	.short	(.L_295 - .L_294)
	.align		4
.L_294:
        /*0094*/ 	.word	index@(.nv.constant0._Z13expand_kernelPdS_iiPmS0_)
        /*0098*/ 	.short	0x0380
        /*009a*/ 	.short	0x0028


	//----- nvinfo : EIATTR_SW_WAR
	.align		4
.L_295:
        /*009c*/ 	.byte	0x04, 0x36
        /*009e*/ 	.short	(.L_297 - .L_296)
.L_296:
        /*00a0*/ 	.word	0x00000008
.L_297:


//--------------------- .nv.info._Z13matmul_kernelPdS_S_iii --------------------------
	.section	.nv.info._Z13matmul_kernelPdS_S_iii,"",@"SHT_CUDA_INFO"
	.sectionflags	@""
	.align	4


	//----- nvinfo : EIATTR_CUDA_API_VERSION
	.align		4
        /*0000*/ 	.byte	0x04, 0x37
        /*0002*/ 	.short	(.L_299 - .L_298)
.L_298:
        /*0004*/ 	.word	0x00000082


	//----- nvinfo : EIATTR_KPARAM_INFO
	.align		4
.L_299:
        /*0008*/ 	.byte	0x04, 0x17
        /*000a*/ 	.short	(.L_301 - .L_300)
.L_300:
        /*000c*/ 	.word	0x00000000
        /*0010*/ 	.short	0x0005
        /*0012*/ 	.short	0x0020
        /*0014*/ 	.byte	0x00, 0xf0, 0x11, 0x00


	//----- nvinfo : EIATTR_KPARAM_INFO
	.align		4
.L_301:
        /*0018*/ 	.byte	0x04, 0x17
        /*001a*/ 	.short	(.L_303 - .L_302)
.L_302:
        /*001c*/ 	.word	0x00000000
        /*0020*/ 	.short	0x0004
        /*0022*/ 	.short	0x001c
        /*0024*/ 	.byte	0x00, 0xf0, 0x11, 0x00


	//----- nvinfo : EIATTR_KPARAM_INFO
	.align		4
.L_303:
        /*0028*/ 	.byte	0x04, 0x17
        /*002a*/ 	.short	(.L_305 - .L_304)
.L_304:
        /*002c*/ 	.word	0x00000000
        /*0030*/ 	.short	0x0003
        /*0032*/ 	.short	0x0018
        /*0034*/ 	.byte	0x00, 0xf0, 0x11, 0x00


	//----- nvinfo : EIATTR_KPARAM_INFO
	.align		4
.L_305:
        /*0038*/ 	.byte	0x04, 0x17
        /*003a*/ 	.short	(.L_307 - .L_306)
.L_306:
        /*003c*/ 	.word	0x00000000
        /*0040*/ 	.short	0x0002
        /*0042*/ 	.short	0x0010
        /*0044*/ 	.byte	0x00, 0xf5, 0x21, 0x00


	//----- nvinfo : EIATTR_KPARAM_INFO
	.align		4
.L_307:
        /*0048*/ 	.byte	0x04, 0x17
        /*004a*/ 	.short	(.L_309 - .L_308)
.L_308:
        /*004c*/ 	.word	0x00000000
        /*0050*/ 	.short	0x0001
        /*0052*/ 	.short	0x0008
        /*0054*/ 	.byte	0x00, 0xf5, 0x21, 0x00


	//----- nvinfo : EIATTR_KPARAM_INFO
	.align		4
.L_309:
        /*0058*/ 	.byte	0x04, 0x17
        /*005a*/ 	.short	(.L_311 - .L_310)
.L_310:
        /*005c*/ 	.word	0x00000000
        /*0060*/ 	.short	0x0000
        /*0062*/ 	.short	0x0000
        /*0064*/ 	.byte	0x00, 0xf5, 0x21, 0x00


	//----- nvinfo : EIATTR_SPARSE_MMA_MASK
	.align		4
.L_311:
        /*0068*/ 	.byte	0x03, 0x50
        /*006a*/ 	.short	0x0000


	//----- nvinfo : EIATTR_MAXREG_COUNT
	.align		4
        /*006c*/ 	.byte	0x03, 0x1b
        /*006e*/ 	.short	0x00ff


	//----- nvinfo : EIATTR_MERCURY_ISA_VERSION
	.align		4
        /*0070*/ 	.byte	0x03, 0x5f
        /*0072*/ 	.short	0x0101


	//----- nvinfo : EIATTR_VRC_CTA_INIT_COUNT
	.align		4
        /*0074*/ 	.byte	0x02, 0x4a
	.zero		1
	.zero		1


	//----- nvinfo : EIATTR_EXIT_INSTR_OFFSETS
	.align		4
        /*0078*/ 	.byte	0x04, 0x1c
        /*007a*/ 	.short	(.L_313 - .L_312)


	//   ....[0]....
.L_312:
        /*007c*/ 	.word	0x000000d0


	//   ....[1]....
        /*0080*/ 	.word	0x000008f0


	//----- nvinfo : EIATTR_CBANK_PARAM_SIZE
	.align		4
.L_313:
        /*0084*/ 	.byte	0x03, 0x19
        /*0086*/ 	.short	0x0024


	//----- nvinfo : EIATTR_PARAM_CBANK
	.align		4
        /*0088*/ 	.byte	0x04, 0x0a
        /*008a*/ 	.short	(.L_315 - .L_314)
	.align		4
.L_314:
        /*008c*/ 	.word	index@(.nv.constant0._Z13matmul_kernelPdS_S_iii)
        /*0090*/ 	.short	0x0380
        /*0092*/ 	.short	0x0024


	//----- nvinfo : EIATTR_SW_WAR
	.align		4
.L_315:
        /*0094*/ 	.byte	0x04, 0x36
        /*0096*/ 	.short	(.L_317 - .L_316)
.L_316:
        /*0098*/ 	.word	0x00000008
.L_317:


//--------------------- .nv.info._Z10min_kernelPdS_i --------------------------
	.section	.nv.info._Z10min_kernelPdS_i,"",@"SHT_CUDA_INFO"
	.sectionflags	@""
	.align	4


	//----- nvinfo : EIATTR_CUDA_API_VERSION
	.align		4
        /*0000*/ 	.byte	0x04, 0x37
        /*0002*/ 	.short	(.L_319 - .L_318)
.L_318:
        /*0004*/ 	.word	0x00000082


	//----- nvinfo : EIATTR_KPARAM_INFO
	.align		4
.L_319:
        /*0008*/ 	.byte	0x04, 0x17
        /*000a*/ 	.short	(.L_321 - .L_320)
.L_320:
        /*000c*/ 	.word	0x00000000
        /*0010*/ 	.short	0x0002
        /*0012*/ 	.short	0x0010
        /*0014*/ 	.byte	0x00, 0xf0, 0x11, 0x00


	//----- nvinfo : EIATTR_KPARAM_INFO
	.align		4
.L_321:
        /*0018*/ 	.byte	0x04, 0x17
        /*001a*/ 	.short	(.L_323 - .L_322)
.L_322:
        /*001c*/ 	.word	0x00000000
        /*0020*/ 	.short	0x0001
        /*0022*/ 	.short	0x0008
        /*0024*/ 	.byte	0x00, 0xf5, 0x21, 0x00


	//----- nvinfo : EIATTR_KPARAM_INFO
	.align		4
.L_323:
        /*0028*/ 	.byte	0x04, 0x17
        /*002a*/ 	.short	(.L_325 - .L_324)
.L_324:
        /*002c*/ 	.word	0x00000000
        /*0030*/ 	.short	0x0000
        /*0032*/ 	.short	0x0000
        /*0034*/ 	.byte	0x00, 0xf5, 0x21, 0x00


	//----- nvinfo : EIATTR_SPARSE_MMA_MASK
	.align		4
.L_325:
        /*0038*/ 	.byte	0x03, 0x50
        /*003a*/ 	.short	0x0000


	//----- nvinfo : EIATTR_MAXREG_COUNT
	.align		4
        /*003c*/ 	.byte	0x03, 0x1b
        /*003e*/ 	.short	0x00ff


	//----- nvinfo : EIATTR_NUM_BARRIERS
	.align		4
        /*0040*/ 	.byte	0x02, 0x4c
        /*0042*/ 	.byte	0x01
	.zero		1


	//----- nvinfo : EIATTR_MERCURY_ISA_VERSION
	.align		4
        /*0044*/ 	.byte	0x03, 0x5f
        /*0046*/ 	.short	0x0101


	//----- nvinfo : EIATTR_VRC_CTA_INIT_COUNT
	.align		4
        /*0048*/ 	.byte	0x02, 0x4a
	.zero		1
	.zero		1


	//----- nvinfo : EIATTR_EXIT_INSTR_OFFSETS
	.align		4
        /*004c*/ 	.byte	0x04, 0x1c
        /*004e*/ 	.short	(.L_327 - .L_326)


	//   ....[0]....
.L_326:
        /*0050*/ 	.word	0x00000870


	//   ....[1]....
        /*0054*/ 	.word	0x000008f0


	//----- nvinfo : EIATTR_CRS_STACK_SIZE
	.align		4
.L_327:
        /*0058*/ 	.byte	0x04, 0x1e
        /*005a*/ 	.short	(.L_329 - .L_328)
.L_328:
        /*005c*/ 	.word	0x00000000


	//----- nvinfo : EIATTR_CBANK_PARAM_SIZE
	.align		4
.L_329:
        /*0060*/ 	.byte	0x03, 0x19
        /*0062*/ 	.short	0x0014


	//----- nvinfo : EIATTR_PARAM_CBANK
	.align		4
        /*0064*/ 	.byte	0x04, 0x0a
        /*0066*/ 	.short	(.L_331 - .L_330)
	.align		4
.L_330:
        /*0068*/ 	.word	index@(.nv.constant0._Z10min_kernelPdS_i)
        /*006c*/ 	.short	0x0380
        /*006e*/ 	.short	0x0014


	//----- nvinfo : EIATTR_SW_WAR
	.align		4
.L_331:
        /*0070*/ 	.byte	0x04, 0x36
        /*0072*/ 	.short	(.L_333 - .L_332)
.L_332:
        /*0074*/ 	.word	0x00000008
.L_333:


//--------------------- .nv.info._Z10max_kernelPdS_i --------------------------
	.section	.nv.info._Z10max_kernelPdS_i,"",@"SHT_CUDA_INFO"
	.sectionflags	@""
	.align	4


	//----- nvinfo : EIATTR_CUDA_API_VERSION
	.align		4
        /*0000*/ 	.byte	0x04, 0x37
        /*0002*/ 	.short	(.L_335 - .L_334)
.L_334:
        /*0004*/ 	.word	0x00000082


	//----- nvinfo : EIATTR_KPARAM_INFO
	.align		4
.L_335:
        /*0008*/ 	.byte	0x04, 0x17
        /*000a*/ 	.short	(.L_337 - .L_336)
.L_336:
        /*000c*/ 	.word	0x00000000
        /*0010*/ 	.short	0x0002
        /*0012*/ 	.short	0x0010
        /*0014*/ 	.byte	0x00, 0xf0, 0x11, 0x00


	//----- nvinfo : EIATTR_KPARAM_INFO
	.align		4
.L_337:
        /*0018*/ 	.byte	0x04, 0x17
        /*001a*/ 	.short	(.L_339 - .L_338)
.L_338:
        /*001c*/ 	.word	0x00000000
        /*0020*/ 	.short	0x0001
        /*0022*/ 	.short	0x0008
        /*0024*/ 	.byte	0x00, 0xf5, 0x21, 0x00


	//----- nvinfo : EIATTR_KPARAM_INFO
	.align		4
.L_339:
        /*0028*/ 	.byte	0x04, 0x17
        /*002a*/ 	.short	(.L_341 - .L_340)
.L_340:
        /*002c*/ 	.word	0x00000000
        /*0030*/ 	.short	0x0000
        /*0032*/ 	.short	0x0000
        /*0034*/ 	.byte	0x00, 0xf5, 0x21, 0x00


	//----- nvinfo : EIATTR_SPARSE_MMA_MASK
	.align		4
.L_341:
        /*0038*/ 	.byte	0x03, 0x50
        /*003a*/ 	.short	0x0000


	//----- nvinfo : EIATTR_MAXREG_COUNT
	.align		4
        /*003c*/ 	.byte	0x03, 0x1b
        /*003e*/ 	.short	0x00ff


	//----- nvinfo : EIATTR_NUM_BARRIERS
	.align		4
        /*0040*/ 	.byte	0x02, 0x4c
        /*0042*/ 	.byte	0x01
	.zero		1


	//----- nvinfo : EIATTR_MERCURY_ISA_VERSION
	.align		4
        /*0044*/ 	.byte	0x03, 0x5f
        /*0046*/ 	.short	0x0101


	//----- nvinfo : EIATTR_VRC_CTA_INIT_COUNT
	.align		4
        /*0048*/ 	.byte	0x02, 0x4a
	.zero		1
	.zero		1


	//----- nvinfo : EIATTR_EXIT_INSTR_OFFSETS
	.align		4
        /*004c*/ 	.byte	0x04, 0x1c
        /*004e*/ 	.short	(.L_343 - .L_342)


	//   ....[0]....
.L_342:
        /*0050*/ 	.word	0x00000870


	//   ....[1]....
        /*0054*/ 	.word	0x000008f0


	//----- nvinfo : EIATTR_CRS_STACK_SIZE
	.align		4
.L_343:
        /*0058*/ 	.byte	0x04, 0x1e
        /*005a*/ 	.short	(.L_345 - .L_344)
.L_344:
        /*005c*/ 	.word	0x00000000


	//----- nvinfo : EIATTR_CBANK_PARAM_SIZE
	.align		4
.L_345:
        /*0060*/ 	.byte	0x03, 0x19
        /*0062*/ 	.short	0x0014


	//----- nvinfo : EIATTR_PARAM_CBANK
	.align		4
        /*0064*/ 	.byte	0x04, 0x0a
        /*0066*/ 	.short	(.L_347 - .L_346)
	.align		4
.L_346:
        /*0068*/ 	.word	index@(.nv.constant0._Z10max_kernelPdS_i)
        /*006c*/ 	.short	0x0380
        /*006e*/ 	.short	0x0014


	//----- nvinfo : EIATTR_SW_WAR
	.align		4
.L_347:
        /*0070*/ 	.byte	0x04, 0x36
        /*0072*/ 	.short	(.L_349 - .L_348)
.L_348:
        /*0074*/ 	.word	0x00000008
.L_349:


//--------------------- .nv.info._Z14sigmoid_kernelPdS_i --------------------------
	.section	.nv.info._Z14sigmoid_kernelPdS_i,"",@"SHT_CUDA_INFO"
	.sectionflags	@""
	.align	4


	//----- nvinfo : EIATTR_CUDA_API_VERSION
	.align		4
        /*0000*/ 	.byte	0x04, 0x37
        /*0002*/ 	.short	(.L_351 - .L_350)
.L_350:
        /*0004*/ 	.word	0x00000082


	//----- nvinfo : EIATTR_KPARAM_INFO
	.align		4
.L_351:
        /*0008*/ 	.byte	0x04, 0x17
        /*000a*/ 	.short	(.L_353 - .L_352)
.L_352:
        /*000c*/ 	.word	0x00000000
        /*0010*/ 	.short	0x0002
        /*0012*/ 	.short	0x0010
        /*0014*/ 	.byte	0x00, 0xf0, 0x11, 0x00


	//----- nvinfo : EIATTR_KPARAM_INFO
	.align		4
.L_353:
        /*0018*/ 	.byte	0x04, 0x17
        /*001a*/ 	.short	(.L_355 - .L_354)
.L_354:
        /*001c*/ 	.word	0x00000000
        /*0020*/ 	.short	0x0001
        /*0022*/ 	.short	0x0008
        /*0024*/ 	.byte	0x00, 0xf5, 0x21, 0x00


	//----- nvinfo : EIATTR_KPARAM_INFO
	.align		4
.L_355:
        /*0028*/ 	.byte	0x04, 0x17
        /*002a*/ 	.short	(.L_357 - .L_356)
.L_356:
        /*002c*/ 	.word	0x00000000
        /*0030*/ 	.short	0x0000
        /*0032*/ 	.short	0x0000
        /*0034*/ 	.byte	0x00, 0xf5, 0x21, 0x00


	//----- nvinfo : EIATTR_SPARSE_MMA_MASK
	.align		4
.L_357:
        /*0038*/ 	.byte	0x03, 0x50
        /*003a*/ 	.short	0x0000


	//----- nvinfo : EIATTR_MAXREG_COUNT
	.align		4
        /*003c*/ 	.byte	0x03, 0x1b
        /*003e*/ 	.short	0x00ff


	//----- nvinfo : EIATTR_MERCURY_ISA_VERSION
	.align		4
        /*0040*/ 	.byte	0x03, 0x5f
        /*0042*/ 	.short	0x0101


	//----- nvinfo : EIATTR_VRC_CTA_INIT_COUNT
	.align		4
        /*0044*/ 	.byte	0x02, 0x4a
	.zero		1
	.zero		1


	//----- nvinfo : EIATTR_EXIT_INSTR_OFFSETS
	.align		4
        /*0048*/ 	.byte	0x04, 0x1c
        /*004a*/ 	.short	(.L_359 - .L_358)


	//   ....[0]....
.L_358:
        /*004c*/ 	.word	0x00000070


	//   ....[1]....
        /*0050*/ 	.word	0x000002b0


	//----- nvinfo : EIATTR_CRS_STACK_SIZE
	.align		4
.L_359:
        /*0054*/ 	.byte	0x04, 0x1e
        /*0056*/ 	.short	(.L_361 - .L_360)
.L_360:
        /*0058*/ 	.word	0x00000000


	//----- nvinfo : EIATTR_CBANK_PARAM_SIZE
	.align		4
.L_361:
        /*005c*/ 	.byte	0x03, 0x19
        /*005e*/ 	.short	0x0014


	//----- nvinfo : EIATTR_PARAM_CBANK
	.align		4
        /*0060*/ 	.byte	0x04, 0x0a
        /*0062*/ 	.short	(.L_363 - .L_362)
	.align		4
.L_362:
        /*0064*/ 	.word	index@(.nv.constant0._Z14sigmoid_kernelPdS_i)
        /*0068*/ 	.short	0x0380
        /*006a*/ 	.short	0x0014


	//----- nvinfo : EIATTR_SW_WAR
	.align		4
.L_363:
        /*006c*/ 	.byte	0x04, 0x36
        /*006e*/ 	.short	(.L_365 - .L_364)
.L_364:
        /*0070*/ 	.word	0x00000008
.L_365:


//--------------------- .nv.info._Z11relu_kernelPdS_i --------------------------
	.section	.nv.info._Z11relu_kernelPdS_i,"",@"SHT_CUDA_INFO"
	.sectionflags	@""
	.align	4


	//----- nvinfo : EIATTR_CUDA_API_VERSION
	.align		4
        /*0000*/ 	.byte	0x04, 0x37
        /*0002*/ 	.short	(.L_367 - .L_366)
.L_366:
        /*0004*/ 	.word	0x00000082


	//----- nvinfo : EIATTR_KPARAM_INFO
	.align		4
.L_367:
        /*0008*/ 	.byte	0x04, 0x17
        /*000a*/ 	.short	(.L_369 - .L_368)
.L_368:
        /*000c*/ 	.word	0x00000000
        /*0010*/ 	.short	0x0002
        /*0012*/ 	.short	0x0010
        /*0014*/ 	.byte	0x00, 0xf0, 0x11, 0x00


	//----- nvinfo : EIATTR_KPARAM_INFO
	.align		4
.L_369:
        /*0018*/ 	.byte	0x04, 0x17
        /*001a*/ 	.short	(.L_371 - .L_370)
.L_370:
        /*001c*/ 	.word	0x00000000
        /*0020*/ 	.short	0x0001
        /*0022*/ 	.short	0x0008
        /*0024*/ 	.byte	0x00, 0xf5, 0x21, 0x00


	//----- nvinfo : EIATTR_KPARAM_INFO
	.align		4
.L_371:
        /*0028*/ 	.byte	0x04, 0x17
        /*002a*/ 	.short	(.L_373 - .L_372)
.L_372:
        /*002c*/ 	.word	0x00000000
        /*0030*/ 	.short	0x0000
        /*0032*/ 	.short	0x0000
        /*0034*/ 	.byte	0x00, 0xf5, 0x21, 0x00


	//----- nvinfo : EIATTR_SPARSE_MMA_MASK
	.align		4
.L_373:
        /*0038*/ 	.byte	0x03, 0x50
        /*003a*/ 	.short	0x0000


	//----- nvinfo : EIATTR_MAXREG_COUNT
	.align		4
        /*003c*/ 	.byte	0x03, 0x1b
        /*003e*/ 	.short	0x00ff


	//----- nvinfo : EIATTR_MERCURY_ISA_VERSION
	.align		4
        /*0040*/ 	.byte	0x03, 0x5f
        /*0042*/ 	.short	0x0101


	//----- nvinfo : EIATTR_VRC_CTA_INIT_COUNT
	.align		4
        /*0044*/ 	.byte	0x02, 0x4a
	.zero		1
	.zero		1


	//----- nvinfo : EIATTR_EXIT_INSTR_OFFSETS
	.align		4
        /*0048*/ 	.byte	0x04, 0x1c
        /*004a*/ 	.short	(.L_375 - .L_374)


	//   ....[0]....
.L_374:
        /*004c*/ 	.word	0x00000070


	//   ....[1]....
        /*0050*/ 	.word	0x00000120


	//----- nvinfo : EIATTR_CBANK_PARAM_SIZE
	.align		4
.L_375:
        /*0054*/ 	.byte	0x03, 0x19
        /*0056*/ 	.short	0x0014


	//----- nvinfo : EIATTR_PARAM_CBANK
	.align		4
        /*0058*/ 	.byte	0x04, 0x0a
        /*005a*/ 	.short	(.L_377 - .L_376)
	.align		4
.L_376:
        /*005c*/ 	.word	index@(.nv.constant0._Z11relu_kernelPdS_i)
        /*0060*/ 	.short	0x0380
        /*0062*/ 	.short	0x0014


	//----- nvinfo : EIATTR_SW_WAR
	.align		4
.L_377:
        /*0064*/ 	.byte	0x04, 0x36
        /*0066*/ 	.short	(.L_379 - .L_378)
.L_378:
        /*0068*/ 	.word	0x00000008
.L_379:


//--------------------- .nv.info._Z10log_kernelPdS_i --------------------------
	.section	.nv.info._Z10log_kernelPdS_i,"",@"SHT_CUDA_INFO"
	.sectionflags	@""
	.align	4


	//----- nvinfo : EIATTR_CUDA_API_VERSION
	.align		4
        /*0000*/ 	.byte	0x04, 0x37
        /*0002*/ 	.short	(.L_381 - .L_380)
.L_380:
        /*0004*/ 	.word	0x00000082


	//----- nvinfo : EIATTR_KPARAM_INFO
	.align		4
.L_381:
        /*0008*/ 	.byte	0x04, 0x17
        /*000a*/ 	.short	(.L_383 - .L_382)
.L_382:
        /*000c*/ 	.word	0x00000000
        /*0010*/ 	.short	0x0002
        /*0012*/ 	.short	0x0010
        /*0014*/ 	.byte	0x00, 0xf0, 0x11, 0x00


	//----- nvinfo : EIATTR_KPARAM_INFO
	.align		4
.L_383:
        /*0018*/ 	.byte	0x04, 0x17
        /*001a*/ 	.short	(.L_385 - .L_384)
.L_384:
        /*001c*/ 	.word	0x00000000
        /*0020*/ 	.short	0x0001
        /*0022*/ 	.short	0x0008
        /*0024*/ 	.byte	0x00, 0xf5, 0x21, 0x00


	//----- nvinfo : EIATTR_KPARAM_INFO
	.align		4
.L_385:
        /*0028*/ 	.byte	0x04, 0x17
        /*002a*/ 	.short	(.L_387 - .L_386)
.L_386:
        /*002c*/ 	.word	0x00000000
        /*0030*/ 	.short	0x0000
        /*0032*/ 	.short	0x0000
        /*0034*/ 	.byte	0x00, 0xf5, 0x21, 0x00


	//----- nvinfo : EIATTR_SPARSE_MMA_MASK
	.align		4
.L_387:
        /*0038*/ 	.byte	0x03, 0x50
        /*003a*/ 	.short	0x0000


	//----- nvinfo : EIATTR_MAXREG_COUNT
	.align		4
        /*003c*/ 	.byte	0x03, 0x1b
        /*003e*/ 	.short	0x00ff


	//----- nvinfo : EIATTR_MERCURY_ISA_VERSION
	.align		4
        /*0040*/ 	.byte	0x03, 0x5f
        /*0042*/ 	.short	0x0101


	//----- nvinfo : EIATTR_VRC_CTA_INIT_COUNT
	.align		4
        /*0044*/ 	.byte	0x02, 0x4a
	.zero		1
	.zero		1


	//----- nvinfo : EIATTR_EXIT_INSTR_OFFSETS
	.align		4
        /*0048*/ 	.byte	0x04, 0x1c
        /*004a*/ 	.short	(.L_389 - .L_388)


	//   ....[0]....
.L_388:
        /*004c*/ 	.word	0x00000070


	//   ....[1]....
        /*0050*/ 	.word	0x000002d0


	//----- nvinfo : EIATTR_CBANK_PARAM_SIZE
	.align		4
.L_389:
        /*0054*/ 	.byte	0x03, 0x19
        /*0056*/ 	.short	0x0014


	//----- nvinfo : EIATTR_PARAM_CBANK
	.align		4
        /*0058*/ 	.byte	0x04, 0x0a
        /*005a*/ 	.short	(.L_391 - .L_390)
	.align		4
.L_390:
        /*005c*/ 	.word	index@(.nv.constant0._Z10log_kernelPdS_i)
        /*0060*/ 	.short	0x0380
        /*0062*/ 	.short	0x0014


	//----- nvinfo : EIATTR_SW_WAR
	.align		4
.L_391:
        /*0064*/ 	.byte	0x04, 0x36
        /*0066*/ 	.short	(.L_393 - .L_392)
.L_392:
        /*0068*/ 	.word	0x00000008
.L_393:


//--------------------- .nv.info._Z11sqrt_kernelPdS_i --------------------------
	.section	.nv.info._Z11sqrt_kernelPdS_i,"",@"SHT_CUDA_INFO"
	.sectionflags	@""
	.align	4


	//----- nvinfo : EIATTR_CUDA_API_VERSION
	.align		4
        /*0000*/ 	.byte	0x04, 0x37
        /*0002*/ 	.short	(.L_395 - .L_394)
.L_394:
        /*0004*/ 	.word	0x00000082


	//----- nvinfo : EIATTR_KPARAM_INFO
	.align		4
.L_395:
        /*0008*/ 	.byte	0x04, 0x17
        /*000a*/ 	.short	(.L_397 - .L_396)
.L_396:
        /*000c*/ 	.word	0x00000000
        /*0010*/ 	.short	0x0002
        /*0012*/ 	.short	0x0010
        /*0014*/ 	.byte	0x00, 0xf0, 0x11, 0x00


	//----- nvinfo : EIATTR_KPARAM_INFO
	.align		4
.L_397:
        /*0018*/ 	.byte	0x04, 0x17
        /*001a*/ 	.short	(.L_399 - .L_398)
.L_398:
        /*001c*/ 	.word	0x00000000
        /*0020*/ 	.short	0x0001
        /*0022*/ 	.short	0x0008
        /*0024*/ 	.byte	0x00, 0xf5, 0x21, 0x00


	//----- nvinfo : EIATTR_KPARAM_INFO
	.align		4
.L_399:
        /*0028*/ 	.byte	0x04, 0x17
        /*002a*/ 	.short	(.L_401 - .L_400)
.L_400:
        /*002c*/ 	.word	0x00000000
        /*0030*/ 	.short	0x0000
        /*0032*/ 	.short	0x0000
        /*0034*/ 	.byte	0x00, 0xf5, 0x21, 0x00


	//----- nvinfo : EIATTR_SPARSE_MMA_MASK
	.align		4
.L_401:
        /*0038*/ 	.byte	0x03, 0x50
        /*003a*/ 	.short	0x0000


	//----- nvinfo : EIATTR_MAXREG_COUNT
	.align		4
        /*003c*/ 	.byte	0x03, 0x1b
        /*003e*/ 	.short	0x00ff


	//----- nvinfo : EIATTR_MERCURY_ISA_VERSION
	.align		4
        /*0040*/ 	.byte	0x03, 0x5f
        /*0042*/ 	.short	0x0101


	//----- nvinfo : EIATTR_VRC_CTA_INIT_COUNT
	.align		4
        /*0044*/ 	.byte	0x02, 0x4a
	.zero		1
	.zero		1


	//----- nvinfo : EIATTR_EXIT_INSTR_OFFSETS
	.align		4
        /*0048*/ 	.byte	0x04, 0x1c
        /*004a*/ 	.short	(.L_403 - .L_402)


	//   ....[0]....
.L_402:
        /*004c*/ 	.word	0x00000070


	//   ....[1]....
        /*0050*/ 	.word	0x000001f0


	//----- nvinfo : EIATTR_CRS_STACK_SIZE
	.align		4
.L_403:
        /*0054*/ 	.byte	0x04, 0x1e
        /*0056*/ 	.short	(.L_405 - .L_404)
.L_404:
        /*0058*/ 	.word	0x00000000


	//----- nvinfo : EIATTR_CBANK_PARAM_SIZE
	.align		4
.L_405:
        /*005c*/ 	.byte	0x03, 0x19
        /*005e*/ 	.short	0x0014


	//----- nvinfo : EIATTR_PARAM_CBANK
	.align		4
        /*0060*/ 	.byte	0x04, 0x0a
        /*0062*/ 	.short	(.L_407 - .L_406)
	.align		4
.L_406:
        /*0064*/ 	.word	index@(.nv.constant0._Z11sqrt_kernelPdS_i)
        /*0068*/ 	.short	0x0380
        /*006a*/ 	.short	0x0014


	//----- nvinfo : EIATTR_SW_WAR
	.align		4
.L_407:
        /*006c*/ 	.byte	0x04, 0x36
        /*006e*/ 	.short	(.L_409 - .L_408)
.L_408:
        /*0070*/ 	.word	0x00000008
.L_409:


//--------------------- .nv.info._Z10div_kernelPdS_S_i --------------------------
	.section	.nv.info._Z10div_kernelPdS_S_i,"",@"SHT_CUDA_INFO"
	.sectionflags	@""
	.align	4


	//----- nvinfo : EIATTR_CUDA_API_VERSION
	.align		4
        /*0000*/ 	.byte	0x04, 0x37
        /*0002*/ 	.short	(.L_411 - .L_410)
.L_410:
        /*0004*/ 	.word	0x00000082


	//----- nvinfo : EIATTR_KPARAM_INFO
	.align		4
.L_411:
        /*0008*/ 	.byte	0x04, 0x17
        /*000a*/ 	.short	(.L_413 - .L_412)
.L_412:
        /*000c*/ 	.word	0x00000000
        /*0010*/ 	.short	0x0003
        /*0012*/ 	.short	0x0018
        /*0014*/ 	.byte	0x00, 0xf0, 0x11, 0x00


	//----- nvinfo : EIATTR_KPARAM_INFO
	.align		4
.L_413:
        /*0018*/ 	.byte	0x04, 0x17
        /*001a*/ 	.short	(.L_415 - .L_414)
.L_414:
        /*001c*/ 	.word	0x00000000
        /*0020*/ 	.short	0x0002
        /*0022*/ 	.short	0x0010
        /*0024*/ 	.byte	0x00, 0xf5, 0x21, 0x00


	//----- nvinfo : EIATTR_KPARAM_INFO
	.align		4
.L_415:
        /*0028*/ 	.byte	0x04, 0x17
        /*002a*/ 	.short	(.L_417 - .L_416)
.L_416:
        /*002c*/ 	.word	0x00000000
        /*0030*/ 	.short	0x0001
        /*0032*/ 	.short	0x0008
        /*0034*/ 	.byte	0x00, 0xf5, 0x21, 0x00


	//----- nvinfo : EIATTR_KPARAM_INFO
	.align		4
.L_417:
        /*0038*/ 	.byte	0x04, 0x17
        /*003a*/ 	.short	(.L_419 - .L_418)
.L_418:
        /*003c*/ 	.word	0x00000000
        /*0040*/ 	.short	0x0000
        /*0042*/ 	.short	0x0000
        /*0044*/ 	.byte	0x00, 0xf5, 0x21, 0x00


	//----- nvinfo : EIATTR_SPARSE_MMA_MASK
	.align		4
.L_419:
        /*0048*/ 	.byte	0x03, 0x50
        /*004a*/ 	.short	0x0000


	//----- nvinfo : EIATTR_MAXREG_COUNT
	.align		4
        /*004c*/ 	.byte	0x03, 0x1b
        /*004e*/ 	.short	0x00ff


	//----- nvinfo : EIATTR_MERCURY_ISA_VERSION
	.align		4
        /*0050*/ 	.byte	0x03, 0x5f
        /*0052*/ 	.short	0x0101


	//----- nvinfo : EIATTR_VRC_CTA_INIT_COUNT
	.align		4
        /*0054*/ 	.byte	0x02, 0x4a
	.zero		1
	.zero		1


	//----- nvinfo : EIATTR_EXIT_INSTR_OFFSETS
	.align		4
        /*0058*/ 	.byte	0x04, 0x1c
        /*005a*/ 	.short	(.L_421 - .L_420)


	//   ....[0]....
.L_420:
        /*005c*/ 	.word	0x00000070


	//   ....[1]....
        /*0060*/ 	.word	0x00000240


	//----- nvinfo : EIATTR_CRS_STACK_SIZE
	.align		4
.L_421:
        /*0064*/ 	.byte	0x04, 0x1e
        /*0066*/ 	.short	(.L_423 - .L_422)
.L_422:
        /*0068*/ 	.word	0x00000000


	//----- nvinfo : EIATTR_CBANK_PARAM_SIZE
	.align		4
.L_423:
        /*006c*/ 	.byte	0x03, 0x19
        /*006e*/ 	.short	0x001c


	//----- nvinfo : EIATTR_PARAM_CBANK
	.align		4
        /*0070*/ 	.byte	0x04, 0x0a
        /*0072*/ 	.short	(.L_425 - .L_424)
	.align		4
.L_424:
        /*0074*/ 	.word	index@(.nv.constant0._Z10div_kernelPdS_S_i)
        /*0078*/ 	.short	0x0380
        /*007a*/ 	.short	0x001c


	//----- nvinfo : EIATTR_SW_WAR
	.align		4
.L_425:
        /*007c*/ 	.byte	0x04, 0x36
        /*007e*/ 	.short	(.L_427 - .L_426)
.L_426:
        /*0080*/ 	.word	0x00000008
.L_427:


//--------------------- .nv.info._Z10mul_kernelPdS_S_i --------------------------
	.section	.nv.info._Z10mul_kernelPdS_S_i,"",@"SHT_CUDA_INFO"
	.sectionflags	@""
	.align	4


	//----- nvinfo : EIATTR_CUDA_API_VERSION
	.align		4
        /*0000*/ 	.byte	0x04, 0x37
        /*0002*/ 	.short	(.L_429 - .L_428)
.L_428:
        /*0004*/ 	.word	0x00000082


	//----- nvinfo : EIATTR_KPARAM_INFO
	.align		4
.L_429:
        /*0008*/ 	.byte	0x04, 0x17
        /*000a*/ 	.short	(.L_431 - .L_430)
.L_430:
        /*000c*/ 	.word	0x00000000
        /*0010*/ 	.short	0x0003
        /*0012*/ 	.short	0x0018
        /*0014*/ 	.byte	0x00, 0xf0, 0x11, 0x00


	//----- nvinfo : EIATTR_KPARAM_INFO
	.align		4
.L_431:
        /*0018*/ 	.byte	0x04, 0x17
        /*001a*/ 	.short	(.L_433 - .L_432)
.L_432:
        /*001c*/ 	.word	0x00000000
        /*0020*/ 	.short	0x0002
        /*0022*/ 	.short	0x0010
        /*0024*/ 	.byte	0x00, 0xf5, 0x21, 0x00


	//----- nvinfo : EIATTR_KPARAM_INFO
	.align		4
.L_433:
        /*0028*/ 	.byte	0x04, 0x17
        /*002a*/ 	.short	(.L_435 - .L_434)
.L_434:
        /*002c*/ 	.word	0x00000000
        /*0030*/ 	.short	0x0001
        /*0032*/ 	.short	0x0008
        /*0034*/ 	.byte	0x00, 0xf5, 0x21, 0x00


	//----- nvinfo : EIATTR_KPARAM_INFO
	.align		4
.L_435:
        /*0038*/ 	.byte	0x04, 0x17
        /*003a*/ 	.short	(.L_437 - .L_436)
.L_436:
        /*003c*/ 	.word	0x00000000
        /*0040*/ 	.short	0x0000
        /*0042*/ 	.short	0x0000
        /*0044*/ 	.byte	0x00, 0xf5, 0x21, 0x00


	//----- nvinfo : EIATTR_SPARSE_MMA_MASK
	.align		4
.L_437:
        /*0048*/ 	.byte	0x03, 0x50
        /*004a*/ 	.short	0x0000


	//----- nvinfo : EIATTR_MAXREG_COUNT
	.align		4
        /*004c*/ 	.byte	0x03, 0x1b
        /*004e*/ 	.short	0x00ff


	//----- nvinfo : EIATTR_MERCURY_ISA_VERSION
	.align		4
        /*0050*/ 	.byte	0x03, 0x5f
        /*0052*/ 	.short	0x0101


	//----- nvinfo : EIATTR_VRC_CTA_INIT_COUNT
	.align		4
        /*0054*/ 	.byte	0x02, 0x4a
	.zero		1
	.zero		1


	//----- nvinfo : EIATTR_EXIT_INSTR_OFFSETS
	.align		4
        /*0058*/ 	.byte	0x04, 0x1c
        /*005a*/ 	.short	(.L_439 - .L_438)


	//   ....[0]....
.L_438:
        /*005c*/ 	.word	0x00000070


	//   ....[1]....
        /*0060*/ 	.word	0x00000130


	//----- nvinfo : EIATTR_CBANK_PARAM_SIZE
	.align		4
.L_439:
        /*0064*/ 	.byte	0x03, 0x19
        /*0066*/ 	.short	0x001c


	//----- nvinfo : EIATTR_PARAM_CBANK
	.align		4
        /*0068*/ 	.byte	0x04, 0x0a
        /*006a*/ 	.short	(.L_441 - .L_440)
	.align		4
.L_440:
        /*006c*/ 	.word	index@(.nv.constant0._Z10mul_kernelPdS_S_i)
        /*0070*/ 	.short	0x0380
        /*0072*/ 	.short	0x001c


	//----- nvinfo : EIATTR_SW_WAR
	.align		4
.L_441:
        /*0074*/ 	.byte	0x04, 0x36
        /*0076*/ 	.short	(.L_443 - .L_442)
.L_442:
        /*0078*/ 	.word	0x00000008
.L_443:


//--------------------- .nv.info._Z10sub_kernelPdS_S_i --------------------------
	.section	.nv.info._Z10sub_kernelPdS_S_i,"",@"SHT_CUDA_INFO"
	.sectionflags	@""
	.align	4


	//----- nvinfo : EIATTR_CUDA_API_VERSION
	.align		4
        /*0000*/ 	.byte	0x04, 0x37
        /*0002*/ 	.short	(.L_445 - .L_444)
.L_444:
        /*0004*/ 	.word	0x00000082


	//----- nvinfo : EIATTR_KPARAM_INFO
	.align		4
.L_445:
        /*0008*/ 	.byte	0x04, 0x17
        /*000a*/ 	.short	(.L_447 - .L_446)
.L_446:
        /*000c*/ 	.word	0x00000000
        /*0010*/ 	.short	0x0003
        /*0012*/ 	.short	0x0018
        /*0014*/ 	.byte	0x00, 0xf0, 0x11, 0x00


	//----- nvinfo : EIATTR_KPARAM_INFO
	.align		4
.L_447:
        /*0018*/ 	.byte	0x04, 0x17
        /*001a*/ 	.short	(.L_449 - .L_448)
.L_448:
        /*001c*/ 	.word	0x00000000
        /*0020*/ 	.short	0x0002
        /*0022*/ 	.short	0x0010
        /*0024*/ 	.byte	0x00, 0xf5, 0x21, 0x00


	//----- nvinfo : EIATTR_KPARAM_INFO
	.align		4
.L_449:
        /*0028*/ 	.byte	0x04, 0x17
        /*002a*/ 	.short	(.L_451 - .L_450)
.L_450:
        /*002c*/ 	.word	0x00000000
        /*0030*/ 	.short	0x0001
        /*0032*/ 	.short	0x0008
        /*0034*/ 	.byte	0x00, 0xf5, 0x21, 0x00


	//----- nvinfo : EIATTR_KPARAM_INFO
	.align		4
.L_451:
        /*0038*/ 	.byte	0x04, 0x17
        /*003a*/ 	.short	(.L_453 - .L_452)
.L_452:
        /*003c*/ 	.word	0x00000000
        /*0040*/ 	.short	0x0000
        /*0042*/ 	.short	0x0000
        /*0044*/ 	.byte	0x00, 0xf5, 0x21, 0x00


	//----- nvinfo : EIATTR_SPARSE_MMA_MASK
	.align		4
.L_453:
        /*0048*/ 	.byte	0x03, 0x50
        /*004a*/ 	.short	0x0000


	//----- nvinfo : EIATTR_MAXREG_COUNT
	.align		4
        /*004c*/ 	.byte	0x03, 0x1b
        /*004e*/ 	.short	0x00ff


	//----- nvinfo : EIATTR_MERCURY_ISA_VERSION
	.align		4
        /*0050*/ 	.byte	0x03, 0x5f
        /*0052*/ 	.short	0x0101


	//----- nvinfo : EIATTR_VRC_CTA_INIT_COUNT
	.align		4
        /*0054*/ 	.byte	0x02, 0x4a
	.zero		1
	.zero		1


	//----- nvinfo : EIATTR_EXIT_INSTR_OFFSETS
	.align		4
        /*0058*/ 	.byte	0x04, 0x1c
        /*005a*/ 	.short	(.L_455 - .L_454)


	//   ....[0]....
.L_454:
        /*005c*/ 	.word	0x00000070


	//   ....[1]....
        /*0060*/ 	.word	0x00000130


	//----- nvinfo : EIATTR_CBANK_PARAM_SIZE
	.align		4
.L_455:
        /*0064*/ 	.byte	0x03, 0x19
        /*0066*/ 	.short	0x001c


	//----- nvinfo : EIATTR_PARAM_CBANK
	.align		4
        /*0068*/ 	.byte	0x04, 0x0a
        /*006a*/ 	.short	(.L_457 - .L_456)
	.align		4
.L_456:
        /*006c*/ 	.word	index@(.nv.constant0._Z10sub_kernelPdS_S_i)
        /*0070*/ 	.short	0x0380
        /*0072*/ 	.short	0x001c


	//----- nvinfo : EIATTR_SW_WAR
	.align		4
.L_457:
        /*0074*/ 	.byte	0x04, 0x36
        /*0076*/ 	.short	(.L_459 - .L_458)
.L_458:
        /*0078*/ 	.word	0x00000008
.L_459:


//--------------------- .nv.info._Z10add_kernelPdS_S_i --------------------------
	.section	.nv.info._Z10add_kernelPdS_S_i,"",@"SHT_CUDA_INFO"
	.sectionflags	@""
	.align	4


	//----- nvinfo : EIATTR_CUDA_API_VERSION
	.align		4
        /*0000*/ 	.byte	0x04, 0x37
        /*0002*/ 	.short	(.L_461 - .L_460)
.L_460:
        /*0004*/ 	.word	0x00000082


	//----- nvinfo : EIATTR_KPARAM_INFO
	.align		4
.L_461:
        /*0008*/ 	.byte	0x04, 0x17
        /*000a*/ 	.short	(.L_463 - .L_462)
.L_462:
        /*000c*/ 	.word	0x00000000
        /*0010*/ 	.short	0x0003
        /*0012*/ 	.short	0x0018
        /*0014*/ 	.byte	0x00, 0xf0, 0x11, 0x00


	//----- nvinfo : EIATTR_KPARAM_INFO
	.align		4
.L_463:
        /*0018*/ 	.byte	0x04, 0x17
        /*001a*/ 	.short	(.L_465 - .L_464)
.L_464:
        /*001c*/ 	.word	0x00000000
        /*0020*/ 	.short	0x0002
        /*0022*/ 	.short	0x0010
        /*0024*/ 	.byte	0x00, 0xf5, 0x21, 0x00


	//----- nvinfo : EIATTR_KPARAM_INFO
	.align		4
.L_465:
        /*0028*/ 	.byte	0x04, 0x17
        /*002a*/ 	.short	(.L_467 - .L_466)
.L_466:
        /*002c*/ 	.word	0x00000000
        /*0030*/ 	.short	0x0001
        /*0032*/ 	.short	0x0008
        /*0034*/ 	.byte	0x00, 0xf5, 0x21, 0x00


	//----- nvinfo : EIATTR_KPARAM_INFO
	.align		4
.L_467:
        /*0038*/ 	.byte	0x04, 0x17
        /*003a*/ 	.short	(.L_469 - .L_468)
.L_468:
        /*003c*/ 	.word	0x00000000
        /*0040*/ 	.short	0x0000
        /*0042*/ 	.short	0x0000
        /*0044*/ 	.byte	0x00, 0xf5, 0x21, 0x00


	//----- nvinfo : EIATTR_SPARSE_MMA_MASK
	.align		4
.L_469:
        /*0048*/ 	.byte	0x03, 0x50
        /*004a*/ 	.short	0x0000


	//----- nvinfo : EIATTR_MAXREG_COUNT
	.align		4
        /*004c*/ 	.byte	0x03, 0x1b
        /*004e*/ 	.short	0x00ff


	//----- nvinfo : EIATTR_MERCURY_ISA_VERSION
	.align		4
        /*0050*/ 	.byte	0x03, 0x5f
        /*0052*/ 	.short	0x0101


	//----- nvinfo : EIATTR_VRC_CTA_INIT_COUNT
	.align		4
        /*0054*/ 	.byte	0x02, 0x4a
	.zero		1
	.zero		1


	//----- nvinfo : EIATTR_EXIT_INSTR_OFFSETS
	.align		4
        /*0058*/ 	.byte	0x04, 0x1c
        /*005a*/ 	.short	(.L_471 - .L_470)


	//   ....[0]....
.L_470:
        /*005c*/ 	.word	0x00000070


	//   ....[1]....
        /*0060*/ 	.word	0x00000130


	//----- nvinfo : EIATTR_CBANK_PARAM_SIZE
	.align		4
.L_471:
        /*0064*/ 	.byte	0x03, 0x19
        /*0066*/ 	.short	0x001c


	//----- nvinfo : EIATTR_PARAM_CBANK
	.align		4
        /*0068*/ 	.byte	0x04, 0x0a
        /*006a*/ 	.short	(.L_473 - .L_472)
	.align		4
.L_472:
        /*006c*/ 	.word	index@(.nv.constant0._Z10add_kernelPdS_S_i)
        /*0070*/ 	.short	0x0380
        /*0072*/ 	.short	0x001c


	//----- nvinfo : EIATTR_SW_WAR
	.align		4
.L_473:
        /*0074*/ 	.byte	0x04, 0x36
        /*0076*/ 	.short	(.L_475 - .L_474)
.L_474:
        /*0078*/ 	.word	0x00000008
.L_475:


//--------------------- .nv.callgraph             --------------------------
	.section	.nv.callgraph,"",@"SHT_CUDA_CALLGRAPH"
	.align	4
	.sectionentsize	8
	.align		4
        /*0000*/ 	.word	0x00000000
	.align		4
        /*0004*/ 	.word	0xffffffff
	.align		4
        /*0008*/ 	.word	0x00000000
	.align		4
        /*000c*/ 	.word	0xfffffffe
	.align		4
        /*0010*/ 	.word	0x00000000
	.align		4
        /*0014*/ 	.word	0xfffffffd
	.align		4
        /*0018*/ 	.word	0x00000000
	.align		4
        /*001c*/ 	.word	0xfffffffc


//--------------------- .text._Z13conv2d_kernelPdS_PmS0_mS0_S_S0_ --------------------------
	.section	.text._Z13conv2d_kernelPdS_PmS0_mS0_S_S0_,"ax",@progbits
	.align	128
        .global         _Z13conv2d_kernelPdS_PmS0_mS0_S_S0_
        .type           _Z13conv2d_kernelPdS_PmS0_mS0_S_S0_,@function
        .size           _Z13conv2d_kernelPdS_PmS0_mS0_S_S0_,(.L_x_287 - _Z13conv2d_kernelPdS_PmS0_mS0_S_S0_)
        .other          _Z13conv2d_kernelPdS_PmS0_mS0_S_S0_,@"STO_CUDA_ENTRY STV_DEFAULT"
_Z13conv2d_kernelPdS_PmS0_mS0_S_S0_:
.text._Z13conv2d_kernelPdS_PmS0_mS0_S_S0_:
[----:B------:R-:W-:Y:S08]  /*0000*/  LDC R1, c[0x0][0x37c] ;  /* 0x0000df00ff017b82 */ /* 0x000ff00000000800 */
[----:B------:R-:W0:Y:S01]  /*0010*/  LDC.64 R2, c[0x0][0x390] ;  /* 0x0000e400ff027b82 */ /* 0x000e220000000a00 */
[----:B------:R-:W0:Y:S07]  /*0020*/  LDCU.64 UR16, c[0x0][0x358] ;  /* 0x00006b00ff1077ac */ /* 0x000e2e0008000a00 */
[----:B------:R-:W1:Y:S08]  /*0030*/  LDC.64 R8, c[0x0][0x3a8] ;  /* 0x0000ea00ff087b82 */ /* 0x000e700000000a00 */
[----:B------:R-:W2:Y:S01]  /*0040*/  LDC.64 R28, c[0x0][0x3b8] ;  /* 0x0000ee00ff1c7b82 */ /* 0x000ea20000000a00 */
[----:B0-----:R-:W3:Y:S04]  /*0050*/  LDG.E.64 R40, desc[UR16][R2.64+0x10] ;  /* 0x0000101002287981 */ /* 0x001ee8000c1e1b00 */
[----:B------:R0:W5:Y:S04]  /*0060*/  LDG.E.64 R6, desc[UR16][R2.64] ;  /* 0x0000001002067981 */ /* 0x000168000c1e1b00 */
[----:B-1----:R-:W3:Y:S04]  /*0070*/  LDG.E.64 R18, desc[UR16][R8.64+0x10] ;  /* 0x0000101008127981 */ /* 0x002ee8000c1e1b00 */
[----:B------:R0:W5:Y:S04]  /*0080*/  LDG.E.64 R4, desc[UR16][R8.64] ;  /* 0x0000001008047981 */ /* 0x000168000c1e1b00 */
[----:B--2---:R-:W2:Y:S01]  /*0090*/  LDG.E.64 R28, desc[UR16][R28.64] ;  /* 0x000000101c1c7981 */ /* 0x004ea2000c1e1b00 */
[----:B---3--:R-:W-:-:S05]  /*00a0*/  IADD3 R14, P0, PT, R40, -R18, RZ ;  /* 0x80000012280e7210 */ /* 0x008fca0007f1e0ff */
[----:B------:R-:W-:-:S05]  /*00b0*/  IMAD.X R15, R41, 0x1, ~R19, P0 ;  /* 0x00000001290f7824 */ /* 0x000fca00000e0e13 */
[----:B--2---:R-:W-:-:S04]  /*00c0*/  LOP3.LUT R0, R15, R29, RZ, 0xfc, !PT ;  /* 0x0000001d0f007212 */ /* 0x004fc800078efcff */
[----:B------:R-:W-:-:S13]  /*00d0*/  ISETP.NE.U32.AND P0, PT, R0, RZ, PT ;  /* 0x000000ff0000720c */ /* 0x000fda0003f05070 */
[----:B0-----:R-:W-:Y:S05]  /*00e0*/  @P0 BRA `(.L_x_0) ;  /* 0x0000000000500947 */ /* 0x001fea0003800000 */
[----:B------:R-:W0:Y:S01]  /*00f0*/  I2F.U32.RP R0, R28 ;  /* 0x0000001c00007306 */ /* 0x000e220000209000 */
[----:B------:R-:W-:Y:S02]  /*0100*/  IADD3 R9, PT, PT, RZ, -R28, RZ ;  /* 0x8000001cff097210 */ /* 0x000fe40007ffe0ff */
[----:B------:R-:W-:-:S05]  /*0110*/  ISETP.NE.U32.AND P2, PT, R28, RZ, PT ;  /* 0x000000ff1c00720c */ /* 0x000fca0003f45070 */
[----:B0-----:R-:W0:Y:S02]  /*0120*/  MUFU.RCP R0, R0 ;  /* 0x0000000000007308 */ /* 0x001e240000001000 */
[----:B0-----:R-:W-:-:S06]  /*0130*/  VIADD R2, R0, 0xffffffe ;  /* 0x0ffffffe00027836 */ /* 0x001fcc0000000000 */
[----:B------:R0:W1:Y:S02]  /*0140*/  F2I.FTZ.U32.TRUNC.NTZ R3, R2 ;  /* 0x0000000200037305 */ /* 0x000064000021f000 */
[----:B0-----:R-:W-:Y:S02]  /*0150*/  IMAD.MOV.U32 R2, RZ, RZ, RZ ;  /* 0x000000ffff027224 */ /* 0x001fe400078e00ff */
[----:B-1----:R-:W-:-:S04]  /*0160*/  IMAD R9, R9, R3, RZ ;  /* 0x0000000309097224 */ /* 0x002fc800078e02ff */
[----:B------:R-:W-:-:S04]  /*0170*/  IMAD.HI.U32 R3, R3, R9, R2 ;  /* 0x0000000903037227 */ /* 0x000fc800078e0002 */
[----:B------:R-:W-:Y:S02]  /*0180*/  HFMA2 R9, -RZ, RZ, 0, 0 ;  /* 0x00000000ff097431 */ /* 0x000fe400000001ff */
[----:B------:R-:W-:-:S04]  /*0190*/  IMAD.HI.U32 R8, R3, R14, RZ ;  /* 0x0000000e03087227 */ /* 0x000fc800078e00ff */
[----:B------:R-:W-:-:S04]  /*01a0*/  IMAD.MOV R3, RZ, RZ, -R8 ;  /* 0x000000ffff037224 */ /* 0x000fc800078e0a08 */
[----:B------:R-:W-:-:S05]  /*01b0*/  IMAD R3, R28, R3, R14 ;  /* 0x000000031c037224 */ /* 0x000fca00078e020e */
[----:B------:R-:W-:-:S13]  /*01c0*/  ISETP.GE.U32.AND P0, PT, R3, R28, PT ;  /* 0x0000001c0300720c */ /* 0x000fda0003f06070 */
[----:B------:R-:W-:Y:S01]  /*01d0*/  @P0 IADD3 R3, PT, PT, -R28, R3, RZ ;  /* 0x000000031c030210 */ /* 0x000fe20007ffe1ff */
[----:B------:R-:W-:-:S03]  /*01e0*/  @P0 VIADD R8, R8, 0x1 ;  /* 0x0000000108080836 */ /* 0x000fc60000000000 */
[----:B------:R-:W-:-:S13]  /*01f0*/  ISETP.GE.U32.AND P1, PT, R3, R28, PT ;  /* 0x0000001c0300720c */ /* 0x000fda0003f26070 */
[----:B------:R-:W-:Y:S01]  /*0200*/  @P1 VIADD R8, R8, 0x1 ;  /* 0x0000000108081836 */ /* 0x000fe20000000000 */
[----:B------:R-:W-:Y:S01]  /*0210*/  @!P2 LOP3.LUT R8, RZ, R28, RZ, 0x33, !PT ;  /* 0x0000001cff08a212 */ /* 0x000fe200078e33ff */
[----:B------:R-:W-:Y:S06]  /*0220*/  BRA `(.L_x_1) ;  /* 0x0000000000187947 */ /* 0x000fec0003800000 */
.L_x_0:
[----:B------:R-:W-:Y:S01]  /*0230*/  IMAD.MOV.U32 R0, RZ, RZ, R28 ;  /* 0x000000ffff007224 */ /* 0x000fe200078e001c */
[----:B------:R-:W-:Y:S01]  /*0240*/  MOV R12, 0x270 ;  /* 0x00000270000c7802 */ /* 0x000fe20000000f00 */
[----:B------:R-:W-:-:S07]  /*0250*/  IMAD.MOV.U32 R13, RZ, RZ, R29 ;  /* 0x000000ffff0d7224 */ /* 0x000fce00078e001d */
[----:B-----5:R-:W-:Y:S05]  /*0260*/  CALL.REL.NOINC `($__internal_0_$__cuda_sm20_div_u64) ;  /* 0x0000002400c07944 */ /* 0x020fea0003c00000 */
[----:B------:R-:W-:Y:S01]  /*0270*/  MOV R8, UR6 ;  /* 0x0000000600087c02 */ /* 0x000fe20008000f00 */
[----:B------:R-:W-:-:S07]  /*0280*/  IMAD.U32 R9, RZ, RZ, UR7 ;  /* 0x00000007ff097e24 */ /* 0x000fce000f8e00ff */
.L_x_1:
[----:B------:R-:W0:Y:S08]  /*0290*/  LDC.64 R20, c[0x0][0x390] ;  /* 0x0000e400ff147b82 */ /* 0x000e300000000a00 */
[----:B------:R-:W1:Y:S08]  /*02a0*/  LDC.64 R22, c[0x0][0x3a8] ;  /* 0x0000ea00ff167b82 */ /* 0x000e700000000a00 */
[----:B------:R-:W2:Y:S01]  /*02b0*/  LDC.64 R32, c[0x0][0x3b8] ;  /* 0x0000ee00ff207b82 */ /* 0x000ea20000000a00 */
[----:B0-----:R-:W3:Y:S04]  /*02c0*/  LDG.E.64 R20, desc[UR16][R20.64+0x18] ;  /* 0x0000181014147981 */ /* 0x001ee8000c1e1b00 */
[----:B-1----:R-:W3:Y:S04]  /*02d0*/  LDG.E.64 R22, desc[UR16][R22.64+0x18] ;  /* 0x0000181016167981 */ /* 0x002ee8000c1e1b00 */
[----:B--2---:R-:W2:Y:S01]  /*02e0*/  LDG.E.64 R32, desc[UR16][R32.64+0x8] ;  /* 0x0000081020207981 */ /* 0x004ea2000c1e1b00 */
[----:B---3--:R-:W-:-:S05]  /*02f0*/  IADD3 R14, P0, PT, R20, -R22, RZ ;  /* 0x80000016140e7210 */ /* 0x008fca0007f1e0ff */
[----:B------:R-:W-:-:S05]  /*0300*/  IMAD.X R15, R21, 0x1, ~R23, P0 ;  /* 0x00000001150f7824 */ /* 0x000fca00000e0e17 */
[----:B--2---:R-:W-:-:S04]  /*0310*/  LOP3.LUT R0, R15, R33, RZ, 0xfc, !PT ;  /* 0x000000210f007212 */ /* 0x004fc800078efcff */
[----:B------:R-:W-:-:S13]  /*0320*/  ISETP.NE.U32.AND P0, PT, R0, RZ, PT ;  /* 0x000000ff0000720c */ /* 0x000fda0003f05070 */
[----:B------:R-:W-:Y:S05]  /*0330*/  @P0 BRA `(.L_x_2) ;  /* 0x0000000000500947 */ /* 0x000fea0003800000 */
[----:B------:R-:W0:Y:S01]  /*0340*/  I2F.U32.RP R0, R32 ;  /* 0x0000002000007306 */ /* 0x000e220000209000 */
[----:B------:R-:W-:Y:S01]  /*0350*/  IMAD.MOV R11, RZ, RZ, -R32 ;  /* 0x000000ffff0b7224 */ /* 0x000fe200078e0a20 */
[----:B------:R-:W-:-:S06]  /*0360*/  ISETP.NE.U32.AND P2, PT, R32, RZ, PT ;  /* 0x000000ff2000720c */ /* 0x000fcc0003f45070 */
[----:B0-----:R-:W0:Y:S02]  /*0370*/  MUFU.RCP R0, R0 ;  /* 0x0000000000007308 */ /* 0x001e240000001000 */
[----:B0-----:R-:W-:-:S06]  /*0380*/  IADD3 R2, PT, PT, R0, 0xffffffe, RZ ;  /* 0x0ffffffe00027810 */ /* 0x001fcc0007ffe0ff */
[----:B------:R0:W1:Y:S02]  /*0390*/  F2I.FTZ.U32.TRUNC.NTZ R3, R2 ;  /* 0x0000000200037305 */ /* 0x000064000021f000 */
[----:B0-----:R-:W-:Y:S02]  /*03a0*/  IMAD.MOV.U32 R2, RZ, RZ, RZ ;  /* 0x000000ffff027224 */ /* 0x001fe400078e00ff */
[----:B-1----:R-:W-:-:S04]  /*03b0*/  IMAD R11, R11, R3, RZ ;  /* 0x000000030b0b7224 */ /* 0x002fc800078e02ff */
[----:B------:R-:W-:-:S04]  /*03c0*/  IMAD.HI.U32 R3, R3, R11, R2 ;  /* 0x0000000b03037227 */ /* 0x000fc800078e0002 */
[----:B------:R-:W-:Y:S02]  /*03d0*/  IMAD.MOV.U32 R11, RZ, RZ, RZ ;  /* 0x000000ffff0b7224 */ /* 0x000fe400078e00ff */
[----:B------:R-:W-:-:S05]  /*03e0*/  IMAD.HI.U32 R10, R3, R14, RZ ;  /* 0x0000000e030a7227 */ /* 0x000fca00078e00ff */
[----:B------:R-:W-:-:S05]  /*03f0*/  IADD3 R3, PT, PT, -R10, RZ, RZ ;  /* 0x000000ff0a037210 */ /* 0x000fca0007ffe1ff */
[----:B------:R-:W-:-:S05]  /*0400*/  IMAD R3, R32, R3, R14 ;  /* 0x0000000320037224 */ /* 0x000fca00078e020e */
[----:B------:R-:W-:-:S13]  /*0410*/  ISETP.GE.U32.AND P0, PT, R3, R32, PT ;  /* 0x000000200300720c */ /* 0x000fda0003f06070 */
[----:B------:R-:W-:Y:S02]  /*0420*/  @P0 IMAD.IADD R3, R3, 0x1, -R32 ;  /* 0x0000000103030824 */ /* 0x000fe400078e0a20 */
[----:B------:R-:W-:-:S03]  /*0430*/  @P0 VIADD R10, R10, 0x1 ;  /* 0x000000010a0a0836 */ /* 0x000fc60000000000 */
[----:B------:R-:W-:-:S13]  /*0440*/  ISETP.GE.U32.AND P1, PT, R3, R32, PT ;  /* 0x000000200300720c */ /* 0x000fda0003f26070 */
[----:B------:R-:W-:Y:S02]  /*0450*/  @P1 IADD3 R10, PT, PT, R10, 0x1, RZ ;  /* 0x000000010a0a1810 */ /* 0x000fe40007ffe0ff */
[----:B------:R-:W-:Y:S01]  /*0460*/  @!P2 LOP3.LUT R10, RZ, R32, RZ, 0x33, !PT ;  /* 0x00000020ff0aa212 */ /* 0x000fe200078e33ff */
[----:B------:R-:W-:Y:S06]  /*0470*/  BRA `(.L_x_3) ;  /* 0x0000000000187947 */ /* 0x000fec0003800000 */
.L_x_2:
[----:B------:R-:W-:Y:S01]  /*0480*/  IMAD.MOV.U32 R0, RZ, RZ, R32 ;  /* 0x000000ffff007224 */ /* 0x000fe200078e0020 */
[----:B------:R-:W-:Y:S02]  /*0490*/  MOV R13, R33 ;  /* 0x00000021000d7202 */ /* 0x000fe40000000f00 */
[----:B------:R-:W-:-:S07]  /*04a0*/  MOV R12, 0x4c0 ;  /* 0x000004c0000c7802 */ /* 0x000fce0000000f00 */
[----:B-----5:R-:W-:Y:S05]  /*04b0*/  CALL.REL.NOINC `($__internal_0_$__cuda_sm20_div_u64) ;  /* 0x00000024002c7944 */ /* 0x020fea0003c00000 */
[----:B------:R-:W-:Y:S02]  /*04c0*/  IMAD.U32 R10, RZ, RZ, UR6 ;  /* 0x00000006ff0a7e24 */ /* 0x000fe4000f8e00ff */
[----:B------:R-:W-:-:S07]  /*04d0*/  IMAD.U32 R11, RZ, RZ, UR7 ;  /* 0x00000007ff0b7e24 */ /* 0x000fce000f8e00ff */
.L_x_3:
[----:B------:R-:W-:Y:S01]  /*04e0*/  IADD3 R0, P0, PT, R10, 0x1, RZ ;  /* 0x000000010a007810 */ /* 0x000fe20007f1e0ff */
[----:B------:R-:W0:Y:S01]  /*04f0*/  S2R R24, SR_CTAID.Y ;  /* 0x0000000000187919 */ /* 0x000e220000002600 */
[----:B------:R-:W1:Y:S02]  /*0500*/  S2UR UR18, SR_CTAID.X ;  /* 0x00000000001279c3 */ /* 0x000e640000002500 */
[----:B------:R-:W-:Y:S01]  /*0510*/  IADD3.X R13, PT, PT, RZ, R11, RZ, P0, !PT ;  /* 0x0000000bff0d7210 */ /* 0x000fe200007fe4ff */
[----:B------:R-:W2:Y:S03]  /*0520*/  S2R R2, SR_CTAID.Z ;  /* 0x0000000000027919 */ /* 0x000ea60000002700 */
[----:B------:R-:W-:-:S13]  /*0530*/  ISETP.NE.U32.AND P0, PT, R13, RZ, PT ;  /* 0x000000ff0d00720c */ /* 0x000fda0003f05070 */
[----:B------:R-:W-:Y:S05]  /*0540*/  @P0 BRA `(.L_x_4) ;  /* 0x00000000005c0947 */ /* 0x000fea0003800000 */
[----:B------:R-:W3:Y:S01]  /*0550*/  I2F.U32.RP R3, R0 ;  /* 0x0000000000037306 */ /* 0x000ee20000209000 */
[----:B------:R-:W-:Y:S01]  /*0560*/  ISETP.NE.U32.AND P2, PT, R0, RZ, PT ;  /* 0x000000ff0000720c */ /* 0x000fe20003f45070 */
[----:B------:R-:W-:-:S06]  /*0570*/  IMAD.MOV.U32 R27, RZ, RZ, RZ ;  /* 0x000000ffff1b7224 */ /* 0x000fcc00078e00ff */
[----:B---3--:R-:W3:Y:S02]  /*0580*/  MUFU.RCP R3, R3 ;  /* 0x0000000300037308 */ /* 0x008ee40000001000 */
[----:B---3--:R-:W-:Y:S01]  /*0590*/  VIADD R10, R3, 0xffffffe ;  /* 0x0ffffffe030a7836 */ /* 0x008fe20000000000 */
[----:B------:R-:W-:-:S05]  /*05a0*/  MOV R3, RZ ;  /* 0x000000ff00037202 */ /* 0x000fca0000000f00 */
[----:B------:R3:W4:Y:S02]  /*05b0*/  F2I.FTZ.U32.TRUNC.NTZ R11, R10 ;  /* 0x0000000a000b7305 */ /* 0x000724000021f000 */
[----:B---3--:R-:W-:Y:S02]  /*05c0*/  HFMA2 R10, -RZ, RZ, 0, 0 ;  /* 0x00000000ff0a7431 */ /* 0x008fe400000001ff */
[----:B----4-:R-:W-:-:S04]  /*05d0*/  IMAD.MOV R13, RZ, RZ, -R11 ;  /* 0x000000ffff0d7224 */ /* 0x010fc800078e0a0b */
[----:B------:R-:W-:-:S04]  /*05e0*/  IMAD R13, R13, R0, RZ ;  /* 0x000000000d0d7224 */ /* 0x000fc800078e02ff */
[----:B------:R-:W-:-:S06]  /*05f0*/  IMAD.HI.U32 R11, R11, R13, R10 ;  /* 0x0000000d0b0b7227 */ /* 0x000fcc00078e000a */
[----:B--2---:R-:W-:-:S04]  /*0600*/  IMAD.HI.U32 R26, R11, R2, RZ ;  /* 0x000000020b1a7227 */ /* 0x004fc800078e00ff */
[----:B------:R-:W-:-:S04]  /*0610*/  IMAD.MOV R11, RZ, RZ, -R26 ;  /* 0x000000ffff0b7224 */ /* 0x000fc800078e0a1a */
[----:B------:R-:W-:-:S05]  /*0620*/  IMAD R11, R0, R11, R2 ;  /* 0x0000000b000b7224 */ /* 0x000fca00078e0202 */
[----:B------:R-:W-:-:S13]  /*0630*/  ISETP.GE.U32.AND P0, PT, R11, R0, PT ;  /* 0x000000000b00720c */ /* 0x000fda0003f06070 */
[----:B------:R-:W-:Y:S01]  /*0640*/  @P0 IMAD.IADD R11, R11, 0x1, -R0 ;  /* 0x000000010b0b0824 */ /* 0x000fe200078e0a00 */
[----:B------:R-:W-:-:S04]  /*0650*/  @P0 IADD3 R26, PT, PT, R26, 0x1, RZ ;  /* 0x000000011a1a0810 */ /* 0x000fc80007ffe0ff */
[----:B------:R-:W-:-:S13]  /*0660*/  ISETP.GE.U32.AND P1, PT, R11, R0, PT ;  /* 0x000000000b00720c */ /* 0x000fda0003f26070 */
[----:B------:R-:W-:Y:S01]  /*0670*/  @P1 VIADD R26, R26, 0x1 ;  /* 0x000000011a1a1836 */ /* 0x000fe20000000000 */
[----:B------:R-:W-:-:S05]  /*0680*/  @!P2 LOP3.LUT R26, RZ, R0, RZ, 0x33, !PT ;  /* 0x00000000ff1aa212 */ /* 0x000fca00078e33ff */
[----:B------:R-:W-:-:S04]  /*0690*/  IMAD.MOV R11, RZ, RZ, -R26 ;  /* 0x000000ffff0b7224 */ /* 0x000fc800078e0a1a */
[----:B------:R-:W-:Y:S01]  /*06a0*/  IMAD R2, R0, R11, R2 ;  /* 0x0000000b00027224 */ /* 0x000fe200078e0202 */
[----:B------:R-:W-:Y:S06]  /*06b0*/  BRA `(.L_x_5) ;  /* 0x0000000000347947 */ /* 0x000fec0003800000 */
.L_x_4:
[----:B------:R-:W-:Y:S02]  /*06c0*/  HFMA2 R15, -RZ, RZ, 0, 0 ;  /* 0x00000000ff0f7431 */ /* 0x000fe400000001ff */
[----:B--2---:R-:W-:Y:S01]  /*06d0*/  IMAD.MOV.U32 R14, RZ, RZ, R2 ;  /* 0x000000ffff0e7224 */ /* 0x004fe200078e0002 */
[----:B------:R-:W-:-:S07]  /*06e0*/  MOV R12, 0x700 ;  /* 0x00000700000c7802 */ /* 0x000fce0000000f00 */
[----:B01---5:R-:W-:Y:S05]  /*06f0*/  CALL.REL.NOINC `($__internal_0_$__cuda_sm20_div_u64) ;  /* 0x00000020009c7944 */ /* 0x023fea0003c00000 */
[----:B------:R-:W-:Y:S01]  /*0700*/  IADD3 R11, P0, PT, RZ, -UR6, RZ ;  /* 0x80000006ff0b7c10 */ /* 0x000fe2000ff1e0ff */
[----:B------:R-:W-:Y:S01]  /*0710*/  IMAD.U32 R27, RZ, RZ, UR7 ;  /* 0x00000007ff1b7e24 */ /* 0x000fe2000f8e00ff */
[----:B------:R-:W-:-:S03]  /*0720*/  MOV R26, UR6 ;  /* 0x00000006001a7c02 */ /* 0x000fc60008000f00 */
[----:B------:R-:W-:-:S04]  /*0730*/  IMAD.X R3, RZ, RZ, ~UR7, P0 ;  /* 0x80000007ff037e24 */ /* 0x000fc800080e06ff */
[----:B------:R-:W-:Y:S02]  /*0740*/  IMAD R10, R3, R0, RZ ;  /* 0x00000000030a7224 */ /* 0x000fe400078e02ff */
[----:B------:R-:W-:Y:S02]  /*0750*/  IMAD.MOV.U32 R3, RZ, RZ, RZ ;  /* 0x000000ffff037224 */ /* 0x000fe400078e00ff */
[-C--:B------:R-:W-:Y:S02]  /*0760*/  IMAD R13, R13, R11.reuse, R10 ;  /* 0x0000000b0d0d7224 */ /* 0x080fe400078e020a */
[----:B------:R-:W-:-:S04]  /*0770*/  IMAD.WIDE.U32 R2, R0, R11, R2 ;  /* 0x0000000b00027225 */ /* 0x000fc800078e0002 */
[----:B------:R-:W-:-:S07]  /*0780*/  IMAD.IADD R3, R3, 0x1, R13 ;  /* 0x0000000103037824 */ /* 0x000fce00078e020d */
.L_x_5:
[----:B0----5:R-:W-:Y:S02]  /*0790*/  ISETP.GT.U32.AND P0, PT, R4, R24, PT ;  /* 0x000000180400720c */ /* 0x021fe40003f04070 */
[----:B------:R-:W-:Y:S02]  /*07a0*/  IADD3 R11, P2, PT, R8, 0x1, RZ ;  /* 0x00000001080b7810 */ /* 0x000fe40007f5e0ff */
[----:B-1----:R-:W-:Y:S02]  /*07b0*/  ISETP.LE.U32.AND P1, PT, R6, UR18, PT ;  /* 0x0000001206007c0c */ /* 0x002fe4000bf23070 */
[----:B------:R-:W-:Y:S02]  /*07c0*/  ISETP.GT.U32.AND.EX P0, PT, R5, RZ, PT, P0 ;  /* 0x000000ff0500720c */ /* 0x000fe40003f04100 */
[----:B------:R-:W-:Y:S02]  /*07d0*/  IADD3.X R9, PT, PT, RZ, R9, RZ, P2, !PT ;  /* 0x00000009ff097210 */ /* 0x000fe400017fe4ff */
[----:B------:R-:W-:-:S02]  /*07e0*/  ISETP.GE.U32.AND P2, PT, R26, R11, PT ;  /* 0x0000000b1a00720c */ /* 0x000fc40003f46070 */
[----:B------:R-:W-:-:S04]  /*07f0*/  ISETP.LE.U32.OR.EX P0, PT, R7, RZ, !P0, P1 ;  /* 0x000000ff0700720c */ /* 0x000fc80004703510 */
[----:B------:R-:W-:-:S13]  /*0800*/  ISETP.GE.U32.OR.EX P0, PT, R27, R9, P0, P2 ;  /* 0x000000091b00720c */ /* 0x000fda0000706520 */
[----:B------:R-:W-:Y:S05]  /*0810*/  @P0 EXIT ;  /* 0x000000000000094d */ /* 0x000fea0003800000 */
[----:B------:R-:W0:Y:S01]  /*0820*/  LDC.64 R30, c[0x0][0x390] ;  /* 0x0000e400ff1e7b82 */ /* 0x000e220000000a00 */
[----:B------:R-:W1:Y:S01]  /*0830*/  LDCU UR4, c[0x0][0x3a4] ;  /* 0x00007480ff0477ac */ /* 0x000e620008000800 */
[----:B0-----:R-:W1:Y:S02]  /*0840*/  LDG.E.64 R30, desc[UR16][R30.64+0x8] ;  /* 0x000008101e1e7981 */ /* 0x001e64000c1e1b00 */
[----:B-1----:R-:W-:-:S04]  /*0850*/  LOP3.LUT R0, R31, UR4, RZ, 0xfc, !PT ;  /* 0x000000041f007c12 */ /* 0x002fc8000f8efcff */
[----:B------:R-:W-:-:S13]  /*0860*/  ISETP.NE.U32.AND P0, PT, R0, RZ, PT ;  /* 0x000000ff0000720c */ /* 0x000fda0003f05070 */
[----:B------:R-:W-:Y:S05]  /*0870*/  @P0 BRA `(.L_x_6) ;  /* 0x00000000006c0947 */ /* 0x000fea0003800000 */
[----:B------:R-:W0:Y:S02]  /*0880*/  LDCU UR5, c[0x0][0x3a0] ;  /* 0x00007400ff0577ac */ /* 0x000e240008000800 */
[----:B0-----:R-:W0:Y:S01]  /*0890*/  I2F.U32.RP R0, UR5 ;  /* 0x0000000500007d06 */ /* 0x001e220008209000 */
[----:B------:R-:W-:-:S07]  /*08a0*/  ISETP.NE.U32.AND P1, PT, RZ, UR5, PT ;  /* 0x00000005ff007c0c */ /* 0x000fce000bf25070 */
[----:B0-----:R-:W0:Y:S02]  /*08b0*/  MUFU.RCP R0, R0 ;  /* 0x0000000000007308 */ /* 0x001e240000001000 */
[----:B0-----:R-:W-:-:S06]  /*08c0*/  VIADD R6, R0, 0xffffffe ;  /* 0x0ffffffe00067836 */ /* 0x001fcc0000000000 */
[----:B------:R0:W1:Y:S02]  /*08d0*/  F2I.FTZ.U32.TRUNC.NTZ R7, R6 ;  /* 0x0000000600077305 */ /* 0x000064000021f000 */
[----:B0-----:R-:W-:Y:S02]  /*08e0*/  HFMA2 R6, -RZ, RZ, 0, 0 ;  /* 0x00000000ff067431 */ /* 0x001fe400000001ff */
[----:B-1----:R-:W-:-:S04]  /*08f0*/  IMAD.MOV R9, RZ, RZ, -R7 ;  /* 0x000000ffff097224 */ /* 0x002fc800078e0a07 */
[----:B------:R-:W-:-:S04]  /*0900*/  IMAD R9, R9, UR5, RZ ;  /* 0x0000000509097c24 */ /* 0x000fc8000f8e02ff */
[----:B------:R-:W-:-:S06]  /*0910*/  IMAD.HI.U32 R7, R7, R9, R6 ;  /* 0x0000000907077227 */ /* 0x000fcc00078e0006 */
[----:B------:R-:W-:-:S05]  /*0920*/  IMAD.HI.U32 R7, R7, R30, RZ ;  /* 0x0000001e07077227 */ /* 0x000fca00078e00ff */
[----:B------:R-:W-:-:S13]  /*0930*/  R2UR UR4, R7 ;  /* 0x00000000070472ca */ /* 0x000fda00000e0000 */
[----:B------:R-:W-:Y:S02]  /*0940*/  IMAD R7, RZ, RZ, -UR4 ;  /* 0x80000004ff077e24 */ /* 0x000fe4000f8e02ff */
[----:B------:R-:W-:Y:S02]  /*0950*/  IMAD.U32 R6, RZ, RZ, UR4 ;  /* 0x00000004ff067e24 */ /* 0x000fe4000f8e00ff */
[----:B------:R-:W-:-:S05]  /*0960*/  IMAD R0, R7, UR5, R30 ;  /* 0x0000000507007c24 */ /* 0x000fca000f8e021e */
[----:B------:R-:W-:-:S13]  /*0970*/  ISETP.GE.U32.AND P0, PT, R0, UR5, PT ;  /* 0x0000000500007c0c */ /* 0x000fda000bf06070 */
[----:B------:R-:W-:Y:S01]  /*0980*/  @P0 IADD3 R6, PT, PT, R6, 0x1, RZ ;  /* 0x0000000106060810 */ /* 0x000fe20007ffe0ff */
[----:B------:R-:W-:-:S03]  /*0990*/  @P0 VIADD R0, R0, -UR5 ;  /* 0x8000000500000c36 */ /* 0x000fc60008000000 */
[----:B------:R-:W-:Y:S02]  /*09a0*/  @P0 R2UR UR4, R6 ;  /* 0x00000000060402ca */ /* 0x000fe400000e0000 */
[----:B------:R-:W-:Y:S02]  /*09b0*/  ISETP.GE.U32.AND P0, PT, R0, UR5, PT ;  /* 0x0000000500007c0c */ /* 0x000fe4000bf06070 */
[----:B------:R-:W-:Y:S01]  /*09c0*/  @!P1 LOP3.LUT R6, RZ, UR5, RZ, 0x33, !PT ;  /* 0x00000005ff069c12 */ /* 0x000fe2000f8e33ff */
[----:B------:R-:W-:-:S08]  /*09d0*/  UMOV UR5, URZ ;  /* 0x000000ff00057c82 */ /* 0x000fd00008000000 */
[----:B------:R-:W-:-:S05]  /*09e0*/  IMAD.U32 R0, RZ, RZ, UR4 ;  /* 0x00000004ff007e24 */ /* 0x000fca000f8e00ff */
[----:B------:R-:W-:-:S04]  /*09f0*/  @P0 IADD3 R0, PT, PT, R0, 0x1, RZ ;  /* 0x0000000100000810 */ /* 0x000fc80007ffe0ff */
[----:B------:R-:W-:Y:S02]  /*0a00*/  @P0 R2UR UR4, R0 ;  /* 0x00000000000402ca */ /* 0x000fe400000e0000 */
[----:B------:R-:W-:Y:S01]  /*0a10*/  @!P1 R2UR UR4, R6 ;  /* 0x00000000060492ca */ /* 0x000fe200000e0000 */
[----:B------:R-:W-:-:S14]  /*0a20*/  BRA `(.L_x_7) ;  /* 0x0000000000207947 */ /* 0x000fdc0003800000 */
.L_x_6:
[----:B------:R-:W0:Y:S01]  /*0a30*/  LDC R0, c[0x0][0x3a0] ;  /* 0x0000e800ff007b82 */ /* 0x000e220000000800 */
[----:B------:R-:W-:Y:S01]  /*0a40*/  IMAD.MOV.U32 R14, RZ, RZ, R30 ;  /* 0x000000ffff0e7224 */ /* 0x000fe200078e001e */
[----:B------:R-:W-:Y:S01]  /*0a50*/  MOV R12, 0xa90 ;  /* 0x00000a90000c7802 */ /* 0x000fe20000000f00 */
[----:B------:R-:W-:-:S05]  /*0a60*/  IMAD.MOV.U32 R15, RZ, RZ, R31 ;  /* 0x000000ffff0f7224 */ /* 0x000fca00078e001f */
[----:B------:R-:W1:Y:S02]  /*0a70*/  LDC R13, c[0x0][0x3a4] ;  /* 0x0000e900ff0d7b82 */ /* 0x000e640000000800 */
[----:B01----:R-:W-:Y:S05]  /*0a80*/  CALL.REL.NOINC `($__internal_0_$__cuda_sm20_div_u64) ;  /* 0x0000001c00b87944 */ /* 0x003fea0003c00000 */
[----:B------:R-:W-:Y:S01]  /*0a90*/  UMOV UR4, UR6 ;  /* 0x0000000600047c82 */ /* 0x000fe20008000000 */
[----:B------:R-:W-:-:S05]  /*0aa0*/  UMOV UR5, UR7 ;  /* 0x0000000700057c82 */ /* 0x000fca0008000000 */
.L_x_7:
[----:B------:R-:W0:Y:S02]  /*0ab0*/  LDCU UR6, c[0x0][0x3a4] ;  /* 0x00007480ff0677ac */ /* 0x000e240008000800 */
[----:B0-----:R-:W-:-:S04]  /*0ac0*/  LOP3.LUT R0, R5, UR6, RZ, 0xfc, !PT ;  /* 0x0000000605007c12 */ /* 0x001fc8000f8efcff */
[----:B------:R-:W-:-:S13]  /*0ad0*/  ISETP.NE.U32.AND P0, PT, R0, RZ, PT ;  /* 0x000000ff0000720c */ /* 0x000fda0003f05070 */
[----:B------:R-:W-:Y:S05]  /*0ae0*/  @P0 BRA `(.L_x_8) ;  /* 0x0000000000540947 */ /* 0x000fea0003800000 */
[----:B------:R-:W0:Y:S01]  /*0af0*/  LDC R9, c[0x0][0x3a0] ;  /* 0x0000e800ff097b82 */ /* 0x000e220000000800 */
[----:B------:R-:W-:Y:S01]  /*0b00*/  IMAD.MOV.U32 R13, RZ, RZ, RZ ;  /* 0x000000ffff0d7224 */ /* 0x000fe200078e00ff */
[----:B0-----:R-:W0:Y:S01]  /*0b10*/  I2F.U32.RP R0, R9 ;  /* 0x0000000900007306 */ /* 0x001e220000209000 */
[----:B------:R-:W-:-:S07]  /*0b20*/  ISETP.NE.U32.AND P2, PT, R9, RZ, PT ;  /* 0x000000ff0900720c */ /* 0x000fce0003f45070 */
[----:B0-----:R-:W0:Y:S02]  /*0b30*/  MUFU.RCP R0, R0 ;  /* 0x0000000000007308 */ /* 0x001e240000001000 */
[----:B0-----:R-:W-:-:S06]  /*0b40*/  IADD3 R6, PT, PT, R0, 0xffffffe, RZ ;  /* 0x0ffffffe00067810 */ /* 0x001fcc0007ffe0ff */
[----:B------:R0:W1:Y:S02]  /*0b50*/  F2I.FTZ.U32.TRUNC.NTZ R7, R6 ;  /* 0x0000000600077305 */ /* 0x000064000021f000 */
[----:B0-----:R-:W-:Y:S02]  /*0b60*/  IMAD.MOV.U32 R6, RZ, RZ, RZ ;  /* 0x000000ffff067224 */ /* 0x001fe400078e00ff */
[----:B-1----:R-:W-:-:S04]  /*0b70*/  IMAD.MOV R8, RZ, RZ, -R7 ;  /* 0x000000ffff087224 */ /* 0x002fc800078e0a07 */
[----:B------:R-:W-:-:S04]  /*0b80*/  IMAD R5, R8, R9, RZ ;  /* 0x0000000908057224 */ /* 0x000fc800078e02ff */
[----:B------:R-:W-:-:S06]  /*0b90*/  IMAD.HI.U32 R5, R7, R5, R6 ;  /* 0x0000000507057227 */ /* 0x000fcc00078e0006 */
        /* <DEDUP_REMOVED lines=10> */
.L_x_8:
[----:B------:R-:W0:Y:S01]  /*0c40*/  LDC R0, c[0x0][0x3a0] ;  /* 0x0000e800ff007b82 */ /* 0x000e220000000800 */
[----:B------:R-:W-:Y:S01]  /*0c50*/  IMAD.MOV.U32 R14, RZ, RZ, R4 ;  /* 0x000000ffff0e7224 */ /* 0x000fe200078e0004 */
[----:B------:R-:W-:Y:S02]  /*0c60*/  MOV R15, R5 ;  /* 0x00000005000f7202 */ /* 0x000fe40000000f00 */
[----:B------:R-:W-:-:S04]  /*0c70*/  MOV R12, 0xca0 ;  /* 0x00000ca0000c7802 */ /* 0x000fc80000000f00 */
[----:B------:R-:W1:Y:S03]  /*0c80*/  LDC R13, c[0x0][0x3a4] ;  /* 0x0000e900ff0d7b82 */ /* 0x000e660000000800 */
[----:B01----:R-:W-:Y:S05]  /*0c90*/  CALL.REL.NOINC `($__internal_0_$__cuda_sm20_div_u64) ;  /* 0x0000001c00347944 */ /* 0x003fea0003c00000 */
[----:B------:R-:W-:Y:S02]  /*0ca0*/  IMAD.U32 R12, RZ, RZ, UR6 ;  /* 0x00000006ff0c7e24 */ /* 0x000fe4000f8e00ff */
[----:B------:R-:W-:-:S07]  /*0cb0*/  IMAD.U32 R13, RZ, RZ, UR7 ;  /* 0x00000007ff0d7e24 */ /* 0x000fce000f8e00ff */
.L_x_9:
[----:B------:R-:W-:-:S13]  /*0cc0*/  ISETP.NE.U32.AND P0, PT, R13, RZ, PT ;  /* 0x000000ff0d00720c */ /* 0x000fda0003f05070 */
[----:B------:R-:W-:Y:S05]  /*0cd0*/  @P0 BRA `(.L_x_10) ;  /* 0x0000000000500947 */ /* 0x000fea0003800000 */
[----:B------:R-:W0:Y:S01]  /*0ce0*/  I2F.U32.RP R0, R12 ;  /* 0x0000000c00007306 */ /* 0x000e220000209000 */
        /* <DEDUP_REMOVED lines=14> */
[----:B------:R-:W-:Y:S01]  /*0dd0*/  ISETP.GE.U32.AND P1, PT, R5, R12, PT ;  /* 0x0000000c0500720c */ /* 0x000fe20003f26070 */
[----:B------:R-:W-:-:S12]  /*0de0*/  IMAD.MOV.U32 R5, RZ, RZ, RZ ;  /* 0x000000ffff057224 */ /* 0x000fd800078e00ff */
[----:B------:R-:W-:Y:S02]  /*0df0*/  @P1 IADD3 R4, PT, PT, R4, 0x1, RZ ;  /* 0x0000000104041810 */ /* 0x000fe40007ffe0ff */
[----:B------:R-:W-:Y:S01]  /*0e00*/  @!P2 LOP3.LUT R4, RZ, R12, RZ, 0x33, !PT ;  /* 0x0000000cff04a212 */ /* 0x000fe200078e33ff */
[----:B------:R-:W-:Y:S06]  /*0e10*/  BRA `(.L_x_11) ;  /* 0x00000000001c7947 */ /* 0x000fec0003800000 */
.L_x_10:
[----:B------:R-:W-:Y:S01]  /*0e20*/  IMAD.MOV.U32 R0, RZ, RZ, R12 ;  /* 0x000000ffff007224 */ /* 0x000fe200078e000c */
[----:B------:R-:W-:Y:S01]  /*0e30*/  MOV R14, R24 ;  /* 0x00000018000e7202 */ /* 0x000fe20000000f00 */
[----:B------:R-:W-:Y:S01]  /*0e40*/  IMAD.MOV.U32 R15, RZ, RZ, RZ ;  /* 0x000000ffff0f7224 */ /* 0x000fe200078e00ff */
[----:B------:R-:W-:-:S07]  /*0e50*/  MOV R12, 0xe70 ;  /* 0x00000e70000c7802 */ /* 0x000fce0000000f00 */
[----:B------:R-:W-:Y:S05]  /*0e60*/  CALL.REL.NOINC `($__internal_0_$__cuda_sm20_div_u64) ;  /* 0x0000001800c07944 */ /* 0x000fea0003c00000 */
[----:B------:R-:W-:Y:S01]  /*0e70*/  IMAD.U32 R4, RZ, RZ, UR6 ;  /* 0x00000006ff047e24 */ /* 0x000fe2000f8e00ff */
[----:B------:R-:W-:-:S07]  /*0e80*/  MOV R5, UR7 ;  /* 0x0000000700057c02 */ /* 0x000fce0008000f00 */
.L_x_11:
[----:B------:R-:W-:Y:S01]  /*0e90*/  IMAD R5, R5, UR4, RZ ;  /* 0x0000000405057c24 */ /* 0x000fe2000f8e02ff */
[----:B------:R-:W-:Y:S01]  /*0ea0*/  ISETP.NE.U32.AND P0, PT, R22, RZ, PT ;  /* 0x000000ff1600720c */ /* 0x000fe20003f05070 */
[----:B------:R-:W-:Y:S01]  /*0eb0*/  IMAD.WIDE.U32 R6, R4, UR4, RZ ;  /* 0x0000000404067c25 */ /* 0x000fe2000f8e00ff */
[----:B------:R-:W-:Y:S02]  /*0ec0*/  ISETP.EQ.U32.AND P2, PT, R18, RZ, PT ;  /* 0x000000ff1200720c */ /* 0x000fe40003f42070 */
[----:B------:R-:W-:Y:S02]  /*0ed0*/  CS2R R36, SRZ ;  /* 0x0000000000247805 */ /* 0x000fe4000001ff00 */
[----:B------:R-:W-:Y:S01]  /*0ee0*/  ISETP.NE.AND.EX P0, PT, R23, RZ, PT, P0 ;  /* 0x000000ff1700720c */ /* 0x000fe20003f05300 */
[----:B------:R-:W-:Y:S01]  /*0ef0*/  IMAD R5, R4, UR5, R5 ;  /* 0x0000000504057c24 */ /* 0x000fe2000f8e0205 */
[----:B------:R-:W-:Y:S02]  /*0f00*/  IADD3 R0, P1, PT, R6, UR4, RZ ;  /* 0x0000000406007c10 */ /* 0x000fe4000ff3e0ff */
[----:B------:R-:W-:-:S02]  /*0f10*/  SHF.R.S32.HI R9, RZ, 0x1f, R6 ;  /* 0x0000001fff097819 */ /* 0x000fc40000011406 */
[----:B------:R-:W-:Y:S02]  /*0f20*/  IADD3.X R4, PT, PT, R7, UR5, R5, P1, !PT ;  /* 0x0000000507047c10 */ /* 0x000fe40008ffe405 */
[----:B------:R-:W-:Y:S02]  /*0f30*/  ISETP.GT.U32.AND P1, PT, R0, R6, PT ;  /* 0x000000060000720c */ /* 0x000fe40003f24070 */
[----:B------:R-:W-:Y:S02]  /*0f40*/  ISETP.EQ.OR.EX P0, PT, R19, RZ, !P0, P2 ;  /* 0x000000ff1300720c */ /* 0x000fe40004702720 */
[----:B------:R-:W-:-:S04]  /*0f50*/  ISETP.GT.U32.AND.EX P1, PT, R4, R9, PT, P1 ;  /* 0x000000090400720c */ /* 0x000fc80003f24110 */
[----:B------:R-:W-:-:S13]  /*0f60*/  PLOP3.LUT P0, PT, P1, P0, PT, 0x8f, 0xf8 ;  /* 0x0000000000f8781c */ /* 0x000fda0000f01177 */
[----:B------:R-:W-:Y:S05]  /*0f70*/  @P0 BRA `(.L_x_12) ;  /* 0x0000001800200947 */ /* 0x000fea0003800000 */
[----:B------:R-:W-:Y:S01]  /*0f80*/  IMAD R29, R29, R26, RZ ;  /* 0x0000001a1d1d7224 */ /* 0x000fe200078e02ff */
[----:B------:R-:W-:Y:S01]  /*0f90*/  LOP3.LUT R8, R22, 0xfffffffc, RZ, 0xc0, !PT ;  /* 0xfffffffc16087812 */ /* 0x000fe200078ec0ff */
[----:B------:R-:W-:Y:S01]  /*0fa0*/  IMAD R33, R33, R2, RZ ;  /* 0x0000000221217224 */ /* 0x000fe200078e02ff */
[----:B------:R-:W-:Y:S01]  /*0fb0*/  CS2R R36, SRZ ;  /* 0x0000000000247805 */ /* 0x000fe2000001ff00 */
[C---:B------:R-:W-:Y:S02]  /*0fc0*/  IMAD R11, R28.reuse, R27, R29 ;  /* 0x0000001b1c0b7224 */ /* 0x040fe400078e021d */
[----:B------:R-:W-:Y:S02]  /*0fd0*/  IMAD R15, R31, UR18, RZ ;  /* 0x000000121f0f7c24 */ /* 0x000fe4000f8e02ff */
[----:B------:R-:W-:-:S04]  /*0fe0*/  IMAD.WIDE.U32 R28, R28, R26, RZ ;  /* 0x0000001a1c1c7225 */ /* 0x000fc800078e00ff */
[----:B------:R-:W-:-:S04]  /*0ff0*/  IMAD.WIDE.U32 R30, R30, UR18, RZ ;  /* 0x000000121e1e7c25 */ /* 0x000fc8000f8e00ff */
[C---:B------:R-:W-:Y:S01]  /*1000*/  IMAD R13, R32.reuse, R3, R33 ;  /* 0x00000003200d7224 */ /* 0x040fe200078e0221 */
[----:B------:R-:W-:Y:S01]  /*1010*/  IADD3 R10, PT, PT, R31, R15, RZ ;  /* 0x0000000f1f0a7210 */ /* 0x000fe20007ffe0ff */
[----:B------:R-:W-:-:S04]  /*1020*/  IMAD.WIDE.U32 R32, R32, R2, RZ ;  /* 0x0000000220207225 */ /* 0x000fc800078e00ff */
[----:B------:R-:W-:Y:S02]  /*1030*/  IMAD.MOV.U32 R7, RZ, RZ, R9 ;  /* 0x000000ffff077224 */ /* 0x000fe400078e0009 */
[----:B------:R-:W-:Y:S02]  /*1040*/  IMAD.IADD R9, R29, 0x1, R11 ;  /* 0x000000011d097824 */ /* 0x000fe400078e020b */
[----:B------:R-:W-:Y:S02]  /*1050*/  IMAD.MOV.U32 R5, RZ, RZ, R6 ;  /* 0x000000ffff057224 */ /* 0x000fe400078e0006 */
[----:B------:R-:W-:-:S07]  /*1060*/  IMAD.IADD R11, R33, 0x1, R13 ;  /* 0x00000001210b7824 */ /* 0x000fce00078e020d */
.L_x_31:
[----:B------:R-:W0:Y:S01]  /*1070*/  I2F.U32.RP R14, UR4 ;  /* 0x00000004000e7d06 */ /* 0x000e220008209000 */
[----:B------:R-:W-:Y:S01]  /*1080*/  IMAD.MOV.U32 R12, RZ, RZ, RZ ;  /* 0x000000ffff0c7224 */ /* 0x000fe200078e00ff */
[----:B------:R-:W-:Y:S01]  /*1090*/  IADD3 R35, P1, PT, R5, R30, RZ ;  /* 0x0000001e05237210 */ /* 0x000fe20007f3e0ff */
[----:B------:R-:W-:Y:S01]  /*10a0*/  UMOV UR8, URZ ;  /* 0x000000ff00087c82 */ /* 0x000fe20008000000 */
[----:B------:R-:W-:-:S04]  /*10b0*/  UMOV UR9, URZ ;  /* 0x000000ff00097c82 */ /* 0x000fc80008000000 */
[----:B0-----:R-:W0:Y:S02]  /*10c0*/  MUFU.RCP R14, R14 ;  /* 0x0000000e000e7308 */ /* 0x001e240000001000 */
[----:B0-----:R-:W-:-:S06]  /*10d0*/  IADD3 R13, PT, PT, R14, 0xffffffe, RZ ;  /* 0x0ffffffe0e0d7810 */ /* 0x001fcc0007ffe0ff */
[----:B------:R-:W0:Y:S02]  /*10e0*/  F2I.FTZ.U32.TRUNC.NTZ R13, R13 ;  /* 0x0000000d000d7305 */ /* 0x000e24000021f000 */
[----:B0-----:R-:W-:-:S04]  /*10f0*/  IMAD.MOV R15, RZ, RZ, -R13 ;  /* 0x000000ffff0f7224 */ /* 0x001fc800078e0a0d */
[----:B------:R-:W-:-:S04]  /*1100*/  IMAD R15, R15, UR4, RZ ;  /* 0x000000040f0f7c24 */ /* 0x000fc8000f8e02ff */
[----:B------:R-:W-:-:S04]  /*1110*/  IMAD.HI.U32 R12, R13, R15, R12 ;  /* 0x0000000f0d0c7227 */ /* 0x000fc800078e000c */
[----:B------:R-:W-:Y:S01]  /*1120*/  IMAD.X R13, R7, 0x1, R10, P1 ;  /* 0x00000001070d7824 */ /* 0x000fe200008e060a */
[----:B------:R-:W-:Y:S01]  /*1130*/  ISETP.NE.U32.AND P1, PT, RZ, UR4, PT ;  /* 0x00000004ff007c0c */ /* 0x000fe2000bf25070 */
[----:B------:R-:W-:-:S04]  /*1140*/  IMAD.HI.U32 R12, R12, R5, RZ ;  /* 0x000000050c0c7227 */ /* 0x000fc800078e00ff */
[----:B------:R-:W-:Y:S01]  /*1150*/  IMAD R13, R13, R40, RZ ;  /* 0x000000280d0d7224 */ /* 0x000fe200078e02ff */
[----:B------:R-:W-:-:S03]  /*1160*/  IADD3 R12, PT, PT, -R12, RZ, RZ ;  /* 0x000000ff0c0c7210 */ /* 0x000fc60007ffe1ff */
[----:B------:R-:W-:Y:S02]  /*1170*/  IMAD R13, R41, R35, R13 ;  /* 0x00000023290d7224 */ /* 0x000fe400078e020d */
[----:B------:R-:W-:Y:S02]  /*1180*/  IMAD R12, R12, UR4, R5 ;  /* 0x000000040c0c7c24 */ /* 0x000fe4000f8e0205 */
[----:B------:R-:W-:-:S03]  /*1190*/  IMAD.WIDE.U32 R34, R35, R40, RZ ;  /* 0x0000002823227225 */ /* 0x000fc600078e00ff */
[----:B------:R-:W-:Y:S01]  /*11a0*/  ISETP.GE.U32.AND P0, PT, R12, UR4, PT ;  /* 0x000000040c007c0c */ /* 0x000fe2000bf06070 */
[----:B------:R-:W-:-:S12]  /*11b0*/  IMAD.IADD R13, R35, 0x1, R13 ;  /* 0x00000001230d7824 */ /* 0x000fd800078e020d */
[----:B------:R-:W-:-:S05]  /*11c0*/  @P0 VIADD R12, R12, -UR4 ;  /* 0x800000040c0c0c36 */ /* 0x000fca0008000000 */
[----:B------:R-:W-:-:S13]  /*11d0*/  ISETP.GE.U32.AND P0, PT, R12, UR4, PT ;  /* 0x000000040c007c0c */ /* 0x000fda000bf06070 */
[----:B------:R-:W-:Y:S02]  /*11e0*/  @P0 IADD3 R12, PT, PT, R12, -UR4, RZ ;  /* 0x800000040c0c0c10 */ /* 0x000fe4000fffe0ff */
[----:B------:R-:W-:-:S07]  /*11f0*/  @!P1 LOP3.LUT R12, RZ, UR4, RZ, 0x33, !PT ;  /* 0x00000004ff0c9c12 */ /* 0x000fce000f8e33ff */
.L_x_30:
[----:B------:R-:W-:Y:S01]  /*1200*/  ISETP.GE.U32.AND P0, PT, R22, 0x4, PT ;  /* 0x000000041600780c */ /* 0x000fe20003f06070 */
[----:B------:R-:W-:Y:S01]  /*1210*/  HFMA2 R42, -RZ, RZ, 0, 0 ;  /* 0x00000000ff2a7431 */ /* 0x000fe200000001ff */
[----:B------:R-:W-:Y:S01]  /*1220*/  IADD3 R14, P1, PT, R28, UR8, RZ ;  /* 0x000000081c0e7c10 */ /* 0x000fe2000ff3e0ff */
[----:B------:R-:W-:Y:S01]  /*1230*/  IMAD.MOV.U32 R15, RZ, RZ, RZ ;  /* 0x000000ffff0f7224 */ /* 0x000fe200078e00ff */
[----:B------:R-:W-:Y:S02]  /*1240*/  ISETP.GE.U32.AND.EX P0, PT, R23, RZ, PT, P0 ;  /* 0x000000ff1700720c */ /* 0x000fe40003f06100 */
[----:B------:R-:W-:-:S11]  /*1250*/  IADD3.X R16, PT, PT, R9, UR9, RZ, P1, !PT ;  /* 0x0000000909107c10 */ /* 0x000fd60008ffe4ff */
[----:B------:R-:W-:Y:S05]  /*1260*/  @!P0 BRA `(.L_x_13) ;  /* 0x0000000800b48947 */ /* 0x000fea0003800000 */
[----:B------:R-:W-:Y:S01]  /*1270*/  IADD3 R43, P0, PT, R14, R34, RZ ;  /* 0x000000220e2b7210 */ /* 0x000fe20007f1e0ff */
[----:B------:R-:W-:Y:S01]  /*1280*/  UMOV UR6, URZ ;  /* 0x000000ff00067c82 */ /* 0x000fe20008000000 */
[----:B------:R-:W-:Y:S01]  /*1290*/  R2UR UR19, R8 ;  /* 0x00000000081372ca */ /* 0x000fe200000e0000 */
[----:B------:R-:W-:Y:S01]  /*12a0*/  UMOV UR7, URZ ;  /* 0x000000ff00077c82 */ /* 0x000fe20008000000 */
[----:B------:R-:W-:Y:S01]  /*12b0*/  R2UR UR20, R23 ;  /* 0x00000000171472ca */ /* 0x000fe200000e0000 */
[----:B------:R-:W-:-:S04]  /*12c0*/  IMAD.X R15, R16, 0x1, R13, P0 ;  /* 0x00000001100f7824 */ /* 0x000fc800000e060d */
[----:B------:R-:W-:-:S04]  /*12d0*/  IMAD R15, R15, R20, RZ ;  /* 0x000000140f0f7224 */ /* 0x000fc800078e02ff */
[----:B------:R-:W-:Y:S02]  /*12e0*/  IMAD R15, R21, R43, R15 ;  /* 0x0000002b150f7224 */ /* 0x000fe400078e020f */
[----:B------:R-:W-:-:S04]  /*12f0*/  IMAD.WIDE.U32 R42, R43, R20, RZ ;  /* 0x000000142b2a7225 */ /* 0x000fc800078e00ff */
[----:B------:R-:W-:-:S07]  /*1300*/  IMAD.IADD R15, R43, 0x1, R15 ;  /* 0x000000012b0f7824 */ /* 0x000fce00078e020f */
.L_x_22:
[----:B------:R-:W0:Y:S01]  /*1310*/  LDC.64 R38, c[0x0][0x380] ;  /* 0x0000e000ff267b82 */ /* 0x000e220000000a00 */
[----:B------:R-:W-:Y:S01]  /*1320*/  IADD3 R47, P1, PT, R32, UR6, RZ ;  /* 0x00000006202f7c10 */ /* 0x000fe2000ff3e0ff */
[----:B------:R-:W-:Y:S01]  /*1330*/  UIADD3 UR19, UP0, UPT, UR19, -0x4, URZ ;  /* 0xfffffffc13137890 */ /* 0x000fe2000ff1e0ff */
[----:B------:R-:W-:Y:S02]  /*1340*/  ISETP.GE.U32.AND P0, PT, R14, R40, PT ;  /* 0x000000280e00720c */ /* 0x000fe40003f06070 */
[----:B------:R-:W-:Y:S01]  /*1350*/  IADD3.X R17, PT, PT, R11, UR7, RZ, P1, !PT ;  /* 0x000000070b117c10 */ /* 0x000fe20008ffe4ff */
[----:B------:R-:W-:Y:S01]  /*1360*/  UIADD3.X UR20, UPT, UPT, UR20, -0x1, URZ, UP0, !UPT ;  /* 0xffffffff14147890 */ /* 0x000fe200087fe4ff */
[----:B------:R-:W-:Y:S01]  /*1370*/  ISETP.GE.U32.AND.EX P0, PT, R16, R41, PT, P0 ;  /* 0x000000291000720c */ /* 0x000fe20003f06100 */
[----:B------:R-:W-:Y:S01]  /*1380*/  UISETP.NE.U32.AND UP0, UPT, UR19, URZ, UPT ;  /* 0x000000ff1300728c */ /* 0x000fe2000bf05070 */
[C---:B------:R-:W-:Y:S02]  /*1390*/  ISETP.GE.U32.AND P1, PT, R47.reuse, R20, PT ;  /* 0x000000142f00720c */ /* 0x040fe40003f26070 */
[----:B------:R-:W-:Y:S01]  /*13a0*/  IADD3 R45, P2, PT, R47, R42, RZ ;  /* 0x0000002a2f2d7210 */ /* 0x000fe20007f5e0ff */
[----:B------:R-:W-:Y:S01]  /*13b0*/  UISETP.NE.AND.EX UP0, UPT, UR20, URZ, UPT, UP0 ;  /* 0x000000ff1400728c */ /* 0x000fe2000bf05300 */
[----:B------:R-:W-:-:S02]  /*13c0*/  ISETP.GE.U32.OR.EX P1, PT, R17, R21, P0, P1 ;  /* 0x000000151100720c */ /* 0x000fc40000726510 */
[----:B------:R-:W-:Y:S02]  /*13d0*/  IADD3.X R46, PT, PT, R17, R15, RZ, P2, !PT ;  /* 0x0000000f112e7210 */ /* 0x000fe400017fe4ff */
[----:B0-----:R-:W-:-:S04]  /*13e0*/  LEA R44, P2, R45, R38, 0x3 ;  /* 0x000000262d2c7211 */ /* 0x001fc800078418ff */
[----:B------:R-:W-:-:S05]  /*13f0*/  LEA.HI.X R45, R45, R39, R46, 0x3, P2 ;  /* 0x000000272d2d7211 */ /* 0x000fca00010f1c2e */
[----:B------:R-:W-:Y:S05]  /*1400*/  @P1 BRA `(.L_x_14) ;  /* 0x0000000000801947 */ /* 0x000fea0003800000 */
[----:B------:R0:W5:Y:S01]  /*1410*/  LDG.E.64 R48, desc[UR16][R44.64] ;  /* 0x000000102c307981 */ /* 0x000162000c1e1b00 */
[----:B------:R-:W-:-:S04]  /*1420*/  LOP3.LUT R38, R7, UR5, RZ, 0xfc, !PT ;  /* 0x0000000507267c12 */ /* 0x000fc8000f8efcff */
[----:B------:R-:W-:-:S13]  /*1430*/  ISETP.NE.U32.AND P1, PT, R38, RZ, PT ;  /* 0x000000ff2600720c */ /* 0x000fda0003f25070 */
[----:B------:R-:W-:Y:S02]  /*1440*/  @!P1 IMAD.MOV.U32 R50, RZ, RZ, R12 ;  /* 0x000000ffff329224 */ /* 0x000fe400078e000c */
[----:B------:R-:W-:Y:S01]  /*1450*/  @!P1 IMAD.MOV.U32 R51, RZ, RZ, RZ ;  /* 0x000000ffff339224 */ /* 0x000fe200078e00ff */
[----:B0-----:R-:W-:Y:S06]  /*1460*/  @!P1 BRA `(.L_x_15) ;  /* 0x0000000000209947 */ /* 0x001fec0003800000 */
[----:B------:R-:W-:Y:S01]  /*1470*/  R2UR UR12, R5 ;  /* 0x00000000050c72ca */ /* 0x000fe200000e0000 */
[----:B------:R-:W-:Y:S01]  /*1480*/  UMOV UR14, UR4 ;  /* 0x00000004000e7c82 */ /* 0x000fe20008000000 */
[----:B------:R-:W-:Y:S01]  /*1490*/  R2UR UR13, R7 ;  /* 0x00000000070d72ca */ /* 0x000fe200000e0000 */
[----:B------:R-:W-:Y:S01]  /*14a0*/  UMOV UR15, UR5 ;  /* 0x00000005000f7c82 */ /* 0x000fe20008000000 */
[----:B------:R-:W-:-:S13]  /*14b0*/  MOV R38, 0x14d0 ;  /* 0x000014d000267802 */ /* 0x000fda0000000f00 */
[----:B-----5:R-:W-:Y:S05]  /*14c0*/  CALL.REL.NOINC `($__internal_1_$__cuda_sm20_rem_u64) ;  /* 0x0000001800487944 */ /* 0x020fea0003c00000 */
[----:B------:R-:W-:Y:S01]  /*14d0*/  MOV R51, UR10 ;  /* 0x0000000a00337c02 */ /* 0x000fe20008000f00 */
[----:B------:R-:W-:-:S07]  /*14e0*/  IMAD.MOV.U32 R50, RZ, RZ, R46 ;  /* 0x000000ffff327224 */ /* 0x000fce00078e002e */
.L_x_15:
[----:B------:R-:W0:Y:S02]  /*14f0*/  LDC.64 R52, c[0x0][0x3a8] ;  /* 0x0000ea00ff347b82 */ /* 0x000e240000000a00 */
[----:B0-----:R-:W2:Y:S02]  /*1500*/  LDG.E.64 R38, desc[UR16][R52.64+0x8] ;  /* 0x0000081034267981 */ /* 0x001ea4000c1e1b00 */
[----:B--2---:R-:W-:-:S04]  /*1510*/  IMAD.WIDE.U32 R50, R38, R24, R50 ;  /* 0x0000001826327225 */ /* 0x004fc800078e0032 */
[----:B------:R-:W-:-:S04]  /*1520*/  IMAD R39, R39, R24, RZ ;  /* 0x0000001827277224 */ /* 0x000fc800078e02ff */
[----:B------:R-:W-:-:S04]  /*1530*/  IMAD.IADD R39, R51, 0x1, R39 ;  /* 0x0000000133277824 */ /* 0x000fc800078e0227 */
[----:B------:R-:W-:-:S04]  /*1540*/  IMAD R39, R39, R18, RZ ;  /* 0x0000001227277224 */ /* 0x000fc800078e02ff */
[-C--:B------:R-:W-:Y:S02]  /*1550*/  IMAD R55, R19, R50.reuse, R39 ;  /* 0x0000003213377224 */ /* 0x080fe400078e0227 */
[----:B------:R-:W0:Y:S01]  /*1560*/  LDC.64 R38, c[0x0][0x3b0] ;  /* 0x0000ec00ff267b82 */ /* 0x000e220000000a00 */
[----:B------:R-:W-:-:S05]  /*1570*/  IMAD.WIDE.U32 R50, R18, R50, UR8 ;  /* 0x0000000812327e25 */ /* 0x000fca000f8e0032 */
[----:B------:R-:W-:-:S05]  /*1580*/  IADD3 R51, PT, PT, R51, R55, RZ ;  /* 0x0000003733337210 */ /* 0x000fca0007ffe0ff */
[----:B------:R-:W-:-:S04]  /*1590*/  IMAD R51, R51, R22, RZ ;  /* 0x0000001633337224 */ /* 0x000fc800078e02ff */
[-C--:B------:R-:W-:Y:S02]  /*15a0*/  IMAD R53, R23, R50.reuse, R51 ;  /* 0x0000003217357224 */ /* 0x080fe400078e0233 */
[----:B------:R-:W-:-:S04]  /*15b0*/  IMAD.WIDE.U32 R50, R22, R50, UR6 ;  /* 0x0000000616327e25 */ /* 0x000fc8000f8e0032 */
[----:B------:R-:W-:Y:S01]  /*15c0*/  IMAD.IADD R53, R51, 0x1, R53 ;  /* 0x0000000133357824 */ /* 0x000fe200078e0235 */
[----:B0-----:R-:W-:-:S04]  /*15d0*/  LEA R38, P1, R50, R38, 0x3 ;  /* 0x0000002632267211 */ /* 0x001fc800078218ff */
[----:B------:R-:W-:-:S06]  /*15e0*/  LEA.HI.X R39, R50, R39, R53, 0x3, P1 ;  /* 0x0000002732277211 */ /* 0x000fcc00008f1c35 */
[----:B------:R-:W2:Y:S02]  /*15f0*/  LDG.E.64 R38, desc[UR16][R38.64] ;  /* 0x0000001026267981 */ /* 0x000ea4000c1e1b00 */
[----:B--2--5:R-:W-:-:S11]  /*1600*/  DFMA R36, R48, R38, R36 ;  /* 0x000000263024722b */ /* 0x024fd60000000024 */
.L_x_14:
[----:B------:R-:W-:-:S04]  /*1610*/  IADD3 R39, P2, PT, R47, 0x1, RZ ;  /* 0x000000012f277810 */ /* 0x000fc80007f5e0ff */
[----:B------:R-:W-:Y:S01]  /*1620*/  ISETP.GE.U32.AND P1, PT, R39, R20, PT ;  /* 0x000000142700720c */ /* 0x000fe20003f26070 */
[----:B------:R-:W-:-:S05]  /*1630*/  IMAD.X R39, RZ, RZ, R17, P2 ;  /* 0x000000ffff277224 */ /* 0x000fca00010e0611 */
[----:B------:R-:W-:-:S13]  /*1640*/  ISETP.GE.U32.OR.EX P1, PT, R39, R21, P0, P1 ;  /* 0x000000152700720c */ /* 0x000fda0000726510 */
[----:B------:R-:W-:Y:S05]  /*1650*/  @P1 BRA `(.L_x_16) ;  /* 0x0000000000801947 */ /* 0x000fea0003800000 */
[----:B------:R0:W5:Y:S01]  /*1660*/  LDG.E.64 R48, desc[UR16][R44.64+0x8] ;  /* 0x000008102c307981 */ /* 0x000162000c1e1b00 */
[----:B------:R-:W-:-:S04]  /*1670*/  LOP3.LUT R38, R7, UR5, RZ, 0xfc, !PT ;  /* 0x0000000507267c12 */ /* 0x000fc8000f8efcff */
[----:B------:R-:W-:-:S13]  /*1680*/  ISETP.NE.U32.AND P1, PT, R38, RZ, PT ;  /* 0x000000ff2600720c */ /* 0x000fda0003f25070 */
[----:B------:R-:W-:Y:S01]  /*1690*/  @!P1 MOV R50, R12 ;  /* 0x0000000c00329202 */ /* 0x000fe20000000f00 */
        /* <DEDUP_REMOVED lines=8> */
[----:B------:R-:W-:Y:S01]  /*1720*/  IMAD.U32 R51, RZ, RZ, UR10 ;  /* 0x0000000aff337e24 */ /* 0x000fe2000f8e00ff */
[----:B------:R-:W-:-:S07]  /*1730*/  MOV R50, R46 ;  /* 0x0000002e00327202 */ /* 0x000fce0000000f00 */
.L_x_17:
        /* <DEDUP_REMOVED lines=8> */
[----:B------:R-:W-:-:S04]  /*17c0*/  IMAD.WIDE.U32 R50, R18, R50, UR8 ;  /* 0x0000000812327e25 */ /* 0x000fc8000f8e0032 */
[----:B------:R-:W-:-:S04]  /*17d0*/  IMAD.IADD R51, R51, 0x1, R55 ;  /* 0x0000000133337824 */ /* 0x000fc800078e0237 */
[----:B------:R-:W-:-:S04]  /*17e0*/  IMAD R51, R51, R22, RZ ;  /* 0x0000001633337224 */ /* 0x000fc800078e02ff */
[-C--:B------:R-:W-:Y:S02]  /*17f0*/  IMAD R53, R23, R50.reuse, R51 ;  /* 0x0000003217357224 */ /* 0x080fe400078e0233 */
[----:B------:R-:W-:-:S05]  /*1800*/  IMAD.WIDE.U32 R50, R22, R50, UR6 ;  /* 0x0000000616327e25 */ /* 0x000fca000f8e0032 */
[----:B------:R-:W-:Y:S02]  /*1810*/  IADD3 R53, PT, PT, R51, R53, RZ ;  /* 0x0000003533357210 */ /* 0x000fe40007ffe0ff */
[----:B0-----:R-:W-:-:S04]  /*1820*/  LEA R38, P1, R50, R38, 0x3 ;  /* 0x0000002632267211 */ /* 0x001fc800078218ff */
[----:B------:R-:W-:-:S06]  /*1830*/  LEA.HI.X R39, R50, R39, R53, 0x3, P1 ;  /* 0x0000002732277211 */ /* 0x000fcc00008f1c35 */
[----:B------:R-:W2:Y:S02]  /*1840*/  LDG.E.64 R38, desc[UR16][R38.64+0x8] ;  /* 0x0000081026267981 */ /* 0x000ea4000c1e1b00 */
[----:B--2--5:R-:W-:-:S11]  /*1850*/  DFMA R36, R48, R38, R36 ;  /* 0x000000263024722b */ /* 0x024fd60000000024 */
.L_x_16:
        /* <DEDUP_REMOVED lines=8> */
[----:B------:R-:W-:Y:S01]  /*18e0*/  @!P1 IMAD.MOV.U32 R50, RZ, RZ, R12 ;  /* 0x000000ffff329224 */ /* 0x000fe200078e000c */
[----:B------:R-:W-:Y:S01]  /*18f0*/  @!P1 MOV R51, RZ ;  /* 0x000000ff00339202 */ /* 0x000fe20000000f00 */
[----:B0-----:R-:W-:Y:S06]  /*1900*/  @!P1 BRA `(.L_x_19) ;  /* 0x0000000000209947 */ /* 0x001fec0003800000 */
[----:B------:R-:W-:Y:S01]  /*1910*/  R2UR UR12, R5 ;  /* 0x00000000050c72ca */ /* 0x000fe200000e0000 */
[----:B------:R-:W-:Y:S01]  /*1920*/  UMOV UR14, UR4 ;  /* 0x00000004000e7c82 */ /* 0x000fe20008000000 */
[----:B------:R-:W-:Y:S01]  /*1930*/  R2UR UR13, R7 ;  /* 0x00000000070d72ca */ /* 0x000fe200000e0000 */
[----:B------:R-:W-:Y:S01]  /*1940*/  UMOV UR15, UR5 ;  /* 0x00000005000f7c82 */ /* 0x000fe20008000000 */
[----:B------:R-:W-:-:S13]  /*1950*/  MOV R38, 0x1970 ;  /* 0x0000197000267802 */ /* 0x000fda0000000f00 */
[----:B-----5:R-:W-:Y:S05]  /*1960*/  CALL.REL.NOINC `($__internal_1_$__cuda_sm20_rem_u64) ;  /* 0x0000001400207944 */ /* 0x020fea0003c00000 */
[----:B------:R-:W-:Y:S02]  /*1970*/  IMAD.U32 R51, RZ, RZ, UR10 ;  /* 0x0000000aff337e24 */ /* 0x000fe4000f8e00ff */
[----:B------:R-:W-:-:S07]  /*1980*/  IMAD.MOV.U32 R50, RZ, RZ, R46 ;  /* 0x000000ffff327224 */ /* 0x000fce00078e002e */
.L_x_19:
[----:B------:R-:W0:Y:S02]  /*1990*/  LDC.64 R52, c[0x0][0x3a8] ;  /* 0x0000ea00ff347b82 */ /* 0x000e240000000a00 */
[----:B0-----:R-:W2:Y:S02]  /*19a0*/  LDG.E.64 R38, desc[UR16][R52.64+0x8] ;  /* 0x0000081034267981 */ /* 0x001ea4000c1e1b00 */
[----:B--2---:R-:W-:-:S04]  /*19b0*/  IMAD.WIDE.U32 R50, R38, R24, R50 ;  /* 0x0000001826327225 */ /* 0x004fc800078e0032 */
[----:B------:R-:W-:-:S05]  /*19c0*/  IMAD R39, R39, R24, RZ ;  /* 0x0000001827277224 */ /* 0x000fca00078e02ff */
[----:B------:R-:W-:-:S05]  /*19d0*/  IADD3 R39, PT, PT, R51, R39, RZ ;  /* 0x0000002733277210 */ /* 0x000fca0007ffe0ff */
[----:B------:R-:W-:-:S04]  /*19e0*/  IMAD R39, R39, R18, RZ ;  /* 0x0000001227277224 */ /* 0x000fc800078e02ff */
[-C--:B------:R-:W-:Y:S02]  /*19f0*/  IMAD R55, R19, R50.reuse, R39 ;  /* 0x0000003213377224 */ /* 0x080fe400078e0227 */
[----:B------:R-:W0:Y:S01]  /*1a00*/  LDC.64 R38, c[0x0][0x3b0] ;  /* 0x0000ec00ff267b82 */ /* 0x000e220000000a00 */
[----:B------:R-:W-:-:S04]  /*1a10*/  IMAD.WIDE.U32 R50, R18, R50, UR8 ;  /* 0x0000000812327e25 */ /* 0x000fc8000f8e0032 */
[----:B------:R-:W-:-:S04]  /*1a20*/  IMAD.IADD R51, R51, 0x1, R55 ;  /* 0x0000000133337824 */ /* 0x000fc800078e0237 */
        /* <DEDUP_REMOVED lines=8> */
.L_x_18:
[----:B------:R-:W-:-:S04]  /*1ab0*/  IADD3 R47, P2, PT, R47, 0x3, RZ ;  /* 0x000000032f2f7810 */ /* 0x000fc80007f5e0ff */
[----:B------:R-:W-:Y:S02]  /*1ac0*/  ISETP.GE.U32.AND P1, PT, R47, R20, PT ;  /* 0x000000142f00720c */ /* 0x000fe40003f26070 */
[----:B------:R-:W-:-:S04]  /*1ad0*/  IADD3.X R17, PT, PT, RZ, R17, RZ, P2, !PT ;  /* 0x00000011ff117210 */ /* 0x000fc800017fe4ff */
[----:B------:R-:W-:-:S13]  /*1ae0*/  ISETP.GE.U32.OR.EX P0, PT, R17, R21, P0, P1 ;  /* 0x000000151100720c */ /* 0x000fda0000706510 */
[----:B------:R-:W-:Y:S05]  /*1af0*/  @P0 BRA `(.L_x_20) ;  /* 0x00000000007c0947 */ /* 0x000fea0003800000 */
[----:B------:R-:W5:Y:S01]  /*1b00*/  LDG.E.64 R44, desc[UR16][R44.64+0x18] ;  /* 0x000018102c2c7981 */ /* 0x000f62000c1e1b00 */
[----:B------:R-:W-:-:S04]  /*1b10*/  LOP3.LUT R17, R7, UR5, RZ, 0xfc, !PT ;  /* 0x0000000507117c12 */ /* 0x000fc8000f8efcff */
[----:B------:R-:W-:-:S13]  /*1b20*/  ISETP.NE.U32.AND P0, PT, R17, RZ, PT ;  /* 0x000000ff1100720c */ /* 0x000fda0003f05070 */
[----:B------:R-:W-:Y:S02]  /*1b30*/  @!P0 IMAD.MOV.U32 R46, RZ, RZ, R12 ;  /* 0x000000ffff2e8224 */ /* 0x000fe400078e000c */
[----:B------:R-:W-:Y:S01]  /*1b40*/  @!P0 IMAD.MOV.U32 R47, RZ, RZ, RZ ;  /* 0x000000ffff2f8224 */ /* 0x000fe200078e00ff */
[----:B------:R-:W-:Y:S06]  /*1b50*/  @!P0 BRA `(.L_x_21) ;  /* 0x00000000001c8947 */ /* 0x000fec0003800000 */
[----:B------:R-:W-:Y:S01]  /*1b60*/  R2UR UR12, R5 ;  /* 0x00000000050c72ca */ /* 0x000fe200000e0000 */
[----:B------:R-:W-:Y:S01]  /*1b70*/  UMOV UR14, UR4 ;  /* 0x00000004000e7c82 */ /* 0x000fe20008000000 */
[----:B------:R-:W-:Y:S01]  /*1b80*/  R2UR UR13, R7 ;  /* 0x00000000070d72ca */ /* 0x000fe200000e0000 */
[----:B------:R-:W-:Y:S01]  /*1b90*/  UMOV UR15, UR5 ;  /* 0x00000005000f7c82 */ /* 0x000fe20008000000 */
[----:B------:R-:W-:-:S13]  /*1ba0*/  MOV R38, 0x1bc0 ;  /* 0x00001bc000267802 */ /* 0x000fda0000000f00 */
[----:B-----5:R-:W-:Y:S05]  /*1bb0*/  CALL.REL.NOINC `($__internal_1_$__cuda_sm20_rem_u64) ;  /* 0x00000010008c7944 */ /* 0x020fea0003c00000 */
[----:B------:R-:W-:-:S07]  /*1bc0*/  MOV R47, UR10 ;  /* 0x0000000a002f7c02 */ /* 0x000fce0008000f00 */
.L_x_21:
[----:B------:R-:W0:Y:S02]  /*1bd0*/  LDC.64 R48, c[0x0][0x3a8] ;  /* 0x0000ea00ff307b82 */ /* 0x000e240000000a00 */
[----:B0-----:R-:W2:Y:S02]  /*1be0*/  LDG.E.64 R38, desc[UR16][R48.64+0x8] ;  /* 0x0000081030267981 */ /* 0x001ea4000c1e1b00 */
[----:B--2---:R-:W-:-:S04]  /*1bf0*/  IMAD.WIDE.U32 R46, R38, R24, R46 ;  /* 0x00000018262e7225 */ /* 0x004fc800078e002e */
[----:B------:R-:W-:Y:S02]  /*1c00*/  IMAD R17, R39, R24, RZ ;  /* 0x0000001827117224 */ /* 0x000fe400078e02ff */
[----:B------:R-:W0:Y:S02]  /*1c10*/  LDC.64 R38, c[0x0][0x3b0] ;  /* 0x0000ec00ff267b82 */ /* 0x000e240000000a00 */
[----:B------:R-:W-:-:S04]  /*1c20*/  IMAD.IADD R17, R47, 0x1, R17 ;  /* 0x000000012f117824 */ /* 0x000fc800078e0211 */
[----:B------:R-:W-:-:S04]  /*1c30*/  IMAD R17, R17, R18, RZ ;  /* 0x0000001211117224 */ /* 0x000fc800078e02ff */
[-C--:B------:R-:W-:Y:S02]  /*1c40*/  IMAD R17, R19, R46.reuse, R17 ;  /* 0x0000002e13117224 */ /* 0x080fe400078e0211 */
[----:B------:R-:W-:-:S04]  /*1c50*/  IMAD.WIDE.U32 R46, R18, R46, UR8 ;  /* 0x00000008122e7e25 */ /* 0x000fc8000f8e002e */
[----:B------:R-:W-:-:S04]  /*1c60*/  IMAD.IADD R17, R47, 0x1, R17 ;  /* 0x000000012f117824 */ /* 0x000fc800078e0211 */
[----:B------:R-:W-:-:S04]  /*1c70*/  IMAD R17, R17, R22, RZ ;  /* 0x0000001611117224 */ /* 0x000fc800078e02ff */
[-C--:B------:R-:W-:Y:S02]  /*1c80*/  IMAD R17, R23, R46.reuse, R17 ;  /* 0x0000002e17117224 */ /* 0x080fe400078e0211 */
[----:B------:R-:W-:-:S03]  /*1c90*/  IMAD.WIDE.U32 R46, R22, R46, UR6 ;  /* 0x00000006162e7e25 */ /* 0x000fc6000f8e002e */
[----:B0-----:R-:W-:Y:S02]  /*1ca0*/  LEA R38, P0, R46, R38, 0x3 ;  /* 0x000000262e267211 */ /* 0x001fe400078018ff */
[----:B------:R-:W-:-:S04]  /*1cb0*/  IADD3 R17, PT, PT, R47, R17, RZ ;  /* 0x000000112f117210 */ /* 0x000fc80007ffe0ff */
[----:B------:R-:W-:-:S06]  /*1cc0*/  LEA.HI.X R39, R46, R39, R17, 0x3, P0 ;  /* 0x000000272e277211 */ /* 0x000fcc00000f1c11 */
[----:B------:R-:W2:Y:S02]  /*1cd0*/  LDG.E.64 R38, desc[UR16][R38.64+0x18] ;  /* 0x0000181026267981 */ /* 0x000ea4000c1e1b00 */
[----:B--2--5:R-:W-:-:S11]  /*1ce0*/  DFMA R36, R44, R38, R36 ;  /* 0x000000262c24722b */ /* 0x024fd60000000024 */
.L_x_20:
[----:B------:R-:W-:-:S04]  /*1cf0*/  UIADD3 UR6, UP1, UPT, UR6, 0x4, URZ ;  /* 0x0000000406067890 */ /* 0x000fc8000ff3e0ff */
[----:B------:R-:W-:Y:S01]  /*1d00*/  UIADD3.X UR7, UPT, UPT, URZ, UR7, URZ, UP1, !UPT ;  /* 0x00000007ff077290 */ /* 0x000fe20008ffe4ff */
[----:B------:R-:W-:Y:S11]  /*1d10*/  BRA.U UP0, `(.L_x_22) ;  /* 0xfffffff5007c7547 */ /* 0x000ff6000b83ffff */
[----:B------:R-:W-:Y:S02]  /*1d20*/  IMAD.MOV.U32 R15, RZ, RZ, R8 ;  /* 0x000000ffff0f7224 */ /* 0x000fe400078e0008 */
[----:B------:R-:W-:-:S07]  /*1d30*/  IMAD.MOV.U32 R42, RZ, RZ, R23 ;  /* 0x000000ffff2a7224 */ /* 0x000fce00078e0017 */
.L_x_13:
[----:B------:R-:W-:-:S04]  /*1d40*/  LOP3.LUT R17, R22, 0x3, RZ, 0xc0, !PT ;  /* 0x0000000316117812 */ /* 0x000fc800078ec0ff */
[----:B------:R-:W-:-:S04]  /*1d50*/  ISETP.NE.U32.AND P0, PT, R17, RZ, PT ;  /* 0x000000ff1100720c */ /* 0x000fc80003f05070 */
[----:B------:R-:W-:-:S13]  /*1d60*/  ISETP.NE.AND.EX P0, PT, RZ, RZ, PT, P0 ;  /* 0x000000ffff00720c */ /* 0x000fda0003f05300 */
[----:B------:R-:W-:Y:S05]  /*1d70*/  @!P0 BRA `(.L_x_23) ;  /* 0x0000000800748947 */ /* 0x000fea0003800000 */
[----:B------:R-:W-:-:S04]  /*1d80*/  ISETP.NE.U32.AND P0, PT, R17, 0x1, PT ;  /* 0x000000011100780c */ /* 0x000fc80003f05070 */
[----:B------:R-:W-:-:S13]  /*1d90*/  ISETP.NE.AND.EX P0, PT, RZ, RZ, PT, P0 ;  /* 0x000000ffff00720c */ /* 0x000fda0003f05300 */
[----:B------:R-:W-:Y:S05]  /*1da0*/  @!P0 BRA `(.L_x_24) ;  /* 0x0000000400948947 */ /* 0x000fea0003800000 */
[----:B------:R-:W-:Y:S02]  /*1db0*/  ISETP.GE.U32.AND P0, PT, R14, R40, PT ;  /* 0x000000280e00720c */ /* 0x000fe40003f06070 */
[----:B------:R-:W-:Y:S02]  /*1dc0*/  IADD3 R46, P2, PT, R15, R32, RZ ;  /* 0x000000200f2e7210 */ /* 0x000fe40007f5e0ff */
[----:B------:R-:W-:Y:S02]  /*1dd0*/  ISETP.GE.U32.AND.EX P0, PT, R16, R41, PT, P0 ;  /* 0x000000291000720c */ /* 0x000fe40003f06100 */
[----:B------:R-:W-:Y:S02]  /*1de0*/  ISETP.GE.U32.AND P1, PT, R46, R20, PT ;  /* 0x000000142e00720c */ /* 0x000fe40003f26070 */
[----:B------:R-:W-:-:S04]  /*1df0*/  IADD3.X R47, PT, PT, R42, R11, RZ, P2, !PT ;  /* 0x0000000b2a2f7210 */ /* 0x000fc800017fe4ff */
[----:B------:R-:W-:-:S13]  /*1e00*/  ISETP.GE.U32.OR.EX P1, PT, R47, R21, P0, P1 ;  /* 0x000000152f00720c */ /* 0x000fda0000726510 */
[----:B------:R-:W-:Y:S05]  /*1e10*/  @P1 BRA `(.L_x_25) ;  /* 0x0000000000a81947 */ /* 0x000fea0003800000 */
[----:B------:R-:W0:Y:S01]  /*1e20*/  LDC.64 R38, c[0x0][0x380] ;  /* 0x0000e000ff267b82 */ /* 0x000e220000000a00 */
[----:B------:R-:W-:-:S05]  /*1e30*/  IADD3 R17, P1, PT, R14, R34, RZ ;  /* 0x000000220e117210 */ /* 0x000fca0007f3e0ff */
[----:B------:R-:W-:Y:S02]  /*1e40*/  IMAD.X R43, R16, 0x1, R13, P1 ;  /* 0x00000001102b7824 */ /* 0x000fe400008e060d */
[----:B------:R-:W-:-:S04]  /*1e50*/  IMAD.WIDE.U32 R46, R20, R17, R46 ;  /* 0x00000011142e7225 */ /* 0x000fc800078e002e */
[----:B------:R-:W-:-:S04]  /*1e60*/  IMAD R43, R43, R20, RZ ;  /* 0x000000142b2b7224 */ /* 0x000fc800078e02ff */
[----:B------:R-:W-:-:S04]  /*1e70*/  IMAD R17, R21, R17, R43 ;  /* 0x0000001115117224 */ /* 0x000fc800078e022b */
[----:B------:R-:W-:Y:S01]  /*1e80*/  IMAD.IADD R17, R17, 0x1, R47 ;  /* 0x0000000111117824 */ /* 0x000fe200078e022f */
[----:B0-----:R-:W-:-:S04]  /*1e90*/  LEA R44, P1, R46, R38, 0x3 ;  /* 0x000000262e2c7211 */ /* 0x001fc800078218ff */
[----:B------:R-:W-:-:S06]  /*1ea0*/  LEA.HI.X R45, R46, R39, R17, 0x3, P1 ;  /* 0x000000272e2d7211 */ /* 0x000fcc00008f1c11 */
[----:B------:R-:W5:Y:S01]  /*1eb0*/  LDG.E.64 R44, desc[UR16][R44.64] ;  /* 0x000000102c2c7981 */ /* 0x000f62000c1e1b00 */
[----:B------:R-:W-:-:S04]  /*1ec0*/  LOP3.LUT R17, R7, UR5, RZ, 0xfc, !PT ;  /* 0x0000000507117c12 */ /* 0x000fc8000f8efcff */
[----:B------:R-:W-:-:S13]  /*1ed0*/  ISETP.NE.U32.AND P1, PT, R17, RZ, PT ;  /* 0x000000ff1100720c */ /* 0x000fda0003f25070 */
[----:B------:R-:W-:Y:S01]  /*1ee0*/  @!P1 MOV R46, R12 ;  /* 0x0000000c002e9202 */ /* 0x000fe20000000f00 */
        /* <DEDUP_REMOVED lines=8> */
[----:B------:R-:W-:-:S07]  /*1f70*/  IMAD.U32 R47, RZ, RZ, UR10 ;  /* 0x0000000aff2f7e24 */ /* 0x000fce000f8e00ff */
.L_x_26:
[----:B------:R-:W0:Y:S02]  /*1f80*/  LDC.64 R48, c[0x0][0x3a8] ;  /* 0x0000ea00ff307b82 */ /* 0x000e240000000a00 */
[----:B0-----:R-:W2:Y:S01]  /*1f90*/  LDG.E.64 R38, desc[UR16][R48.64+0x8] ;  /* 0x0000081030267981 */ /* 0x001ea2000c1e1b00 */
[----:B------:R-:W-:Y:S01]  /*1fa0*/  IMAD.MOV.U32 R43, RZ, RZ, R42 ;  /* 0x000000ffff2b7224 */ /* 0x000fe200078e002a */
[----:B------:R-:W-:Y:S01]  /*1fb0*/  MOV R42, R15 ;  /* 0x0000000f002a7202 */ /* 0x000fe20000000f00 */
[----:B--2---:R-:W-:-:S04]  /*1fc0*/  IMAD.WIDE.U32 R46, R38, R24, R46 ;  /* 0x00000018262e7225 */ /* 0x004fc800078e002e */
[----:B------:R-:W-:Y:S02]  /*1fd0*/  IMAD R17, R39, R24, RZ ;  /* 0x0000001827117224 */ /* 0x000fe400078e02ff */
[----:B------:R-:W0:Y:S03]  /*1fe0*/  LDC.64 R38, c[0x0][0x3b0] ;  /* 0x0000ec00ff267b82 */ /* 0x000e260000000a00 */
[----:B------:R-:W-:-:S05]  /*1ff0*/  IADD3 R17, PT, PT, R47, R17, RZ ;  /* 0x000000112f117210 */ /* 0x000fca0007ffe0ff */
[----:B------:R-:W-:-:S04]  /*2000*/  IMAD R17, R17, R18, RZ ;  /* 0x0000001211117224 */ /* 0x000fc800078e02ff */
[-C--:B------:R-:W-:Y:S02]  /*2010*/  IMAD R17, R19, R46.reuse, R17 ;  /* 0x0000002e13117224 */ /* 0x080fe400078e0211 */
[----:B------:R-:W-:-:S04]  /*2020*/  IMAD.WIDE.U32 R46, R18, R46, UR8 ;  /* 0x00000008122e7e25 */ /* 0x000fc8000f8e002e */
[----:B------:R-:W-:Y:S02]  /*2030*/  IMAD.IADD R17, R47, 0x1, R17 ;  /* 0x000000012f117824 */ /* 0x000fe400078e0211 */
[----:B------:R-:W-:-:S04]  /*2040*/  IMAD.WIDE.U32 R42, R22, R46, R42 ;  /* 0x0000002e162a7225 */ /* 0x000fc800078e002a */
[----:B------:R-:W-:Y:S01]  /*2050*/  IMAD R17, R17, R22, RZ ;  /* 0x0000001611117224 */ /* 0x000fe200078e02ff */
[----:B0-----:R-:W-:-:S03]  /*2060*/  LEA R38, P1, R42, R38, 0x3 ;  /* 0x000000262a267211 */ /* 0x001fc600078218ff */
[----:B------:R-:W-:-:S04]  /*2070*/  IMAD R17, R23, R46, R17 ;  /* 0x0000002e17117224 */ /* 0x000fc800078e0211 */
[----:B------:R-:W-:-:S05]  /*2080*/  IMAD.IADD R17, R43, 0x1, R17 ;  /* 0x000000012b117824 */ /* 0x000fca00078e0211 */
[----:B------:R-:W-:-:S06]  /*2090*/  LEA.HI.X R39, R42, R39, R17, 0x3, P1 ;  /* 0x000000272a277211 */ /* 0x000fcc00008f1c11 */
[----:B------:R-:W2:Y:S02]  /*20a0*/  LDG.E.64 R38, desc[UR16][R38.64] ;  /* 0x0000001026267981 */ /* 0x000ea4000c1e1b00 */
[----:B--2--5:R-:W-:-:S11]  /*20b0*/  DFMA R36, R44, R38, R36 ;  /* 0x000000262c24722b */ /* 0x024fd60000000024 */
.L_x_25:
[----:B------:R-:W-:-:S05]  /*20c0*/  VIADD R17, R15, 0x1 ;  /* 0x000000010f117836 */ /* 0x000fca0000000000 */
[----:B------:R-:W-:-:S04]  /*20d0*/  IADD3 R44, P2, PT, R17, R32, RZ ;  /* 0x00000020112c7210 */ /* 0x000fc80007f5e0ff */
[----:B------:R-:W-:Y:S02]  /*20e0*/  ISETP.GE.U32.AND P1, PT, R44, R20, PT ;  /* 0x000000142c00720c */ /* 0x000fe40003f26070 */
[----:B------:R-:W-:-:S04]  /*20f0*/  IADD3.X R45, PT, PT, RZ, R11, RZ, P2, !PT ;  /* 0x0000000bff2d7210 */ /* 0x000fc800017fe4ff */
[----:B------:R-:W-:-:S13]  /*2100*/  ISETP.GE.U32.OR.EX P0, PT, R45, R21, P0, P1 ;  /* 0x000000152d00720c */ /* 0x000fda0000706510 */
[----:B------:R-:W-:Y:S05]  /*2110*/  @P0 BRA `(.L_x_27) ;  /* 0x0000000000b00947 */ /* 0x000fea0003800000 */
[----:B------:R-:W0:Y:S01]  /*2120*/  LDC.64 R38, c[0x0][0x380] ;  /* 0x0000e000ff267b82 */ /* 0x000e220000000a00 */
[----:B------:R-:W-:-:S05]  /*2130*/  IADD3 R43, P0, PT, R14, R34, RZ ;  /* 0x000000220e2b7210 */ /* 0x000fca0007f1e0ff */
[----:B------:R-:W-:Y:S02]  /*2140*/  IMAD.X R47, R16, 0x1, R13, P0 ;  /* 0x00000001102f7824 */ /* 0x000fe400000e060d */
[----:B------:R-:W-:-:S04]  /*2150*/  IMAD.WIDE.U32 R44, R20, R43, R44 ;  /* 0x0000002b142c7225 */ /* 0x000fc800078e002c */
[----:B------:R-:W-:-:S04]  /*2160*/  IMAD R47, R47, R20, RZ ;  /* 0x000000142f2f7224 */ /* 0x000fc800078e02ff */
[----:B------:R-:W-:Y:S01]  /*2170*/  IMAD R47, R21, R43, R47 ;  /* 0x0000002b152f7224 */ /* 0x000fe200078e022f */
[----:B0-----:R-:W-:-:S04]  /*2180*/  LEA R42, P0, R44, R38, 0x3 ;  /* 0x000000262c2a7211 */ /* 0x001fc800078018ff */
[----:B------:R-:W-:-:S04]  /*2190*/  IADD3 R38, PT, PT, R47, R45, RZ ;  /* 0x0000002d2f267210 */ /* 0x000fc80007ffe0ff */
[----:B------:R-:W-:-:S06]  /*21a0*/  LEA.HI.X R43, R44, R39, R38, 0x3, P0 ;  /* 0x000000272c2b7211 */ /* 0x000fcc00000f1c26 */
[----:B------:R-:W5:Y:S01]  /*21b0*/  LDG.E.64 R42, desc[UR16][R42.64] ;  /* 0x000000102a2a7981 */ /* 0x000f62000c1e1b00 */
[----:B------:R-:W-:-:S04]  /*21c0*/  LOP3.LUT R38, R7, UR5, RZ, 0xfc, !PT ;  /* 0x0000000507267c12 */ /* 0x000fc8000f8efcff */
[----:B------:R-:W-:-:S13]  /*21d0*/  ISETP.NE.U32.AND P0, PT, R38, RZ, PT ;  /* 0x000000ff2600720c */ /* 0x000fda0003f05070 */
[----:B------:R-:W-:Y:S01]  /*21e0*/  @!P0 IMAD.MOV.U32 R46, RZ, RZ, R12 ;  /* 0x000000ffff2e8224 */ /* 0x000fe200078e000c */
[----:B------:R-:W-:Y:S01]  /*21f0*/  @!P0 MOV R47, RZ ;  /* 0x000000ff002f8202 */ /* 0x000fe20000000f00 */
        /* <DEDUP_REMOVED lines=8> */
.L_x_28:
[----:B------:R-:W0:Y:S02]  /*2280*/  LDC.64 R48, c[0x0][0x3a8] ;  /* 0x0000ea00ff307b82 */ /* 0x000e240000000a00 */
[----:B0-----:R-:W2:Y:S01]  /*2290*/  LDG.E.64 R38, desc[UR16][R48.64+0x8] ;  /* 0x0000081030267981 */ /* 0x001ea2000c1e1b00 */
[----:B------:R-:W-:Y:S01]  /*22a0*/  MOV R44, R46 ;  /* 0x0000002e002c7202 */ /* 0x000fe20000000f00 */
[----:B------:R-:W-:Y:S01]  /*22b0*/  IMAD.MOV.U32 R45, RZ, RZ, R47 ;  /* 0x000000ffff2d7224 */ /* 0x000fe200078e002f */
[----:B------:R-:W-:-:S03]  /*22c0*/  MOV R46, R17 ;  /* 0x00000011002e7202 */ /* 0x000fc60000000f00 */
[----:B--2---:R-:W-:-:S04]  /*22d0*/  IMAD.WIDE.U32 R44, R38, R24, R44 ;  /* 0x00000018262c7225 */ /* 0x004fc800078e002c */
[----:B------:R-:W-:-:S05]  /*22e0*/  IMAD R39, R39, R24, RZ ;  /* 0x0000001827277224 */ /* 0x000fca00078e02ff */
[----:B------:R-:W-:Y:S02]  /*22f0*/  IADD3 R45, PT, PT, R45, R39, RZ ;  /* 0x000000272d2d7210 */ /* 0x000fe40007ffe0ff */
[----:B------:R-:W0:Y:S03]  /*2300*/  LDC.64 R38, c[0x0][0x3b0] ;  /* 0x0000ec00ff267b82 */ /* 0x000e260000000a00 */
[----:B------:R-:W-:-:S04]  /*2310*/  IMAD R45, R45, R18, RZ ;  /* 0x000000122d2d7224 */ /* 0x000fc800078e02ff */
[-C--:B------:R-:W-:Y:S02]  /*2320*/  IMAD R47, R19, R44.reuse, R45 ;  /* 0x0000002c132f7224 */ /* 0x080fe400078e022d */
[----:B------:R-:W-:-:S04]  /*2330*/  IMAD.WIDE.U32 R44, R18, R44, UR8 ;  /* 0x00000008122c7e25 */ /* 0x000fc8000f8e002c */
[----:B------:R-:W-:Y:S02]  /*2340*/  IMAD.IADD R45, R45, 0x1, R47 ;  /* 0x000000012d2d7824 */ /* 0x000fe400078e022f */
[----:B------:R-:W-:Y:S02]  /*2350*/  IMAD.MOV.U32 R47, RZ, RZ, RZ ;  /* 0x000000ffff2f7224 */ /* 0x000fe400078e00ff */
[----:B------:R-:W-:Y:S02]  /*2360*/  IMAD R45, R45, R22, RZ ;  /* 0x000000162d2d7224 */ /* 0x000fe400078e02ff */
[----:B------:R-:W-:-:S04]  /*2370*/  IMAD.WIDE.U32 R46, R22, R44, R46 ;  /* 0x0000002c162e7225 */ /* 0x000fc800078e002e */
[----:B------:R-:W-:Y:S01]  /*2380*/  IMAD R45, R23, R44, R45 ;  /* 0x0000002c172d7224 */ /* 0x000fe200078e022d */
[----:B0-----:R-:W-:-:S04]  /*2390*/  LEA R38, P0, R46, R38, 0x3 ;  /* 0x000000262e267211 */ /* 0x001fc800078018ff */
[----:B------:R-:W-:-:S04]  /*23a0*/  IADD3 R17, PT, PT, R47, R45, RZ ;  /* 0x0000002d2f117210 */ /* 0x000fc80007ffe0ff */
[----:B------:R-:W-:-:S06]  /*23b0*/  LEA.HI.X R39, R46, R39, R17, 0x3, P0 ;  /* 0x000000272e277211 */ /* 0x000fcc00000f1c11 */
[----:B------:R-:W2:Y:S02]  /*23c0*/  LDG.E.64 R38, desc[UR16][R38.64] ;  /* 0x0000001026267981 */ /* 0x000ea4000c1e1b00 */
[----:B--2--5:R-:W-:-:S11]  /*23d0*/  DFMA R36, R42, R38, R36 ;  /* 0x000000262a24722b */ /* 0x024fd60000000024 */
.L_x_27:
[----:B------:R-:W-:Y:S01]  /*23e0*/  VIADD R15, R15, 0x2 ;  /* 0x000000020f0f7836 */ /* 0x000fe20000000000 */
[----:B------:R-:W-:-:S07]  /*23f0*/  MOV R42, RZ ;  /* 0x000000ff002a7202 */ /* 0x000fce0000000f00 */
.L_x_24:
[----:B------:R-:W-:-:S04]  /*2400*/  LOP3.LUT R17, R22, 0x1, RZ, 0xc0, !PT ;  /* 0x0000000116117812 */ /* 0x000fc800078ec0ff */
[----:B------:R-:W-:-:S04]  /*2410*/  ISETP.NE.U32.AND P0, PT, R17, 0x1, PT ;  /* 0x000000011100780c */ /* 0x000fc80003f05070 */
[----:B------:R-:W-:-:S13]  /*2420*/  ISETP.NE.U32.AND.EX P0, PT, RZ, RZ, PT, P0 ;  /* 0x000000ffff00720c */ /* 0x000fda0003f05100 */
[----:B------:R-:W-:Y:S05]  /*2430*/  @P0 BRA `(.L_x_23) ;  /* 0x0000000000c40947 */ /* 0x000fea0003800000 */
[----:B------:R-:W-:-:S04]  /*2440*/  IADD3 R44, P1, PT, R15, R32, RZ ;  /* 0x000000200f2c7210 */ /* 0x000fc80007f3e0ff */
[----:B------:R-:W-:Y:S01]  /*2450*/  ISETP.GE.U32.AND P0, PT, R44, R20, PT ;  /* 0x000000142c00720c */ /* 0x000fe20003f06070 */
[----:B------:R-:W-:Y:S01]  /*2460*/  IMAD.X R45, R42, 0x1, R11, P1 ;  /* 0x000000012a2d7824 */ /* 0x000fe200008e060b */
[----:B------:R-:W-:-:S04]  /*2470*/  ISETP.GE.U32.AND P1, PT, R14, R40, PT ;  /* 0x000000280e00720c */ /* 0x000fc80003f26070 */
[----:B------:R-:W-:-:S04]  /*2480*/  ISETP.GE.U32.AND.EX P0, PT, R45, R21, PT, P0 ;  /* 0x000000152d00720c */ /* 0x000fc80003f06100 */
[----:B------:R-:W-:-:S13]  /*2490*/  ISETP.GE.U32.OR.EX P0, PT, R16, R41, P0, P1 ;  /* 0x000000291000720c */ /* 0x000fda0000706510 */
[----:B------:R-:W-:Y:S05]  /*24a0*/  @P0 BRA `(.L_x_23) ;  /* 0x0000000000a80947 */ /* 0x000fea0003800000 */
[----:B------:R-:W0:Y:S01]  /*24b0*/  LDC.64 R38, c[0x0][0x380] ;  /* 0x0000e000ff267b82 */ /* 0x000e220000000a00 */
[----:B------:R-:W-:-:S04]  /*24c0*/  IADD3 R43, P0, PT, R14, R34, RZ ;  /* 0x000000220e2b7210 */ /* 0x000fc80007f1e0ff */
[----:B------:R-:W-:-:S05]  /*24d0*/  IADD3.X R17, PT, PT, R16, R13, RZ, P0, !PT ;  /* 0x0000000d10117210 */ /* 0x000fca00007fe4ff */
[----:B------:R-:W-:Y:S02]  /*24e0*/  IMAD R14, R17, R20, RZ ;  /* 0x00000014110e7224 */ /* 0x000fe400078e02ff */
[----:B------:R-:W-:-:S04]  /*24f0*/  IMAD.WIDE.U32 R16, R20, R43, R44 ;  /* 0x0000002b14107225 */ /* 0x000fc800078e002c */
        /* <DEDUP_REMOVED lines=17> */
.L_x_29:
[----:B------:R-:W0:Y:S02]  /*2610*/  LDC.64 R48, c[0x0][0x3a8] ;  /* 0x0000ea00ff307b82 */ /* 0x000e240000000a00 */
[----:B0-----:R-:W2:Y:S01]  /*2620*/  LDG.E.64 R16, desc[UR16][R48.64+0x8] ;  /* 0x0000081030107981 */ /* 0x001ea2000c1e1b00 */
[----:B------:R-:W-:Y:S01]  /*2630*/  IMAD.MOV.U32 R14, RZ, RZ, R15 ;  /* 0x000000ffff0e7224 */ /* 0x000fe200078e000f */
[----:B------:R-:W-:Y:S01]  /*2640*/  MOV R15, R42 ;  /* 0x0000002a000f7202 */ /* 0x000fe20000000f00 */
[----:B--2---:R-:W-:-:S04]  /*2650*/  IMAD.WIDE.U32 R46, R16, R24, R46 ;  /* 0x00000018102e7225 */ /* 0x004fc800078e002e */
[----:B------:R-:W-:Y:S02]  /*2660*/  IMAD R39, R17, R24, RZ ;  /* 0x0000001811277224 */ /* 0x000fe400078e02ff */
[----:B------:R-:W0:Y:S02]  /*2670*/  LDC.64 R16, c[0x0][0x3b0] ;  /* 0x0000ec00ff107b82 */ /* 0x000e240000000a00 */
[----:B------:R-:W-:-:S04]  /*2680*/  IMAD.IADD R39, R47, 0x1, R39 ;  /* 0x000000012f277824 */ /* 0x000fc800078e0227 */
[----:B------:R-:W-:Y:S02]  /*2690*/  IMAD R43, R39, R18, RZ ;  /* 0x00000012272b7224 */ /* 0x000fe400078e02ff */
[----:B------:R-:W-:-:S04]  /*26a0*/  IMAD.WIDE.U32 R38, R18, R46, UR8 ;  /* 0x0000000812267e25 */ /* 0x000fc8000f8e002e */
[----:B------:R-:W-:Y:S02]  /*26b0*/  IMAD R43, R19, R46, R43 ;  /* 0x0000002e132b7224 */ /* 0x000fe400078e022b */
[----:B------:R-:W-:-:S03]  /*26c0*/  IMAD.WIDE.U32 R14, R22, R38, R14 ;  /* 0x00000026160e7225 */ /* 0x000fc600078e000e */
[----:B------:R-:W-:-:S05]  /*26d0*/  IADD3 R39, PT, PT, R39, R43, RZ ;  /* 0x0000002b27277210 */ /* 0x000fca0007ffe0ff */
[----:B------:R-:W-:Y:S01]  /*26e0*/  IMAD R39, R39, R22, RZ ;  /* 0x0000001627277224 */ /* 0x000fe200078e02ff */
[----:B0-----:R-:W-:-:S03]  /*26f0*/  LEA R16, P0, R14, R16, 0x3 ;  /* 0x000000100e107211 */ /* 0x001fc600078018ff */
[----:B------:R-:W-:-:S04]  /*2700*/  IMAD R39, R23, R38, R39 ;  /* 0x0000002617277224 */ /* 0x000fc800078e0227 */
[----:B------:R-:W-:-:S05]  /*2710*/  IMAD.IADD R15, R15, 0x1, R39 ;  /* 0x000000010f0f7824 */ /* 0x000fca00078e0227 */
[----:B------:R-:W-:-:S06]  /*2720*/  LEA.HI.X R17, R14, R17, R15, 0x3, P0 ;  /* 0x000000110e117211 */ /* 0x000fcc00000f1c0f */
[----:B------:R-:W2:Y:S02]  /*2730*/  LDG.E.64 R16, desc[UR16][R16.64] ;  /* 0x0000001010107981 */ /* 0x000ea4000c1e1b00 */
[----:B--2--5:R-:W-:-:S11]  /*2740*/  DFMA R36, R44, R16, R36 ;  /* 0x000000102c24722b */ /* 0x024fd60000000024 */
.L_x_23:
[----:B------:R-:W-:-:S04]  /*2750*/  UIADD3 UR8, UP0, UPT, UR8, 0x1, URZ ;  /* 0x0000000108087890 */ /* 0x000fc8000ff1e0ff */
[----:B------:R-:W-:Y:S02]  /*2760*/  UIADD3.X UR9, UPT, UPT, URZ, UR9, URZ, UP0, !UPT ;  /* 0x00000009ff097290 */ /* 0x000fe400087fe4ff */
[----:B------:R-:W-:-:S04]  /*2770*/  ISETP.GT.U32.AND P0, PT, R18, UR8, PT ;  /* 0x0000000812007c0c */ /* 0x000fc8000bf04070 */
[----:B------:R-:W-:-:S13]  /*2780*/  ISETP.GT.U32.AND.EX P0, PT, R19, UR9, PT, P0 ;  /* 0x0000000913007c0c */ /* 0x000fda000bf04100 */
[----:B------:R-:W-:Y:S05]  /*2790*/  @P0 BRA `(.L_x_30) ;  /* 0xffffffe800980947 */ /* 0x000fea000383ffff */
[----:B------:R-:W-:-:S04]  /*27a0*/  IADD3 R5, PT, PT, R6, 0x1, RZ ;  /* 0x0000000106057810 */ /* 0x000fc80007ffe0ff */
[----:B------:R-:W-:Y:S01]  /*27b0*/  ISETP.GT.U32.AND P0, PT, R0, R5, PT ;  /* 0x000000050000720c */ /* 0x000fe20003f04070 */
[--C-:B------:R-:W-:Y:S01]  /*27c0*/  IMAD.MOV.U32 R6, RZ, RZ, R5.reuse ;  /* 0x000000ffff067224 */ /* 0x100fe200078e0005 */
[----:B------:R-:W-:-:S04]  /*27d0*/  SHF.R.S32.HI R7, RZ, 0x1f, R5 ;  /* 0x0000001fff077819 */ /* 0x000fc80000011405 */
[----:B------:R-:W-:-:S13]  /*27e0*/  ISETP.GT.U32.AND.EX P0, PT, R4, R7, PT, P0 ;  /* 0x000000070400720c */ /* 0x000fda0003f04100 */
[----:B------:R-:W-:Y:S05]  /*27f0*/  @P0 BRA `(.L_x_31) ;  /* 0xffffffe8001c0947 */ /* 0x000fea000383ffff */
.L_x_12:
[----:B------:R-:W0:Y:S01]  /*2800*/  LDC.64 R10, c[0x0][0x398] ;  /* 0x0000e600ff0a7b82 */ /* 0x000e220000000a00 */
[----:B------:R-:W-:-:S07]  /*2810*/  HFMA2 R25, -RZ, RZ, 0, 0 ;  /* 0x00000000ff197431 */ /* 0x000fce00000001ff */
[----:B------:R-:W1:Y:S01]  /*2820*/  LDC.64 R14, c[0x0][0x388] ;  /* 0x0000e200ff0e7b82 */ /* 0x000e620000000a00 */
[----:B0-----:R-:W2:Y:S04]  /*2830*/  LDG.E.64 R8, desc[UR16][R10.64+0x8] ;  /* 0x000008100a087981 */ /* 0x001ea8000c1e1b00 */
[----:B------:R-:W3:Y:S04]  /*2840*/  LDG.E.64 R4, desc[UR16][R10.64+0x10] ;  /* 0x000010100a047981 */ /* 0x000ee8000c1e1b00 */
[----:B------:R-:W4:Y:S01]  /*2850*/  LDG.E.64 R6, desc[UR16][R10.64+0x18] ;  /* 0x000018100a067981 */ /* 0x000f22000c1e1b00 */
[----:B--2---:R-:W-:Y:S01]  /*2860*/  IMAD.WIDE.U32 R24, R8, UR18, R24 ;  /* 0x0000001208187c25 */ /* 0x004fe2000f8e0018 */
[----:B------:R-:W-:-:S03]  /*2870*/  MOV R8, R26 ;  /* 0x0000001a00087202 */ /* 0x000fc60000000f00 */
[----:B------:R-:W-:-:S04]  /*2880*/  IMAD R9, R9, UR18, RZ ;  /* 0x0000001209097c24 */ /* 0x000fc8000f8e02ff */
[----:B------:R-:W-:-:S04]  /*2890*/  IMAD.IADD R9, R25, 0x1, R9 ;  /* 0x0000000119097824 */ /* 0x000fc800078e0209 */
[----:B---3--:R-:W-:Y:S02]  /*28a0*/  IMAD R13, R9, R4, RZ ;  /* 0x00000004090d7224 */ /* 0x008fe400078e02ff */
[----:B------:R-:W-:Y:S02]  /*28b0*/  IMAD.MOV.U32 R9, RZ, RZ, R27 ;  /* 0x000000ffff097224 */ /* 0x000fe400078e001b */
[-C--:B------:R-:W-:Y:S02]  /*28c0*/  IMAD R5, R5, R24.reuse, R13 ;  /* 0x0000001805057224 */ /* 0x080fe400078e020d */
[----:B------:R-:W-:-:S05]  /*28d0*/  IMAD.WIDE.U32 R8, R4, R24, R8 ;  /* 0x0000001804087225 */ /* 0x000fca00078e0008 */
[----:B------:R-:W-:Y:S01]  /*28e0*/  IADD3 R5, PT, PT, R9, R5, RZ ;  /* 0x0000000509057210 */ /* 0x000fe20007ffe0ff */
[----:B----4-:R-:W-:-:S04]  /*28f0*/  IMAD.WIDE.U32 R2, R6, R8, R2 ;  /* 0x0000000806027225 */ /* 0x010fc800078e0002 */
[----:B------:R-:W-:Y:S01]  /*2900*/  IMAD R5, R5, R6, RZ ;  /* 0x0000000605057224 */ /* 0x000fe200078e02ff */
[----:B-1----:R-:W-:-:S03]  /*2910*/  LEA R4, P0, R2, R14, 0x3 ;  /* 0x0000000e02047211 */ /* 0x002fc600078018ff */
[----:B------:R-:W-:-:S04]  /*2920*/  IMAD R5, R7, R8, R5 ;  /* 0x0000000807057224 */ /* 0x000fc800078e0205 */
[----:B------:R-:W-:-:S05]  /*2930*/  IMAD.IADD R0, R3, 0x1, R5 ;  /* 0x0000000103007824 */ /* 0x000fca00078e0205 */
[----:B------:R-:W-:-:S05]  /*2940*/  LEA.HI.X R5, R2, R15, R0, 0x3, P0 ;  /* 0x0000000f02057211 */ /* 0x000fca00000f1c00 */
[----:B------:R-:W-:Y:S01]  /*2950*/  STG.E.64 desc[UR16][R4.64], R36 ;  /* 0x0000002404007986 */ /* 0x000fe2000c101b10 */
[----:B------:R-:W-:Y:S05]  /*2960*/  EXIT ;  /* 0x000000000000794d */ /* 0x000fea0003800000 */
        .weak           $__internal_0_$__cuda_sm20_div_u64
        .type           $__internal_0_$__cuda_sm20_div_u64,@function
        .size           $__internal_0_$__cuda_sm20_div_u64,($__internal_1_$__cuda_sm20_rem_u64 - $__internal_0_$__cuda_sm20_div_u64)
$__internal_0_$__cuda_sm20_div_u64:
[----:B------:R-:W-:Y:S01]  /*2970*/  MOV R34, R0 ;  /* 0x0000000000227202 */ /* 0x000fe20000000f00 */
[----:B------:R-:W-:-:S05]  /*2980*/  IMAD.MOV.U32 R35, RZ, RZ, R13 ;  /* 0x000000ffff237224 */ /* 0x000fca00078e000d */
[----:B------:R-:W0:Y:S08]  /*2990*/  I2F.U64.RP R34, R34 ;  /* 0x0000002200227312 */ /* 0x000e300000309000 */
[----:B0-----:R-:W0:Y:S02]  /*29a0*/  MUFU.RCP R10, R34 ;  /* 0x00000022000a7308 */ /* 0x001e240000001000 */
[----:B0-----:R-:W-:-:S06]  /*29b0*/  IADD3 R10, PT, PT, R10, 0x1ffffffe, RZ ;  /* 0x1ffffffe0a0a7810 */ /* 0x001fcc0007ffe0ff */
[----:B------:R-:W0:Y:S02]  /*29c0*/  F2I.U64.TRUNC R10, R10 ;  /* 0x0000000a000a7311 */ /* 0x000e24000020d800 */
[----:B0-----:R-:W-:-:S04]  /*29d0*/  IMAD.WIDE.U32 R16, R10, R0, RZ ;  /* 0x000000000a107225 */ /* 0x001fc800078e00ff */
[----:B------:R-:W-:Y:S01]  /*29e0*/  IMAD R17, R10, R13, R17 ;  /* 0x0000000d0a117224 */ /* 0x000fe200078e0211 */
[----:B------:R-:W-:-:S03]  /*29f0*/  IADD3 R37, P0, PT, RZ, -R16, RZ ;  /* 0x80000010ff257210 */ /* 0x000fc60007f1e0ff */
[----:B------:R-:W-:Y:S02]  /*2a00*/  IMAD R17, R11, R0, R17 ;  /* 0x000000000b117224 */ /* 0x000fe400078e0211 */
[----:B------:R-:W-:-:S04]  /*2a10*/  IMAD.HI.U32 R16, R10, R37, RZ ;  /* 0x000000250a107227 */ /* 0x000fc800078e00ff */
[----:B------:R-:W-:Y:S01]  /*2a20*/  IMAD.X R39, RZ, RZ, ~R17, P0 ;  /* 0x000000ffff277224 */ /* 0x000fe200000e0e11 */
[----:B------:R-:W-:-:S03]  /*2a30*/  MOV R17, R10 ;  /* 0x0000000a00117202 */ /* 0x000fc60000000f00 */
[-C--:B------:R-:W-:Y:S02]  /*2a40*/  IMAD R35, R11, R39.reuse, RZ ;  /* 0x000000270b237224 */ /* 0x080fe400078e02ff */
[----:B------:R-:W-:-:S04]  /*2a50*/  IMAD.WIDE.U32 R16, P0, R10, R39, R16 ;  /* 0x000000270a107225 */ /* 0x000fc80007800010 */
[----:B------:R-:W-:-:S04]  /*2a60*/  IMAD.HI.U32 R39, R11, R39, RZ ;  /* 0x000000270b277227 */ /* 0x000fc800078e00ff */
[----:B------:R-:W-:-:S05]  /*2a70*/  IMAD.HI.U32 R16, P1, R11, R37, R16 ;  /* 0x000000250b107227 */ /* 0x000fca0007820010 */
[----:B------:R-:W-:Y:S01]  /*2a80*/  IADD3 R17, P2, PT, R35, R16, RZ ;  /* 0x0000001023117210 */ /* 0x000fe20007f5e0ff */
[----:B------:R-:W-:-:S04]  /*2a90*/  IMAD.X R16, R39, 0x1, R11, P0 ;  /* 0x0000000127107824 */ /* 0x000fc800000e060b */
[----:B------:R-:W-:Y:S01]  /*2aa0*/  IMAD.WIDE.U32 R10, R17, R0, RZ ;  /* 0x00000000110a7225 */ /* 0x000fe200078e00ff */
[----:B------:R-:W-:-:S03]  /*2ab0*/  IADD3.X R35, PT, PT, RZ, RZ, R16, P2, P1 ;  /* 0x000000ffff237210 */ /* 0x000fc600017e2410 */
[----:B------:R-:W-:Y:S01]  /*2ac0*/  IMAD R11, R17, R13, R11 ;  /* 0x0000000d110b7224 */ /* 0x000fe200078e020b */
[----:B------:R-:W-:-:S03]  /*2ad0*/  IADD3 R37, P0, PT, RZ, -R10, RZ ;  /* 0x8000000aff257210 */ /* 0x000fc60007f1e0ff */
[----:B------:R-:W-:Y:S02]  /*2ae0*/  IMAD R11, R35, R0, R11 ;  /* 0x00000000230b7224 */ /* 0x000fe400078e020b */
[----:B------:R-:W-:-:S03]  /*2af0*/  IMAD.HI.U32 R16, R17, R37, RZ ;  /* 0x0000002511107227 */ /* 0x000fc600078e00ff */
[----:B------:R-:W-:Y:S01]  /*2b00*/  IADD3.X R10, PT, PT, RZ, ~R11, RZ, P0, !PT ;  /* 0x8000000bff0a7210 */ /* 0x000fe200007fe4ff */
[----:B------:R-:W-:-:S04]  /*2b10*/  HFMA2 R11, -RZ, RZ, 0, 0 ;  /* 0x00000000ff0b7431 */ /* 0x000fc800000001ff */
[----:B------:R-:W-:-:S04]  /*2b20*/  IMAD.WIDE.U32 R16, P0, R17, R10, R16 ;  /* 0x0000000a11107225 */ /* 0x000fc80007800010 */
[C---:B------:R-:W-:Y:S02]  /*2b30*/  IMAD R34, R35.reuse, R10, RZ ;  /* 0x0000000a23227224 */ /* 0x040fe400078e02ff */
[----:B------:R-:W-:-:S04]  /*2b40*/  IMAD.HI.U32 R17, P1, R35, R37, R16 ;  /* 0x0000002523117227 */ /* 0x000fc80007820010 */
[----:B------:R-:W-:Y:S01]  /*2b50*/  IMAD.HI.U32 R10, R35, R10, RZ ;  /* 0x0000000a230a7227 */ /* 0x000fe200078e00ff */
[----:B------:R-:W-:-:S03]  /*2b60*/  IADD3 R17, P2, PT, R34, R17, RZ ;  /* 0x0000001122117210 */ /* 0x000fc60007f5e0ff */
[----:B------:R-:W-:Y:S02]  /*2b70*/  IMAD.X R35, R10, 0x1, R35, P0 ;  /* 0x000000010a237824 */ /* 0x000fe400000e0623 */
[----:B------:R-:W-:-:S03]  /*2b80*/  IMAD.HI.U32 R10, R17, R14, RZ ;  /* 0x0000000e110a7227 */ /* 0x000fc600078e00ff */
[----:B------:R-:W-:Y:S01]  /*2b90*/  IADD3.X R35, PT, PT, RZ, RZ, R35, P2, P1 ;  /* 0x000000ffff237210 */ /* 0x000fe200017e2423 */
[----:B------:R-:W-:-:S04]  /*2ba0*/  IMAD.WIDE.U32 R10, R17, R15, R10 ;  /* 0x0000000f110a7225 */ /* 0x000fc800078e000a */
[C---:B------:R-:W-:Y:S02]  /*2bb0*/  IMAD R17, R35.reuse, R15, RZ ;  /* 0x0000000f23117224 */ /* 0x040fe400078e02ff */
[----:B------:R-:W-:-:S04]  /*2bc0*/  IMAD.HI.U32 R10, P0, R35, R14, R10 ;  /* 0x0000000e230a7227 */ /* 0x000fc8000780000a */
[----:B------:R-:W-:Y:S01]  /*2bd0*/  IMAD.HI.U32 R16, R35, R15, RZ ;  /* 0x0000000f23107227 */ /* 0x000fe200078e00ff */
[----:B------:R-:W-:-:S03]  /*2be0*/  IADD3 R17, P1, PT, R17, R10, RZ ;  /* 0x0000000a11117210 */ /* 0x000fc60007f3e0ff */
[----:B------:R-:W-:Y:S02]  /*2bf0*/  IMAD.X R16, RZ, RZ, R16, P0 ;  /* 0x000000ffff107224 */ /* 0x000fe400000e0610 */
[----:B------:R-:W-:-:S03]  /*2c00*/  IMAD.WIDE.U32 R10, R17, R0, RZ ;  /* 0x00000000110a7225 */ /* 0x000fc600078e00ff */
[----:B------:R-:W-:Y:S01]  /*2c10*/  IADD3.X R35, PT, PT, RZ, R16, RZ, P1, !PT ;  /* 0x00000010ff237210 */ /* 0x000fe20000ffe4ff */
[----:B------:R-:W-:Y:S01]  /*2c20*/  IMAD R11, R17, R13, R11 ;  /* 0x0000000d110b7224 */ /* 0x000fe200078e020b */
[----:B------:R-:W-:-:S03]  /*2c30*/  IADD3 R37, P1, PT, -R10, R14, RZ ;  /* 0x0000000e0a257210 */ /* 0x000fc60007f3e1ff */
[-C--:B------:R-:W-:Y:S01]  /*2c40*/  IMAD R10, R35, R0.reuse, R11 ;  /* 0x00000000230a7224 */ /* 0x080fe200078e020b */
[----:B------:R-:W-:-:S03]  /*2c50*/  ISETP.GE.U32.AND P0, PT, R37, R0, PT ;  /* 0x000000002500720c */ /* 0x000fc60003f06070 */
[----:B------:R-:W-:Y:S01]  /*2c60*/  IMAD.X R34, R15, 0x1, ~R10, P1 ;  /* 0x000000010f227824 */ /* 0x000fe200008e0e0a */
[----:B------:R-:W-:Y:S02]  /*2c70*/  IADD3 R10, P2, PT, R17, 0x1, RZ ;  /* 0x00000001110a7810 */ /* 0x000fe40007f5e0ff */
[----:B------:R-:W-:Y:S02]  /*2c80*/  IADD3 R11, P1, PT, -R0, R37, RZ ;  /* 0x00000025000b7210 */ /* 0x000fe40007f3e1ff */
[----:B------:R-:W-:Y:S01]  /*2c90*/  ISETP.GE.U32.AND.EX P0, PT, R34, R13, PT, P0 ;  /* 0x0000000d2200720c */ /* 0x000fe20003f06100 */
[----:B------:R-:W-:Y:S01]  /*2ca0*/  IMAD.X R14, RZ, RZ, R35, P2 ;  /* 0x000000ffff0e7224 */ /* 0x000fe200010e0623 */
[----:B------:R-:W-:Y:S02]  /*2cb0*/  IADD3.X R16, PT, PT, ~R13, R34, RZ, P1, !PT ;  /* 0x000000220d107210 */ /* 0x000fe40000ffe5ff */
[----:B------:R-:W-:Y:S02]  /*2cc0*/  SEL R11, R11, R37, P0 ;  /* 0x000000250b0b7207 */ /* 0x000fe40000000000 */
[----:B------:R-:W-:-:S02]  /*2cd0*/  SEL R17, R10, R17, P0 ;  /* 0x000000110a117207 */ /* 0x000fc40000000000 */
[----:B------:R-:W-:Y:S02]  /*2ce0*/  SEL R16, R16, R34, P0 ;  /* 0x0000002210107207 */ /* 0x000fe40000000000 */
[----:B------:R-:W-:Y:S02]  /*2cf0*/  SEL R14, R14, R35, P0 ;  /* 0x000000230e0e7207 */ /* 0x000fe40000000000 */
[----:B------:R-:W-:Y:S02]  /*2d00*/  ISETP.GE.U32.AND P0, PT, R11, R0, PT ;  /* 0x000000000b00720c */ /* 0x000fe40003f06070 */
[----:B------:R-:W-:Y:S02]  /*2d10*/  IADD3 R10, P2, PT, R17, 0x1, RZ ;  /* 0x00000001110a7810 */ /* 0x000fe40007f5e0ff */
[----:B------:R-:W-:Y:S02]  /*2d20*/  ISETP.NE.U32.AND P1, PT, R0, RZ, PT ;  /* 0x000000ff0000720c */ /* 0x000fe40003f25070 */
[----:B------:R-:W-:-:S02]  /*2d30*/  ISETP.GE.U32.AND.EX P0, PT, R16, R13, PT, P0 ;  /* 0x0000000d1000720c */ /* 0x000fc40003f06100 */
[-C--:B------:R-:W-:Y:S02]  /*2d40*/  IADD3.X R11, PT, PT, RZ, R14.reuse, RZ, P2, !PT ;  /* 0x0000000eff0b7210 */ /* 0x080fe400017fe4ff */
[----:B------:R-:W-:Y:S02]  /*2d50*/  ISETP.NE.AND.EX P1, PT, R13, RZ, PT, P1 ;  /* 0x000000ff0d00720c */ /* 0x000fe40003f25310 */
[----:B------:R-:W-:Y:S02]  /*2d60*/  SEL R10, R10, R17, P0 ;  /* 0x000000110a0a7207 */ /* 0x000fe40000000000 */
[----:B------:R-:W-:Y:S02]  /*2d70*/  SEL R11, R11, R14, P0 ;  /* 0x0000000e0b0b7207 */ /* 0x000fe40000000000 */
[----:B------:R-:W-:Y:S02]  /*2d80*/  SEL R10, R10, 0xffffffff, P1 ;  /* 0xffffffff0a0a7807 */ /* 0x000fe40000800000 */
[----:B------:R-:W-:-:S02]  /*2d90*/  SEL R11, R11, 0xffffffff, P1 ;  /* 0xffffffff0b0b7807 */ /* 0x000fc40000800000 */
[----:B------:R-:W-:Y:S01]  /*2da0*/  R2UR UR6, R10 ;  /* 0x000000000a0672ca */ /* 0x000fe200000e0000 */
[----:B------:R-:W-:Y:S01]  /*2db0*/  IMAD.MOV.U32 R10, RZ, RZ, R12 ;  /* 0x000000ffff0a7224 */ /* 0x000fe200078e000c */
[----:B------:R-:W-:Y:S02]  /*2dc0*/  R2UR UR7, R11 ;  /* 0x000000000b0772ca */ /* 0x000fe400000e0000 */
[----:B------:R-:W-:-:S04]  /*2dd0*/  MOV R11, 0x0 ;  /* 0x00000000000b7802 */ /* 0x000fc80000000f00 */
[----:B------:R-:W-:Y:S09]  /*2de0*/  RET.REL.NODEC R10 `(_Z13conv2d_kernelPdS_PmS0_mS0_S_S0_) ;  /* 0xffffffd00a847950 */ /* 0x000ff20003c3ffff */
        .weak           $__internal_1_$__cuda_sm20_rem_u64
        .type           $__internal_1_$__cuda_sm20_rem_u64,@function
        .size           $__internal_1_$__cuda_sm20_rem_u64,(.L_x_287 - $__internal_1_$__cuda_sm20_rem_u64)
$__internal_1_$__cuda_sm20_rem_u64:
[----:B------:R-:W-:Y:S01]  /*2df0*/  UMOV UR10, UR14 ;  /* 0x0000000e000a7c82 */ /* 0x000fe20008000000 */
[----:B------:R-:W-:Y:S02]  /*2e00*/  UMOV UR11, UR15 ;  /* 0x0000000f000b7c82 */ /* 0x000fe40008000000 */
[----:B------:R-:W0:Y:S08]  /*2e10*/  I2F.U64.RP R46, UR10 ;  /* 0x0000000a002e7d12 */ /* 0x000e300008309000 */
[----:B0-----:R-:W0:Y:S02]  /*2e20*/  MUFU.RCP R51, R46 ;  /* 0x0000002e00337308 */ /* 0x001e240000001000 */
[----:B0-----:R-:W-:-:S06]  /*2e30*/  VIADD R51, R51, 0x1ffffffe ;  /* 0x1ffffffe33337836 */ /* 0x001fcc0000000000 */
[----:B------:R-:W0:Y:S02]  /*2e40*/  F2I.U64.TRUNC R52, R51 ;  /* 0x0000003300347311 */ /* 0x000e24000020d800 */
[----:B0-----:R-:W-:-:S04]  /*2e50*/  IMAD.WIDE.U32 R54, R52, UR14, RZ ;  /* 0x0000000e34367c25 */ /* 0x001fc8000f8e00ff */
[C---:B------:R-:W-:Y:S01]  /*2e60*/  IMAD R50, R52.reuse, UR15, R55 ;  /* 0x0000000f34327c24 */ /* 0x040fe2000f8e0237 */
[----:B------:R-:W-:Y:S01]  /*2e70*/  IADD3 R39, P1, PT, RZ, -R54, RZ ;  /* 0x80000036ff277210 */ /* 0x000fe20007f3e0ff */
[----:B------:R-:W-:Y:S02]  /*2e80*/  IMAD.MOV.U32 R55, RZ, RZ, R52 ;  /* 0x000000ffff377224 */ /* 0x000fe400078e0034 */
[----:B------:R-:W-:Y:S02]  /*2e90*/  IMAD R50, R53, UR14, R50 ;  /* 0x0000000e35327c24 */ /* 0x000fe4000f8e0232 */
[----:B------:R-:W-:-:S03]  /*2ea0*/  IMAD.HI.U32 R54, R52, R39, RZ ;  /* 0x0000002734367227 */ /* 0x000fc600078e00ff */
[----:B------:R-:W-:-:S05]  /*2eb0*/  IADD3.X R50, PT, PT, RZ, ~R50, RZ, P1, !PT ;  /* 0x80000032ff327210 */ /* 0x000fca0000ffe4ff */
[----:B------:R-:W-:-:S04]  /*2ec0*/  IMAD.WIDE.U32 R54, P1, R52, R50, R54 ;  /* 0x0000003234367225 */ /* 0x000fc80007820036 */
[----:B------:R-:W-:-:S04]  /*2ed0*/  IMAD.HI.U32 R46, R53, R50, RZ ;  /* 0x00000032352e7227 */ /* 0x000fc800078e00ff */
[----:B------:R-:W-:Y:S01]  /*2ee0*/  IMAD.HI.U32 R39, P2, R53, R39, R54 ;  /* 0x0000002735277227 */ /* 0x000fe20007840036 */
[----:B------:R-:W-:-:S03]  /*2ef0*/  IADD3.X R46, PT, PT, R46, R53, RZ, P1, !PT ;  /* 0x000000352e2e7210 */ /* 0x000fc60000ffe4ff */
[----:B------:R-:W-:-:S05]  /*2f00*/  IMAD R50, R53, R50, RZ ;  /* 0x0000003235327224 */ /* 0x000fca00078e02ff */
[----:B------:R-:W-:-:S04]  /*2f10*/  IADD3 R53, P1, PT, R50, R39, RZ ;  /* 0x0000002732357210 */ /* 0x000fc80007f3e0ff */
[----:B------:R-:W-:Y:S01]  /*2f20*/  IADD3.X R39, PT, PT, RZ, RZ, R46, P1, P2 ;  /* 0x000000ffff277210 */ /* 0x000fe20000fe442e */
[----:B------:R-:W-:-:S04]  /*2f30*/  IMAD.WIDE.U32 R50, R53, UR14, RZ ;  /* 0x0000000e35327c25 */ /* 0x000fc8000f8e00ff */
[----:B------:R-:W-:Y:S01]  /*2f40*/  IMAD R46, R53, UR15, R51 ;  /* 0x0000000f352e7c24 */ /* 0x000fe2000f8e0233 */
[----:B------:R-:W-:-:S03]  /*2f50*/  IADD3 R50, P1, PT, RZ, -R50, RZ ;  /* 0x80000032ff327210 */ /* 0x000fc60007f3e0ff */
[----:B------:R-:W-:Y:S02]  /*2f60*/  IMAD R46, R39, UR14, R46 ;  /* 0x0000000e272e7c24 */ /* 0x000fe4000f8e022e */
[----:B------:R-:W-:-:S04]  /*2f70*/  IMAD.HI.U32 R52, R53, R50, RZ ;  /* 0x0000003235347227 */ /* 0x000fc800078e00ff */
[----:B------:R-:W-:-:S04]  /*2f80*/  IMAD.X R46, RZ, RZ, ~R46, P1 ;  /* 0x000000ffff2e7224 */ /* 0x000fc800008e0e2e */
[----:B------:R-:W-:-:S04]  /*2f90*/  IMAD.WIDE.U32 R52, P1, R53, R46, R52 ;  /* 0x0000002e35347225 */ /* 0x000fc80007820034 */
[C---:B------:R-:W-:Y:S02]  /*2fa0*/  IMAD R51, R39.reuse, R46, RZ ;  /* 0x0000002e27337224 */ /* 0x040fe400078e02ff */
[----:B------:R-:W-:-:S04]  /*2fb0*/  IMAD.HI.U32 R50, P2, R39, R50, R52 ;  /* 0x0000003227327227 */ /* 0x000fc80007840034 */
[----:B------:R-:W-:Y:S01]  /*2fc0*/  IMAD.HI.U32 R46, R39, R46, RZ ;  /* 0x0000002e272e7227 */ /* 0x000fe200078e00ff */
[----:B------:R-:W-:-:S03]  /*2fd0*/  IADD3 R50, P3, PT, R51, R50, RZ ;  /* 0x0000003233327210 */ /* 0x000fc60007f7e0ff */
[----:B------:R-:W-:Y:S01]  /*2fe0*/  IMAD.MOV.U32 R53, RZ, RZ, RZ ;  /* 0x000000ffff357224 */ /* 0x000fe200078e00ff */
[----:B------:R-:W-:Y:S01]  /*2ff0*/  IADD3.X R39, PT, PT, R46, R39, RZ, P1, !PT ;  /* 0x000000272e277210 */ /* 0x000fe20000ffe4ff */
[----:B------:R-:W-:-:S03]  /*3000*/  IMAD.HI.U32 R52, R50, UR12, RZ ;  /* 0x0000000c32347c27 */ /* 0x000fc6000f8e00ff */
[----:B------:R-:W-:Y:S01]  /*3010*/  IADD3.X R39, PT, PT, RZ, RZ, R39, P3, P2 ;  /* 0x000000ffff277210 */ /* 0x000fe20001fe4427 */
[----:B------:R-:W-:-:S04]  /*3020*/  IMAD.WIDE.U32 R50, R50, UR13, R52 ;  /* 0x0000000d32327c25 */ /* 0x000fc8000f8e0034 */
[----:B------:R-:W-:-:S04]  /*3030*/  IMAD.HI.U32 R46, P1, R39, UR12, R50 ;  /* 0x0000000c272e7c27 */ /* 0x000fc8000f820032 */
[----:B------:R-:W-:-:S05]  /*3040*/  IMAD R51, R39, UR13, RZ ;  /* 0x0000000d27337c24 */ /* 0x000fca000f8e02ff */
[----:B------:R-:W-:-:S05]  /*3050*/  IADD3 R46, P2, PT, R51, R46, RZ ;  /* 0x0000002e332e7210 */ /* 0x000fca0007f5e0ff */
[----:B------:R-:W-:-:S05]  /*3060*/  IMAD.WIDE.U32 R50, R46, UR14, RZ ;  /* 0x0000000e2e327c25 */ /* 0x000fca000f8e00ff */
[----:B------:R-:W-:Y:S02]  /*3070*/  R2UR UR11, R51 ;  /* 0x00000000330b72ca */ /* 0x000fe400000e0000 */
[----:B------:R-:W-:Y:S01]  /*3080*/  R2UR UR10, R50 ;  /* 0x00000000320a72ca */ /* 0x000fe200000e0000 */
[----:B------:R-:W-:Y:S01]  /*3090*/  IMAD.HI.U32 R50, R39, UR13, RZ ;  /* 0x0000000d27327c27 */ /* 0x000fe2000f8e00ff */
[----:B------:R-:W-:-:S03]  /*30a0*/  MOV R39, UR15 ;  /* 0x0000000f00277c02 */ /* 0x000fc60008000f00 */
[----:B------:R-:W-:-:S05]  /*30b0*/  IMAD.X R50, RZ, RZ, R50, P1 ;  /* 0x000000ffff327224 */ /* 0x000fca00008e0632 */
[----:B------:R-:W-:Y:S01]  /*30c0*/  IADD3.X R50, PT, PT, RZ, R50, RZ, P2, !PT ;  /* 0x00000032ff327210 */ /* 0x000fe200017fe4ff */
[----:B------:R-:W-:Y:S02]  /*30d0*/  IMAD R39, R46, R39, UR11 ;  /* 0x0000000b2e277e24 */ /* 0x000fe4000f8e0227 */
[----:B------:R-:W-:Y:S02]  /*30e0*/  UIADD3 UR10, UP2, UPT, -UR10, UR12, URZ ;  /* 0x0000000c0a0a7290 */ /* 0x000fe4000ff5e1ff */
[----:B------:R-:W-:Y:S02]  /*30f0*/  IMAD R39, R50, UR14, R39 ;  /* 0x0000000e32277c24 */ /* 0x000fe4000f8e0227 */
[----:B------:R-:W-:-:S03]  /*3100*/  UISETP.GE.U32.AND UP1, UPT, UR10, UR14, UPT ;  /* 0x0000000e0a00728c */ /* 0x000fc6000bf26070 */
[----:B------:R-:W-:Y:S01]  /*3110*/  R2UR UR11, R39 ;  /* 0x00000000270b72ca */ /* 0x000fe200000e0000 */
[----:B------:R-:W-:-:S12]  /*3120*/  HFMA2 R39, -RZ, RZ, 0, 0 ;  /* 0x00000000ff277431 */ /* 0x000fd800000001ff */
[----:B------:R-:W-:Y:S02]  /*3130*/  UIADD3.X UR11, UPT, UPT, ~UR11, UR13, URZ, UP2, !UPT ;  /* 0x0000000d0b0b7290 */ /* 0x000fe400097fe5ff */
[----:B------:R-:W-:Y:S02]  /*3140*/  UIADD3 UR12, UP2, UPT, -UR14, UR10, URZ ;  /* 0x0000000a0e0c7290 */ /* 0x000fe4000ff5e1ff */
[----:B------:R-:W-:Y:S02]  /*3150*/  UISETP.GE.U32.AND.EX UP1, UPT, UR11, UR15, UPT, UP1 ;  /* 0x0000000f0b00728c */ /* 0x000fe4000bf26110 */
[----:B------:R-:W-:Y:S02]  /*3160*/  UIADD3.X UR13, UPT, UPT, ~UR15, UR11, URZ, UP2, !UPT ;  /* 0x0000000b0f0d7290 */ /* 0x000fe400097fe5ff */
[----:B------:R-:W-:Y:S02]  /*3170*/  USEL UR12, UR12, UR10, UP1 ;  /* 0x0000000a0c0c7287 */ /* 0x000fe40008800000 */
[----:B------:R-:W-:-:S02]  /*3180*/  USEL UR13, UR13, UR11, UP1 ;  /* 0x0000000b0d0d7287 */ /* 0x000fc40008800000 */
[----:B------:R-:W-:Y:S02]  /*3190*/  UISETP.GE.U32.AND UP1, UPT, UR12, UR14, UPT ;  /* 0x0000000e0c00728c */ /* 0x000fe4000bf26070 */
[----:B------:R-:W-:Y:S02]  /*31a0*/  UIADD3 UR11, UP3, UPT, -UR14, UR12, URZ ;  /* 0x0000000c0e0b7290 */ /* 0x000fe4000ff7e1ff */
[----:B------:R-:W-:Y:S02]  /*31b0*/  UISETP.NE.U32.AND UP2, UPT, UR14, URZ, UPT ;  /* 0x000000ff0e00728c */ /* 0x000fe4000bf45070 */
[----:B------:R-:W-:Y:S02]  /*31c0*/  UISETP.GE.U32.AND.EX UP1, UPT, UR13, UR15, UPT, UP1 ;  /* 0x0000000f0d00728c */ /* 0x000fe4000bf26110 */
[----:B------:R-:W-:Y:S02]  /*31d0*/  UISETP.NE.AND.EX UP2, UPT, UR15, URZ, UPT, UP2 ;  /* 0x000000ff0f00728c */ /* 0x000fe4000bf45320 */
[----:B------:R-:W-:-:S02]  /*31e0*/  USEL UR11, UR11, UR12, UP1 ;  /* 0x0000000c0b0b7287 */ /* 0x000fc40008800000 */
[----:B------:R-:W-:Y:S02]  /*31f0*/  UIADD3.X UR10, UPT, UPT, ~UR15, UR13, URZ, UP3, !UPT ;  /* 0x0000000d0f0a7290 */ /* 0x000fe40009ffe5ff */
[----:B------:R-:W-:Y:S02]  /*3200*/  USEL UR11, UR11, 0xffffffff, UP2 ;  /* 0xffffffff0b0b7887 */ /* 0x000fe40009000000 */
[----:B------:R-:W-:-:S04]  /*3210*/  USEL UR10, UR10, UR13, UP1 ;  /* 0x0000000d0a0a7287 */ /* 0x000fc80008800000 */
[----:B------:R-:W-:Y:S01]  /*3220*/  USEL UR10, UR10, 0xffffffff, UP2 ;  /* 0xffffffff0a0a7887 */ /* 0x000fe20009000000 */
[----:B------:R-:W-:Y:S01]  /*3230*/  IMAD.U32 R46, RZ, RZ, UR11 ;  /* 0x0000000bff2e7e24 */ /* 0x000fe2000f8e00ff */
[----:B------:R-:W-:Y:S10]  /*3240*/  RET.REL.NODEC R38 `(_Z13conv2d_kernelPdS_PmS0_mS0_S_S0_) ;  /* 0xffffffcc266c7950 */ /* 0x000ff40003c3ffff */
.L_x_32:
[----:B------:R-:W-:-:S00]  /*3250*/  BRA `(.L_x_32) ;  /* 0xfffffffc00fc7947 */ /* 0x000fc0000383ffff */
[----:B------:R-:W-:-:S00]  /*3260*/  NOP ;  /* 0x0000000000007918 */ /* 0x000fc00000000000 */
        /* <DEDUP_REMOVED lines=9> */
.L_x_287:


//--------------------- .text._Z17max_pool2d_kernelPdS_PmS0_S0_dm --------------------------
	.section	.text._Z17max_pool2d_kernelPdS_PmS0_S0_dm,"ax",@progbits
	.align	128
        .global         _Z17max_pool2d_kernelPdS_PmS0_S0_dm
        .type           _Z17max_pool2d_kernelPdS_PmS0_S0_dm,@function
        .size           _Z17max_pool2d_kernelPdS_PmS0_S0_dm,(.L_x_298 - _Z17max_pool2d_kernelPdS_PmS0_S0_dm)
        .other          _Z17max_pool2d_kernelPdS_PmS0_S0_dm,@"STO_CUDA_ENTRY STV_DEFAULT"
_Z17max_pool2d_kernelPdS_PmS0_S0_dm:
.text._Z17max_pool2d_kernelPdS_PmS0_S0_dm:
[----:B------:R-:W-:Y:S08]  /*0000*/  LDC R1, c[0x0][0x37c] ;  /* 0x0000df00ff017b82 */ /* 0x000ff00000000800 */
[----:B------:R-:W0:Y:S01]  /*0010*/  LDC.64 R2, c[0x0][0x390] ;  /* 0x0000e400ff027b82 */ /* 0x000e220000000a00 */
[----:B------:R-:W0:Y:S02]  /*0020*/  LDCU.64 UR30, c[0x0][0x358] ;  /* 0x00006b00ff1e77ac */ /* 0x000e240008000a00 */
[----:B0-----:R-:W2:Y:S02]  /*0030*/  LDG.E.64 R4, desc[UR30][R2.64] ;  /* 0x0000001e02047981 */ /* 0x001ea4000c1e1b00 */
[----:B--2---:R-:W-:-:S02]  /*0040*/  R2UR UR32, R4 ;  /* 0x00000000042072ca */ /* 0x004fc400000e0000 */
[----:B------:R-:W-:-:S11]  /*0050*/  R2UR UR33, R5 ;  /* 0x00000000052172ca */ /* 0x000fd600000e0000 */
[----:B------:R-:W-:-:S04]  /*0060*/  ISETP.NE.U32.AND P0, PT, RZ, UR32, PT ;  /* 0x00000020ff007c0c */ /* 0x000fc8000bf05070 */
[----:B------:R-:W-:-:S13]  /*0070*/  ISETP.NE.AND.EX P0, PT, RZ, UR33, PT, P0 ;  /* 0x00000021ff007c0c */ /* 0x000fda000bf05300 */
[----:B------:R-:W-:Y:S05]  /*0080*/  @!P0 EXIT ;  /* 0x000000000000894d */ /* 0x000fea0003800000 */
[----:B------:R-:W2:Y:S01]  /*0090*/  LDG.E.64 R2, desc[UR30][R2.64+0x8] ;  /* 0x0000081e02027981 */ /* 0x000ea2000c1e1b00 */
[----:B------:R-:W0:Y:S02]  /*00a0*/  LDCU.64 UR4, c[0x0][0x390] ;  /* 0x00007200ff0477ac */ /* 0x000e240008000a00 */
[----:B0-----:R-:W-:-:S04]  /*00b0*/  UIADD3 UR4, UP0, UPT, UR4, 0x8, URZ ;  /* 0x0000000804047890 */ /* 0x001fc8000ff1e0ff */
[----:B------:R-:W-:Y:S02]  /*00c0*/  UIADD3.X UR5, UPT, UPT, URZ, UR5, URZ, UP0, !UPT ;  /* 0x00000005ff057290 */ /* 0x000fe400087fe4ff */
[----:B------:R-:W-:Y:S01]  /*00d0*/  IMAD.U32 R4, RZ, RZ, UR4 ;  /* 0x00000004ff047e24 */ /* 0x000fe2000f8e00ff */
[----:B--2---:R-:W-:Y:S02]  /*00e0*/  R2UR UR34, R2 ;  /* 0x00000000022272ca */ /* 0x004fe400000e0000 */
[----:B------:R-:W-:-:S11]  /*00f0*/  R2UR UR35, R3 ;  /* 0x00000000032372ca */ /* 0x000fd600000e0000 */
[----:B------:R-:W-:-:S04]  /*0100*/  ISETP.NE.U32.AND P0, PT, RZ, UR34, PT ;  /* 0x00000022ff007c0c */ /* 0x000fc8000bf05070 */
[----:B------:R-:W-:-:S13]  /*0110*/  ISETP.NE.AND.EX P0, PT, RZ, UR35, PT, P0 ;  /* 0x00000023ff007c0c */ /* 0x000fda000bf05300 */
[----:B------:R-:W-:Y:S05]  /*0120*/  @!P0 EXIT ;  /* 0x000000000000894d */ /* 0x000fea0003800000 */
[----:B------:R-:W0:Y:S01]  /*0130*/  LDC.64 R2, c[0x0][0x398] ;  /* 0x0000e600ff027b82 */ /* 0x000e220000000a00 */
[----:B------:R-:W-:Y:S01]  /*0140*/  IMAD.U32 R5, RZ, RZ, UR5 ;  /* 0x00000005ff057e24 */ /* 0x000fe2000f8e00ff */
[----:B------:R-:W1:Y:S04]  /*0150*/  LDCU.64 UR24, c[0x0][0x380] ;  /* 0x00007000ff1877ac */ /* 0x000e680008000a00 */
[----:B------:R-:W2:Y:S04]  /*0160*/  LDG.E.64 R10, desc[UR30][R4.64+0x8] ;  /* 0x0000081e040a7981 */ /* 0x000ea8000c1e1b00 */
[----:B------:R-:W3:Y:S04]  /*0170*/  LDG.E.64 R6, desc[UR30][R4.64+0x10] ;  /* 0x0000101e04067981 */ /* 0x000ee8000c1e1b00 */
[----:B0-----:R0:W5:Y:S01]  /*0180*/  LDG.E.64 R8, desc[UR30][R2.64+0x10] ;  /* 0x0000101e02087981 */ /* 0x001162000c1e1b00 */
[----:B-1----:R-:W-:Y:S01]  /*0190*/  UIADD3 UR24, UP0, UPT, UR24, 0x40, URZ ;  /* 0x0000004018187890 */ /* 0x002fe2000ff1e0ff */
[----:B------:R-:W-:Y:S01]  /*01a0*/  UMOV UR4, URZ ;  /* 0x000000ff00047c82 */ /* 0x000fe20008000000 */
[----:B------:R-:W-:-:S02]  /*01b0*/  UMOV UR5, URZ ;  /* 0x000000ff00057c82 */ /* 0x000fc40008000000 */
[----:B------:R-:W-:Y:S01]  /*01c0*/  UIADD3.X UR25, UPT, UPT, URZ, UR25, URZ, UP0, !UPT ;  /* 0x00000019ff197290 */ /* 0x000fe200087fe4ff */
[----:B------:R-:W-:Y:S01]  /*01d0*/  UMOV UR6, URZ ;  /* 0x000000ff00067c82 */ /* 0x000fe20008000000 */
[----:B------:R-:W-:Y:S01]  /*01e0*/  UMOV UR7, URZ ;  /* 0x000000ff00077c82 */ /* 0x000fe20008000000 */
[----:B--2---:R-:W-:Y:S02]  /*01f0*/  R2UR UR36, R10 ;  /* 0x000000000a2472ca */ /* 0x004fe400000e0000 */
[----:B------:R-:W-:Y:S02]  /*0200*/  R2UR UR37, R11 ;  /* 0x000000000b2572ca */ /* 0x000fe400000e0000 */
[----:B---3--:R-:W-:Y:S02]  /*0210*/  R2UR UR38, R6 ;  /* 0x00000000062672ca */ /* 0x008fe400000e0000 */
[----:B0-----:R-:W-:-:S15]  /*0220*/  R2UR UR39, R7 ;  /* 0x00000000072772ca */ /* 0x001fde00000e0000 */
.L_x_45:
[----:B-----5:R-:W-:Y:S01]  /*0230*/  ISETP.NE.U32.AND P0, PT, R8, RZ, PT ;  /* 0x000000ff0800720c */ /* 0x020fe20003f05070 */
[----:B------:R-:W-:Y:S01]  /*0240*/  UMOV UR8, URZ ;  /* 0x000000ff00087c82 */ /* 0x000fe20008000000 */
[----:B------:R-:W-:Y:S02]  /*0250*/  UMOV UR9, URZ ;  /* 0x000000ff00097c82 */ /* 0x000fe40008000000 */
[----:B0-----:R-:W-:-:S13]  /*0260*/  ISETP.NE.AND.EX P0, PT, R9, RZ, PT, P0 ;  /* 0x000000ff0900720c */ /* 0x001fda0003f05300 */
.L_x_44:
[----:B------:R-:W-:Y:S02]  /*0270*/  PLOP3.LUT P1, PT, P0, PT, PT, 0x80, 0x8 ;  /* 0x000000000008781c */ /* 0x000fe4000072f070 */
[----:B------:R-:W-:-:S11]  /*0280*/  PLOP3.LUT P0, PT, PT, PT, PT, 0x8, 0x80 ;  /* 0x000000000080781c */ /* 0x000fd60003f0e170 */
[----:B0-----:R-:W-:Y:S05]  /*0290*/  @!P1 BRA `(.L_x_33) ;  /* 0x0000001c00989947 */ /* 0x001fea0003800000 */
[----:B------:R-:W0:Y:S02]  /*02a0*/  LDC.64 R2, c[0x0][0x398] ;  /* 0x0000e600ff027b82 */ /* 0x000e240000000a00 */
[----:B0-----:R-:W2:Y:S01]  /*02b0*/  LDG.E.64 R2, desc[UR30][R2.64+0x18] ;  /* 0x0000181e02027981 */ /* 0x001ea2000c1e1b00 */
[----:B------:R-:W-:Y:S01]  /*02c0*/  UMOV UR10, URZ ;  /* 0x000000ff000a7c82 */ /* 0x000fe20008000000 */
[----:B------:R-:W-:Y:S01]  /*02d0*/  UMOV UR11, URZ ;  /* 0x000000ff000b7c82 */ /* 0x000fe20008000000 */
[----:B--2---:R-:W-:-:S04]  /*02e0*/  ISETP.NE.U32.AND P0, PT, R2, RZ, PT ;  /* 0x000000ff0200720c */ /* 0x004fc80003f05070 */
[----:B------:R-:W-:-:S13]  /*02f0*/  ISETP.NE.AND.EX P0, PT, R3, RZ, PT, P0 ;  /* 0x000000ff0300720c */ /* 0x000fda0003f05300 */
.L_x_43:
[----:B------:R-:W-:Y:S02]  /*0300*/  PLOP3.LUT P1, PT, P0, PT, PT, 0x80, 0x8 ;  /* 0x000000000008781c */ /* 0x000fe4000072f070 */
[----:B------:R-:W-:-:S11]  /*0310*/  PLOP3.LUT P0, PT, PT, PT, PT, 0x8, 0x80 ;  /* 0x000000000080781c */ /* 0x000fd60003f0e170 */
[----:B0-----:R-:W-:Y:S05]  /*0320*/  @!P1 BRA `(.L_x_34) ;  /* 0x0000001c00549947 */ /* 0x001fea0003800000 */
[----:B------:R-:W-:Y:S01]  /*0330*/  UIMAD UR16, UR5, UR34, URZ ;  /* 0x00000022051072a4 */ /* 0x000fe2000f8e02ff */
[----:B------:R-:W0:Y:S01]  /*0340*/  LDCU.64 UR14, c[0x0][0x3b0] ;  /* 0x00007600ff0e77ac */ /* 0x000e220008000a00 */
[----:B------:R-:W-:Y:S02]  /*0350*/  UIMAD.WIDE.U32 UR12, UR34, UR4, UR8 ;  /* 0x00000004220c72a5 */ /* 0x000fe4000f8e0008 */
[----:B------:R-:W-:Y:S02]  /*0360*/  UIMAD UR16, UR35, UR4, UR16 ;  /* 0x00000004231072a4 */ /* 0x000fe4000f8e0210 */
[----:B------:R-:W-:Y:S02]  /*0370*/  UIMAD.WIDE.U32 UR18, UR12, UR36, URZ ;  /* 0x000000240c1272a5 */ /* 0x000fe4000f8e00ff */
[----:B------:R-:W-:-:S03]  /*0380*/  UIADD3 UR16, UPT, UPT, UR13, UR16, URZ ;  /* 0x000000100d107290 */ /* 0x000fc6000fffe0ff */
[----:B------:R-:W-:Y:S01]  /*0390*/  UMOV UR13, URZ ;  /* 0x000000ff000d7c82 */ /* 0x000fe20008000000 */
[----:B------:R-:W-:-:S04]  /*03a0*/  UIMAD UR16, UR16, UR36, URZ ;  /* 0x00000024101072a4 */ /* 0x000fc8000f8e02ff */
[----:B------:R-:W-:Y:S02]  /*03b0*/  UIMAD UR16, UR37, UR12, UR16 ;  /* 0x0000000c251072a4 */ /* 0x000fe4000f8e0210 */
[----:B0-----:R-:W-:Y:S02]  /*03c0*/  UIMAD UR12, UR11, UR14, URZ ;  /* 0x0000000e0b0c72a4 */ /* 0x001fe4000f8e02ff */
[----:B------:R-:W-:Y:S02]  /*03d0*/  UIADD3 UR19, UPT, UPT, UR19, UR16, URZ ;  /* 0x0000001013137290 */ /* 0x000fe4000fffe0ff */
[----:B------:R-:W-:Y:S02]  /*03e0*/  UIMAD UR12, UR10, UR15, UR12 ;  /* 0x0000000f0a0c72a4 */ /* 0x000fe4000f8e020c */
[----:B------:R-:W-:-:S04]  /*03f0*/  UIMAD.WIDE.U32 UR18, UR10, UR14, UR18 ;  /* 0x0000000e0a1272a5 */ /* 0x000fc8000f8e0012 */
[----:B------:R-:W-:-:S03]  /*0400*/  UIADD3 UR26, UPT, UPT, UR19, UR12, URZ ;  /* 0x0000000c131a7290 */ /* 0x000fc6000fffe0ff */
[----:B------:R-:W-:-:S09]  /*0410*/  UMOV UR12, URZ ;  /* 0x000000ff000c7c82 */ /* 0x000fd20008000000 */
.L_x_42:
[----:B------:R-:W0:Y:S02]  /*0420*/  LDC.64 R10, c[0x0][0x3a0] ;  /* 0x0000e800ff0a7b82 */ /* 0x000e240000000a00 */
[----:B0-----:R-:W2:Y:S01]  /*0430*/  LDG.E.64 R6, desc[UR30][R10.64] ;  /* 0x0000001e0a067981 */ /* 0x001ea2000c1e1b00 */
[----:B------:R-:W0:Y:S02]  /*0440*/  LDCU.64 UR22, c[0x0][0x3a8] ;  /* 0x00007500ff1677ac */ /* 0x000e240008000a00 */
[----:B0-----:R-:W-:Y:S02]  /*0450*/  IMAD.U32 R26, RZ, RZ, UR22 ;  /* 0x00000016ff1a7e24 */ /* 0x001fe4000f8e00ff */
[----:B------:R-:W-:Y:S01]  /*0460*/  IMAD.U32 R27, RZ, RZ, UR23 ;  /* 0x00000017ff1b7e24 */ /* 0x000fe2000f8e00ff */
[----:B--2---:R-:W-:-:S04]  /*0470*/  ISETP.NE.U32.AND P0, PT, R6, RZ, PT ;  /* 0x000000ff0600720c */ /* 0x004fc80003f05070 */
[----:B------:R-:W-:-:S13]  /*0480*/  ISETP.NE.AND.EX P0, PT, R7, RZ, PT, P0 ;  /* 0x000000ff0700720c */ /* 0x000fda0003f05300 */
[----:B------:R-:W-:Y:S05]  /*0490*/  @!P0 BRA `(.L_x_35) ;  /* 0x0000001800ac8947 */ /* 0x000fea0003800000 */
[----:B------:R-:W2:Y:S02]  /*04a0*/  LDG.E.64 R10, desc[UR30][R10.64+0x8] ;  /* 0x0000081e0a0a7981 */ /* 0x000ea4000c1e1b00 */
[----:B--2---:R-:W-:-:S13]  /*04b0*/  R2UR UR42, R10 ;  /* 0x000000000a2a72ca */ /* 0x004fda00000e0000 */
[----:B------:R-:W-:-:S04]  /*04c0*/  ISETP.NE.U32.AND P0, PT, RZ, UR42, PT ;  /* 0x0000002aff007c0c */ /* 0x000fc8000bf05070 */
[----:B------:R-:W-:-:S13]  /*04d0*/  ISETP.NE.AND.EX P0, PT, R11, RZ, PT, P0 ;  /* 0x000000ff0b00720c */ /* 0x000fda0003f05300 */
[----:B------:R-:W-:Y:S05]  /*04e0*/  @!P0 BRA `(.L_x_35) ;  /* 0x0000001800988947 */ /* 0x000fea0003800000 */
[----:B------:R-:W0:Y:S01]  /*04f0*/  LDCU.64 UR16, c[0x0][0x3b0] ;  /* 0x00007600ff1077ac */ /* 0x000e220008000a00 */
[----:B------:R-:W-:Y:S02]  /*0500*/  IMAD.U32 R26, RZ, RZ, UR22 ;  /* 0x00000016ff1a7e24 */ /* 0x000fe4000f8e00ff */
[----:B------:R-:W-:Y:S01]  /*0510*/  IMAD.U32 R27, RZ, RZ, UR23 ;  /* 0x00000017ff1b7e24 */ /* 0x000fe2000f8e00ff */
[----:B------:R-:W-:Y:S02]  /*0520*/  ULOP3.LUT UR43, UR42, 0xf, URZ, 0xc0, !UPT ;  /* 0x0000000f2a2b7892 */ /* 0x000fe4000f8ec0ff */
[----:B------:R-:W-:Y:S02]  /*0530*/  ULOP3.LUT UR44, UR42, 0x7, URZ, 0xc0, !UPT ;  /* 0x000000072a2c7892 */ /* 0x000fe4000f8ec0ff */
[----:B------:R-:W-:Y:S01]  /*0540*/  ULOP3.LUT UR45, UR42, 0x3, URZ, 0xc0, !UPT ;  /* 0x000000032a2d7892 */ /* 0x000fe2000f8ec0ff */
[----:B------:R-:W-:Y:S01]  /*0550*/  UMOV UR15, URZ ;  /* 0x000000ff000f7c82 */ /* 0x000fe20008000000 */
[----:B0-----:R-:W-:-:S02]  /*0560*/  UIMAD UR14, UR12, UR16, URZ ;  /* 0x000000100c0e72a4 */ /* 0x001fc4000f8e02ff */
[----:B------:R-:W-:Y:S02]  /*0570*/  UIMAD.WIDE.U32 UR20, UR13, UR16, URZ ;  /* 0x000000100d1472a5 */ /* 0x000fe4000f8e00ff */
[----:B------:R-:W-:-:S04]  /*0580*/  UIMAD UR14, UR13, UR17, UR14 ;  /* 0x000000110d0e72a4 */ /* 0x000fc8000f8e020e */
[----:B------:R-:W-:-:S03]  /*0590*/  UIADD3 UR27, UPT, UPT, UR21, UR14, URZ ;  /* 0x0000000e151b7290 */ /* 0x000fc6000fffe0ff */
[----:B------:R-:W-:-:S09]  /*05a0*/  UMOV UR14, URZ ;  /* 0x000000ff000e7c82 */ /* 0x000fd20008000000 */
.L_x_41:
[----:B------:R-:W-:Y:S01]  /*05b0*/  UIADD3 UR22, UP0, UPT, UR14, UR18, URZ ;  /* 0x000000120e167290 */ /* 0x000fe2000ff1e0ff */
[----:B------:R-:W-:-:S03]  /*05c0*/  UMOV UR17, UR27 ;  /* 0x0000001b00117c82 */ /* 0x000fc60008000000 */
[----:B------:R-:W-:Y:S02]  /*05d0*/  UIADD3.X UR16, UPT, UPT, UR15, UR26, URZ, UP0, !UPT ;  /* 0x0000001a0f107290 */ /* 0x000fe400087fe4ff */
[----:B------:R-:W-:Y:S02]  /*05e0*/  UISETP.GE.U32.AND UP0, UPT, UR42, 0x10, UPT ;  /* 0x000000102a00788c */ /* 0x000fe4000bf06070 */
[----:B------:R-:W-:-:S03]  /*05f0*/  UIMAD UR23, UR16, UR38, URZ ;  /* 0x00000026101772a4 */ /* 0x000fc6000f8e02ff */
[----:B------:R-:W-:Y:S01]  /*0600*/  UMOV UR16, UR20 ;  /* 0x0000001400107c82 */ /* 0x000fe20008000000 */
[----:B------:R-:W-:Y:S01]  /*0610*/  PLOP3.LUT P0, PT, PT, PT, UP0, 0x80, 0x8 ;  /* 0x000000000008781c */ /* 0x000fe20003f0f008 */
[----:B------:R-:W-:Y:S02]  /*0620*/  UIMAD.WIDE.U32 UR40, UR38, UR22, UR16 ;  /* 0x00000016262872a5 */ /* 0x000fe4000f8e0010 */
[----:B------:R-:W-:Y:S01]  /*0630*/  UIMAD UR23, UR39, UR22, UR23 ;  /* 0x00000016271772a4 */ /* 0x000fe2000f8e0217 */
[----:B------:R-:W-:Y:S01]  /*0640*/  ISETP.GE.U32.AND.EX P0, PT, R11, RZ, PT, P0 ;  /* 0x000000ff0b00720c */ /* 0x000fe20003f06100 */
[----:B------:R-:W-:Y:S01]  /*0650*/  UMOV UR16, URZ ;  /* 0x000000ff00107c82 */ /* 0x000fe20008000000 */
[----:B------:R-:W-:Y:S01]  /*0660*/  UMOV UR17, URZ ;  /* 0x000000ff00117c82 */ /* 0x000fe20008000000 */
[----:B------:R-:W-:-:S10]  /*0670*/  UIADD3 UR28, UPT, UPT, UR41, UR23, URZ ;  /* 0x00000017291c7290 */ /* 0x000fd4000fffe0ff */
[----:B------:R-:W-:Y:S05]  /*0680*/  @!P0 BRA `(.L_x_36) ;  /* 0x0000000800388947 */ /* 0x000fea0003800000 */
[----:B------:R-:W-:Y:S01]  /*0690*/  ULEA UR17, UP0, UR40, UR24, 0x3 ;  /* 0x0000001828117291 */ /* 0x000fe2000f8018ff */
[----:B------:R-:W-:Y:S01]  /*06a0*/  IMAD.MOV.U32 R0, RZ, RZ, R11 ;  /* 0x000000ffff007224 */ /* 0x000fe200078e000b */
[----:B------:R-:W-:Y:S02]  /*06b0*/  ULOP3.LUT UR16, UR42, 0xfffffff0, URZ, 0xc0, !UPT ;  /* 0xfffffff02a107892 */ /* 0x000fe4000f8ec0ff */
[----:B------:R-:W-:Y:S02]  /*06c0*/  ULEA.HI.X UR22, UR40, UR25, UR28, 0x3, UP0 ;  /* 0x0000001928167291 */ /* 0x000fe400080f1c1c */
[----:B------:R-:W-:Y:S02]  /*06d0*/  IMAD.U32 R12, RZ, RZ, UR17 ;  /* 0x00000011ff0c7e24 */ /* 0x000fe4000f8e00ff */
[----:B------:R-:W-:Y:S02]  /*06e0*/  IMAD.U32 R4, RZ, RZ, UR16 ;  /* 0x00000010ff047e24 */ /* 0x000fe4000f8e00ff */
[----:B------:R-:W-:-:S07]  /*06f0*/  IMAD.U32 R13, RZ, RZ, UR22 ;  /* 0x00000016ff0d7e24 */ /* 0x000fce000f8e00ff */
.L_x_37:
[----:B------:R-:W2:Y:S04]  /*0700*/  LDG.E.64 R2, desc[UR30][R12.64+-0x40] ;  /* 0xffffc01e0c027981 */ /* 0x000ea8000c1e1b00 */
[----:B------:R-:W3:Y:S04]  /*0710*/  LDG.E.64 R24, desc[UR30][R12.64+-0x38] ;  /* 0xffffc81e0c187981 */ /* 0x000ee8000c1e1b00 */
[----:B------:R-:W4:Y:S04]  /*0720*/  LDG.E.64 R22, desc[UR30][R12.64+-0x30] ;  /* 0xffffd01e0c167981 */ /* 0x000f28000c1e1b00 */
[----:B------:R-:W5:Y:S04]  /*0730*/  LDG.E.64 R20, desc[UR30][R12.64+-0x28] ;  /* 0xffffd81e0c147981 */ /* 0x000f68000c1e1b00 */
[----:B------:R-:W5:Y:S04]  /*0740*/  LDG.E.64 R18, desc[UR30][R12.64+-0x20] ;  /* 0xffffe01e0c127981 */ /* 0x000f68000c1e1b00 */
[----:B------:R-:W5:Y:S04]  /*0750*/  LDG.E.64 R16, desc[UR30][R12.64+-0x18] ;  /* 0xffffe81e0c107981 */ /* 0x000f68000c1e1b00 */
[----:B------:R-:W5:Y:S04]  /*0760*/  LDG.E.64 R14, desc[UR30][R12.64+-0x10] ;  /* 0xfffff01e0c0e7981 */ /* 0x000f68000c1e1b00 */
[----:B------:R-:W5:Y:S01]  /*0770*/  LDG.E.64 R8, desc[UR30][R12.64+-0x8] ;  /* 0xfffff81e0c087981 */ /* 0x000f62000c1e1b00 */
[----:B------:R-:W-:Y:S01]  /*0780*/  IMAD.MOV.U32 R5, RZ, RZ, R27 ;  /* 0x000000ffff057224 */ /* 0x000fe200078e001b */
[----:B--2---:R-:W-:Y:S01]  /*0790*/  DSETP.MAX.AND P0, P1, R2, R26, PT ;  /* 0x0000001a0200722a */ /* 0x004fe2000390f000 */
[----:B------:R-:W-:-:S05]  /*07a0*/  IMAD.MOV.U32 R10, RZ, RZ, R2 ;  /* 0x000000ffff0a7224 */ /* 0x000fca00078e0002 */
[----:B------:R-:W-:Y:S02]  /*07b0*/  SEL R2, R10, R26, P0 ;  /* 0x0000001a0a027207 */ /* 0x000fe40000000000 */
[----:B------:R-:W2:Y:S01]  /*07c0*/  LDG.E.64 R26, desc[UR30][R12.64] ;  /* 0x0000001e0c1a7981 */ /* 0x000ea2000c1e1b00 */
[----:B------:R-:W-:Y:S02]  /*07d0*/  FSEL R3, R3, R5, P0 ;  /* 0x0000000503037208 */ /* 0x000fe40000000000 */
[----:B------:R-:W-:-:S03]  /*07e0*/  IMAD.MOV.U32 R10, RZ, RZ, R2 ;  /* 0x000000ffff0a7224 */ /* 0x000fc600078e0002 */
[----:B------:R-:W-:-:S05]  /*07f0*/  @P1 LOP3.LUT R3, R5, 0x80000, RZ, 0xfc, !PT ;  /* 0x0008000005031812 */ /* 0x000fca00078efcff */
[----:B------:R-:W-:Y:S01]  /*0800*/  IMAD.MOV.U32 R5, RZ, RZ, R3 ;  /* 0x000000ffff057224 */ /* 0x000fe200078e0003 */
[----:B---3--:R-:W-:Y:S01]  /*0810*/  DSETP.MAX.AND P0, P1, R2, R24, PT ;  /* 0x000000180200722a */ /* 0x008fe2000390f000 */
[----:B------:R-:W-:-:S05]  /*0820*/  IMAD.MOV.U32 R3, RZ, RZ, R24 ;  /* 0x000000ffff037224 */ /* 0x000fca00078e0018 */
[----:B------:R-:W-:Y:S02]  /*0830*/  SEL R24, R10, R3, P0 ;  /* 0x000000030a187207 */ /* 0x000fe40000000000 */
[----:B------:R-:W3:Y:S01]  /*0840*/  LDG.E.64 R2, desc[UR30][R12.64+0x8] ;  /* 0x0000081e0c027981 */ /* 0x000ee2000c1e1b00 */
[----:B------:R-:W-:Y:S01]  /*0850*/  FSEL R5, R5, R25, P0 ;  /* 0x0000001905057208 */ /* 0x000fe20000000000 */
[----:B----4-:R-:W-:-:S04]  /*0860*/  IMAD.MOV.U32 R10, RZ, RZ, R23 ;  /* 0x000000ffff0a7224 */ /* 0x010fc800078e0017 */
[----:B------:R-:W-:-:S05]  /*0870*/  @P1 LOP3.LUT R5, R25, 0x80000, RZ, 0xfc, !PT ;  /* 0x0008000019051812 */ /* 0x000fca00078efcff */
[----:B------:R-:W-:Y:S02]  /*0880*/  IMAD.MOV.U32 R25, RZ, RZ, R5 ;  /* 0x000000ffff197224 */ /* 0x000fe400078e0005 */
[----:B------:R-:W-:-:S04]  /*0890*/  IMAD.MOV.U32 R5, RZ, RZ, R24 ;  /* 0x000000ffff057224 */ /* 0x000fc800078e0018 */
[----:B------:R-:W-:Y:S01]  /*08a0*/  DSETP.MAX.AND P0, P1, R24, R22, PT ;  /* 0x000000161800722a */ /* 0x000fe2000390f000 */
[----:B------:R-:W-:Y:S02]  /*08b0*/  IMAD.MOV.U32 R24, RZ, RZ, R22 ;  /* 0x000000ffff187224 */ /* 0x000fe400078e0016 */
[----:B------:R-:W4:Y:S03]  /*08c0*/  LDG.E.64 R22, desc[UR30][R12.64+0x10] ;  /* 0x0000101e0c167981 */ /* 0x000f26000c1e1b00 */
[----:B------:R-:W-:Y:S02]  /*08d0*/  FSEL R25, R25, R10, P0 ;  /* 0x0000000a19197208 */ /* 0x000fe40000000000 */
[----:B------:R-:W-:-:S06]  /*08e0*/  SEL R24, R5, R24, P0 ;  /* 0x0000001805187207 */ /* 0x000fcc0000000000 */
[----:B------:R-:W-:Y:S01]  /*08f0*/  @P1 LOP3.LUT R25, R10, 0x80000, RZ, 0xfc, !PT ;  /* 0x000800000a191812 */ /* 0x000fe200078efcff */
[----:B------:R-:W-:Y:S02]  /*0900*/  IMAD.MOV.U32 R5, RZ, RZ, R24 ;  /* 0x000000ffff057224 */ /* 0x000fe400078e0018 */
[----:B-----5:R-:W-:-:S03]  /*0910*/  IMAD.MOV.U32 R10, RZ, RZ, R21 ;  /* 0x000000ffff0a7224 */ /* 0x020fc600078e0015 */
[----:B------:R-:W-:Y:S01]  /*0920*/  DSETP.MAX.AND P0, P1, R24, R20, PT ;  /* 0x000000141800722a */ /* 0x000fe2000390f000 */
[----:B------:R-:W-:Y:S02]  /*0930*/  IMAD.MOV.U32 R24, RZ, RZ, R20 ;  /* 0x000000ffff187224 */ /* 0x000fe400078e0014 */
[----:B------:R-:W5:Y:S03]  /*0940*/  LDG.E.64 R20, desc[UR30][R12.64+0x18] ;  /* 0x0000181e0c147981 */ /* 0x000f66000c1e1b00 */
[----:B------:R-:W-:Y:S02]  /*0950*/  FSEL R25, R25, R10, P0 ;  /* 0x0000000a19197208 */ /* 0x000fe40000000000 */
[----:B------:R-:W-:-:S06]  /*0960*/  SEL R24, R5, R24, P0 ;  /* 0x0000001805187207 */ /* 0x000fcc0000000000 */
[----:B------:R-:W-:Y:S01]  /*0970*/  @P1 LOP3.LUT R25, R10, 0x80000, RZ, 0xfc, !PT ;  /* 0x000800000a191812 */ /* 0x000fe200078efcff */
[----:B------:R-:W-:Y:S02]  /*0980*/  IMAD.MOV.U32 R5, RZ, RZ, R24 ;  /* 0x000000ffff057224 */ /* 0x000fe400078e0018 */
[----:B------:R-:W-:-:S03]  /*0990*/  IMAD.MOV.U32 R10, RZ, RZ, R19 ;  /* 0x000000ffff0a7224 */ /* 0x000fc600078e0013 */
        /* <DEDUP_REMOVED lines=22> */
[----:B------:R-:W-:-:S04]  /*0b00*/  IMAD.MOV.U32 R10, RZ, RZ, R24 ;  /* 0x000000ffff0a7224 */ /* 0x000fc800078e0018 */
[----:B------:R-:W-:Y:S01]  /*0b10*/  IMAD.MOV.U32 R5, RZ, RZ, R25 ;  /* 0x000000ffff057224 */ /* 0x000fe200078e0019 */
[----:B------:R-:W-:Y:S01]  /*0b20*/  DSETP.MAX.AND P0, P1, R24, R8, PT ;  /* 0x000000081800722a */ /* 0x000fe2000390f000 */
[----:B------:R-:W-:-:S05]  /*0b30*/  IMAD.MOV.U32 R25, RZ, RZ, R8 ;  /* 0x000000ffff197224 */ /* 0x000fca00078e0008 */
[----:B------:R-:W-:Y:S02]  /*0b40*/  SEL R8, R10, R25, P0 ;  /* 0x000000190a087207 */ /* 0x000fe40000000000 */
[----:B------:R-:W5:Y:S01]  /*0b50*/  LDG.E.64 R24, desc[UR30][R12.64+0x38] ;  /* 0x0000381e0c187981 */ /* 0x000f62000c1e1b00 */
[----:B------:R-:W-:-:S05]  /*0b60*/  FSEL R5, R5, R9, P0 ;  /* 0x0000000905057208 */ /* 0x000fca0000000000 */
[----:B------:R-:W-:-:S05]  /*0b70*/  @P1 LOP3.LUT R5, R9, 0x80000, RZ, 0xfc, !PT ;  /* 0x0008000009051812 */ /* 0x000fca00078efcff */
[----:B------:R-:W-:Y:S02]  /*0b80*/  IMAD.MOV.U32 R9, RZ, RZ, R5 ;  /* 0x000000ffff097224 */ /* 0x000fe400078e0005 */
[----:B------:R-:W-:-:S04]  /*0b90*/  IMAD.MOV.U32 R5, RZ, RZ, R8 ;  /* 0x000000ffff057224 */ /* 0x000fc800078e0008 */
[----:B--2---:R-:W-:Y:S01]  /*0ba0*/  DSETP.MAX.AND P0, P1, R8, R26, PT ;  /* 0x0000001a0800722a */ /* 0x004fe2000390f000 */
[----:B------:R-:W-:-:S05]  /*0bb0*/  IMAD.MOV.U32 R8, RZ, RZ, R26 ;  /* 0x000000ffff087224 */ /* 0x000fca00078e001a */
[----:B------:R-:W-:Y:S02]  /*0bc0*/  FSEL R9, R9, R27, P0 ;  /* 0x0000001b09097208 */ /* 0x000fe40000000000 */
[----:B------:R-:W-:-:S06]  /*0bd0*/  SEL R8, R5, R8, P0 ;  /* 0x0000000805087207 */ /* 0x000fcc0000000000 */
[----:B------:R-:W-:-:S06]  /*0be0*/  @P1 LOP3.LUT R9, R27, 0x80000, RZ, 0xfc, !PT ;  /* 0x000800001b091812 */ /* 0x000fcc00078efcff */
[----:B---3--:R-:W-:Y:S01]  /*0bf0*/  DSETP.MAX.AND P0, P1, R8, R2, PT ;  /* 0x000000020800722a */ /* 0x008fe2000390f000 */
[----:B------:R-:W-:Y:S02]  /*0c00*/  IMAD.MOV.U32 R5, RZ, RZ, R8 ;  /* 0x000000ffff057224 */ /* 0x000fe400078e0008 */
[----:B------:R-:W-:-:S05]  /*0c10*/  IMAD.MOV.U32 R8, RZ, RZ, R3 ;  /* 0x000000ffff087224 */ /* 0x000fca00078e0003 */
[----:B------:R-:W-:-:S06]  /*0c20*/  FSEL R9, R9, R8, P0 ;  /* 0x0000000809097208 */ /* 0x000fcc0000000000 */
[----:B------:R-:W-:Y:S02]  /*0c30*/  @P1 LOP3.LUT R9, R8, 0x80000, RZ, 0xfc, !PT ;  /* 0x0008000008091812 */ /* 0x000fe400078efcff */
[----:B------:R-:W-:-:S03]  /*0c40*/  SEL R2, R5, R2, P0 ;  /* 0x0000000205027207 */ /* 0x000fc60000000000 */
[----:B------:R-:W-:-:S06]  /*0c50*/  IMAD.MOV.U32 R3, RZ, RZ, R9 ;  /* 0x000000ffff037224 */ /* 0x000fcc00078e0009 */
[----:B----4-:R-:W-:Y:S01]  /*0c60*/  DSETP.MAX.AND P0, P1, R2, R22, PT ;  /* 0x000000160200722a */ /* 0x010fe2000390f000 */
[----:B------:R-:W-:Y:S02]  /*0c70*/  IMAD.MOV.U32 R8, RZ, RZ, R23 ;  /* 0x000000ffff087224 */ /* 0x000fe400078e0017 */
[----:B------:R-:W-:-:S05]  /*0c80*/  IMAD.MOV.U32 R5, RZ, RZ, R3 ;  /* 0x000000ffff057224 */ /* 0x000fca00078e0003 */
[----:B------:R-:W-:-:S06]  /*0c90*/  FSEL R5, R5, R8, P0 ;  /* 0x0000000805057208 */ /* 0x000fcc0000000000 */
[----:B------:R-:W-:Y:S02]  /*0ca0*/  @P1 LOP3.LUT R5, R8, 0x80000, RZ, 0xfc, !PT ;  /* 0x0008000008051812 */ /* 0x000fe400078efcff */
[----:B------:R-:W-:-:S03]  /*0cb0*/  SEL R2, R2, R22, P0 ;  /* 0x0000001602027207 */ /* 0x000fc60000000000 */
[----:B------:R-:W-:-:S06]  /*0cc0*/  IMAD.MOV.U32 R3, RZ, RZ, R5 ;  /* 0x000000ffff037224 */ /* 0x000fcc00078e0005 */
[----:B-----5:R-:W-:Y:S01]  /*0cd0*/  DSETP.MAX.AND P0, P1, R2, R20, PT ;  /* 0x000000140200722a */ /* 0x020fe2000390f000 */
[----:B------:R-:W-:Y:S02]  /*0ce0*/  IMAD.MOV.U32 R8, RZ, RZ, R21 ;  /* 0x000000ffff087224 */ /* 0x000fe400078e0015 */
[----:B------:R-:W-:-:S05]  /*0cf0*/  IMAD.MOV.U32 R5, RZ, RZ, R3 ;  /* 0x000000ffff057224 */ /* 0x000fca00078e0003 */
[----:B------:R-:W-:-:S06]  /*0d00*/  FSEL R5, R5, R8, P0 ;  /* 0x0000000805057208 */ /* 0x000fcc0000000000 */
[----:B------:R-:W-:Y:S02]  /*0d10*/  @P1 LOP3.LUT R5, R8, 0x80000, RZ, 0xfc, !PT ;  /* 0x0008000008051812 */ /* 0x000fe400078efcff */
[----:B------:R-:W-:-:S03]  /*0d20*/  SEL R2, R2, R20, P0 ;  /* 0x0000001402027207 */ /* 0x000fc60000000000 */
[----:B------:R-:W-:-:S06]  /*0d30*/  IMAD.MOV.U32 R3, RZ, RZ, R5 ;  /* 0x000000ffff037224 */ /* 0x000fcc00078e0005 */
[----:B------:R-:W-:Y:S01]  /*0d40*/  DSETP.MAX.AND P0, P1, R2, R18, PT ;  /* 0x000000120200722a */ /* 0x000fe2000390f000 */
        /* <DEDUP_REMOVED lines=15> */
[----:B------:R-:W-:-:S03]  /*0e40*/  IMAD.MOV.U32 R5, RZ, RZ, R3 ;  /* 0x000000ffff057224 */ /* 0x000fc600078e0003 */
[----:B------:R-:W-:Y:S02]  /*0e50*/  SEL R2, R2, R14, P0 ;  /* 0x0000000e02027207 */ /* 0x000fe40000000000 */
[----:B------:R-:W-:Y:S02]  /*0e60*/  FSEL R5, R5, R8, P0 ;  /* 0x0000000805057208 */ /* 0x000fe40000000000 */
[----:B------:R-:W-:-:S04]  /*0e70*/  IADD3 R4, P0, PT, R4, -0x10, RZ ;  /* 0xfffffff004047810 */ /* 0x000fc80007f1e0ff */
[----:B------:R-:W-:Y:S02]  /*0e80*/  @P1 LOP3.LUT R5, R8, 0x80000, RZ, 0xfc, !PT ;  /* 0x0008000008051812 */ /* 0x000fe400078efcff */
[----:B------:R-:W-:Y:S02]  /*0e90*/  IADD3.X R0, PT, PT, R0, -0x1, RZ, P0, !PT ;  /* 0xffffffff00007810 */ /* 0x000fe400007fe4ff */
[----:B------:R-:W-:Y:S01]  /*0ea0*/  ISETP.NE.U32.AND P0, PT, R4, RZ, PT ;  /* 0x000000ff0400720c */ /* 0x000fe20003f05070 */
[----:B------:R-:W-:-:S03]  /*0eb0*/  IMAD.MOV.U32 R3, RZ, RZ, R5 ;  /* 0x000000ffff037224 */ /* 0x000fc600078e0005 */
[----:B------:R-:W-:-:S03]  /*0ec0*/  ISETP.NE.AND.EX P0, PT, R0, RZ, PT, P0 ;  /* 0x000000ff0000720c */ /* 0x000fc60003f05300 */
[----:B------:R-:W-:Y:S01]  /*0ed0*/  DSETP.MAX.AND P1, P2, R2, R24, PT ;  /* 0x000000180200722a */ /* 0x000fe20003a2f000 */
[----:B------:R-:W-:Y:S01]  /*0ee0*/  IMAD.MOV.U32 R26, RZ, RZ, R2 ;  /* 0x000000ffff1a7224 */ /* 0x000fe200078e0002 */
[----:B------:R-:W-:Y:S01]  /*0ef0*/  IADD3 R12, P3, PT, R12, 0x80, RZ ;  /* 0x000000800c0c7810 */ /* 0x000fe20007f7e0ff */
[----:B------:R-:W-:-:S03]  /*0f00*/  IMAD.MOV.U32 R2, RZ, RZ, R25 ;  /* 0x000000ffff027224 */ /* 0x000fc600078e0019 */
[----:B------:R-:W-:Y:S01]  /*0f10*/  SEL R26, R26, R24, P1 ;  /* 0x000000181a1a7207 */ /* 0x000fe20000800000 */
[----:B------:R-:W-:Y:S01]  /*0f20*/  IMAD.X R13, RZ, RZ, R13, P3 ;  /* 0x000000ffff0d7224 */ /* 0x000fe200018e060d */
[----:B------:R-:W-:-:S06]  /*0f30*/  FSEL R27, R3, R2, P1 ;  /* 0x00000002031b7208 */ /* 0x000fcc0000800000 */
[----:B------:R-:W-:Y:S01]  /*0f40*/  @P2 LOP3.LUT R27, R2, 0x80000, RZ, 0xfc, !PT ;  /* 0x00080000021b2812 */ /* 0x000fe200078efcff */
[----:B------:R-:W-:Y:S06]  /*0f50*/  @P0 BRA `(.L_x_37) ;  /* 0xfffffff400e80947 */ /* 0x000fec000383ffff */
[----:B------:R-:W-:-:S15]  /*0f60*/  R2UR UR17, R11 ;  /* 0x000000000b1172ca */ /* 0x000fde00000e0000 */
.L_x_36:
[----:B------:R-:W-:-:S04]  /*0f70*/  UISETP.NE.U32.AND UP0, UPT, UR43, URZ, UPT ;  /* 0x000000ff2b00728c */ /* 0x000fc8000bf05070 */
[----:B------:R-:W-:-:S09]  /*0f80*/  UISETP.NE.AND.EX UP0, UPT, URZ, URZ, UPT, UP0 ;  /* 0x000000ffff00728c */ /* 0x000fd2000bf05300 */
[----:B------:R-:W-:Y:S05]  /*0f90*/  BRA.U !UP0, `(.L_x_38) ;  /* 0x0000000d08d87547 */ /* 0x000fea000b800000 */
[----:B------:R-:W-:Y:S02]  /*0fa0*/  UISETP.GE.U32.AND UP1, UPT, UR43, 0x8, UPT ;  /* 0x000000082b00788c */ /* 0x000fe4000bf26070 */
[----:B------:R-:W-:Y:S02]  /*0fb0*/  UISETP.NE.U32.AND UP0, UPT, UR44, URZ, UPT ;  /* 0x000000ff2c00728c */ /* 0x000fe4000bf05070 */
[----:B------:R-:W-:Y:S02]  /*0fc0*/  UISETP.GE.U32.AND.EX UP1, UPT, URZ, URZ, UPT, UP1 ;  /* 0x000000ffff00728c */ /* 0x000fe4000bf26110 */
[----:B------:R-:W-:-:S07]  /*0fd0*/  UISETP.NE.AND.EX UP0, UPT, URZ, URZ, UPT, UP0 ;  /* 0x000000ffff00728c */ /* 0x000fce000bf05300 */
[----:B------:R-:W-:Y:S05]  /*0fe0*/  BRA.U !UP1, `(.L_x_39) ;  /* 0x0000000509e47547 */ /* 0x000fea000b800000 */
[----:B------:R-:W0:Y:S01]  /*0ff0*/  LDCU.64 UR22, c[0x0][0x380] ;  /* 0x00007000ff1677ac */ /* 0x000e220008000a00 */
[----:B------:R-:W-:-:S04]  /*1000*/  UIADD3 UR29, UP1, UPT, UR16, UR40, URZ ;  /* 0x00000028101d7290 */ /* 0x000fc8000ff3e0ff */
[----:B------:R-:W-:Y:S02]  /*1010*/  UIADD3.X UR17, UPT, UPT, UR17, UR28, URZ, UP1, !UPT ;  /* 0x0000001c11117290 */ /* 0x000fe40008ffe4ff */
[----:B0-----:R-:W-:-:S04]  /*1020*/  ULEA UR46, UP1, UR29, UR22, 0x3 ;  /* 0x000000161d2e7291 */ /* 0x001fc8000f8218ff */
[----:B------:R-:W-:Y:S02]  /*1030*/  ULEA.HI.X UR29, UR29, UR23, UR17, 0x3, UP1 ;  /* 0x000000171d1d7291 */ /* 0x000fe400088f1c11 */
[----:B------:R-:W-:Y:S01]  /*1040*/  IMAD.U32 R14, RZ, RZ, UR46 ;  /* 0x0000002eff0e7e24 */ /* 0x000fe2000f8e00ff */
[----:B------:R-:W-:-:S03]  /*1050*/  UIADD3 UR17, UPT, UPT, UR16, 0x1, URZ ;  /* 0x0000000110117890 */ /* 0x000fc6000fffe0ff */
[----:B------:R-:W-:Y:S01]  /*1060*/  IMAD.U32 R15, RZ, RZ, UR29 ;  /* 0x0000001dff0f7e24 */ /* 0x000fe2000f8e00ff */
[----:B------:R-:W-:-:S05]  /*1070*/  UIADD3 UR17, UP1, UPT, UR17, UR40, URZ ;  /* 0x0000002811117290 */ /* 0x000fca000ff3e0ff */
[----:B------:R-:W2:Y:S01]  /*1080*/  LDG.E.64 R14, desc[UR30][R14.64] ;  /* 0x0000001e0e0e7981 */ /* 0x000ea2000c1e1b00 */
[----:B------:R-:W-:Y:S02]  /*1090*/  UIADD3.X UR29, UPT, UPT, URZ, UR28, URZ, UP1, !UPT ;  /* 0x0000001cff1d7290 */ /* 0x000fe40008ffe4ff */
[----:B------:R-:W-:-:S04]  /*10a0*/  ULEA UR46, UP1, UR17, UR22, 0x3 ;  /* 0x00000016112e7291 */ /* 0x000fc8000f8218ff */
[----:B------:R-:W-:Y:S02]  /*10b0*/  ULEA.HI.X UR17, UR17, UR23, UR29, 0x3, UP1 ;  /* 0x0000001711117291 */ /* 0x000fe400088f1c1d */
[----:B------:R-:W-:Y:S01]  /*10c0*/  IMAD.U32 R16, RZ, RZ, UR46 ;  /* 0x0000002eff107e24 */ /* 0x000fe2000f8e00ff */
[----:B------:R-:W-:-:S03]  /*10d0*/  UIADD3 UR29, UPT, UPT, UR16, 0x2, URZ ;  /* 0x00000002101d7890 */ /* 0x000fc6000fffe0ff */
[----:B------:R-:W-:Y:S01]  /*10e0*/  IMAD.U32 R17, RZ, RZ, UR17 ;  /* 0x00000011ff117e24 */ /* 0x000fe2000f8e00ff */
[----:B------:R-:W-:-:S05]  /*10f0*/  UIADD3 UR29, UP1, UPT, UR29, UR40, URZ ;  /* 0x000000281d1d7290 */ /* 0x000fca000ff3e0ff */
[----:B------:R-:W3:Y:S01]  /*1100*/  LDG.E.64 R16, desc[UR30][R16.64] ;  /* 0x0000001e10107981 */ /* 0x000ee2000c1e1b00 */
[----:B------:R-:W-:Y:S02]  /*1110*/  UIADD3.X UR17, UPT, UPT, URZ, UR28, URZ, UP1, !UPT ;  /* 0x0000001cff117290 */ /* 0x000fe40008ffe4ff */
[----:B------:R-:W-:-:S04]  /*1120*/  ULEA UR46, UP1, UR29, UR22, 0x3 ;  /* 0x000000161d2e7291 */ /* 0x000fc8000f8218ff */
[----:B------:R-:W-:Y:S02]  /*1130*/  ULEA.HI.X UR29, UR29, UR23, UR17, 0x3, UP1 ;  /* 0x000000171d1d7291 */ /* 0x000fe400088f1c11 */
[----:B------:R-:W-:Y:S01]  /*1140*/  IMAD.U32 R18, RZ, RZ, UR46 ;  /* 0x0000002eff127e24 */ /* 0x000fe2000f8e00ff */
[----:B------:R-:W-:-:S03]  /*1150*/  UIADD3 UR17, UPT, UPT, UR16, 0x3, URZ ;  /* 0x0000000310117890 */ /* 0x000fc6000fffe0ff */
[----:B------:R-:W-:Y:S01]  /*1160*/  IMAD.U32 R19, RZ, RZ, UR29 ;  /* 0x0000001dff137e24 */ /* 0x000fe2000f8e00ff */
[----:B------:R-:W-:-:S05]  /*1170*/  UIADD3 UR17, UP1, UPT, UR17, UR40, URZ ;  /* 0x0000002811117290 */ /* 0x000fca000ff3e0ff */
[----:B------:R-:W4:Y:S01]  /*1180*/  LDG.E.64 R18, desc[UR30][R18.64] ;  /* 0x0000001e12127981 */ /* 0x000f22000c1e1b00 */
[----:B------:R-:W-:Y:S02]  /*1190*/  UIADD3.X UR29, UPT, UPT, URZ, UR28, URZ, UP1, !UPT ;  /* 0x0000001cff1d7290 */ /* 0x000fe40008ffe4ff */
[----:B------:R-:W-:-:S04]  /*11a0*/  ULEA UR46, UP1, UR17, UR22, 0x3 ;  /* 0x00000016112e7291 */ /* 0x000fc8000f8218ff */
[----:B------:R-:W-:Y:S02]  /*11b0*/  ULEA.HI.X UR17, UR17, UR23, UR29, 0x3, UP1 ;  /* 0x0000001711117291 */ /* 0x000fe400088f1c1d */
[----:B------:R-:W-:Y:S01]  /*11c0*/  IMAD.U32 R20, RZ, RZ, UR46 ;  /* 0x0000002eff147e24 */ /* 0x000fe2000f8e00ff */
[----:B------:R-:W-:-:S03]  /*11d0*/  UIADD3 UR29, UPT, UPT, UR16, 0x4, URZ ;  /* 0x00000004101d7890 */ /* 0x000fc6000fffe0ff */
[----:B------:R-:W-:Y:S01]  /*11e0*/  IMAD.U32 R21, RZ, RZ, UR17 ;  /* 0x00000011ff157e24 */ /* 0x000fe2000f8e00ff */
[----:B------:R-:W-:-:S05]  /*11f0*/  UIADD3 UR29, UP1, UPT, UR29, UR40, URZ ;  /* 0x000000281d1d7290 */ /* 0x000fca000ff3e0ff */
[----:B------:R-:W5:Y:S01]  /*1200*/  LDG.E.64 R20, desc[UR30][R20.64] ;  /* 0x0000001e14147981 */ /* 0x000f62000c1e1b00 */
        /* <DEDUP_REMOVED lines=27> */
[----:B------:R-:W-:-:S04]  /*13c0*/  IMAD.U32 R2, RZ, RZ, UR22 ;  /* 0x00000016ff027e24 */ /* 0x000fc8000f8e00ff */
[----:B------:R-:W-:-:S06]  /*13d0*/  IMAD.U32 R3, RZ, RZ, UR23 ;  /* 0x00000017ff037e24 */ /* 0x000fcc000f8e00ff */
[----:B------:R-:W5:Y:S01]  /*13e0*/  LDG.E.64 R2, desc[UR30][R2.64] ;  /* 0x0000001e02027981 */ /* 0x000f62000c1e1b00 */
[----:B------:R-:W-:Y:S01]  /*13f0*/  IMAD.MOV.U32 R0, RZ, RZ, R27 ;  /* 0x000000ffff007224 */ /* 0x000fe200078e001b */
[----:B------:R-:W-:Y:S01]  /*1400*/  UIADD3 UR16, UPT, UPT, UR16, 0x8, URZ ;  /* 0x0000000810107890 */ /* 0x000fe2000fffe0ff */
[----:B------:R-:W-:Y:S01]  /*1410*/  UMOV UR17, URZ ;  /* 0x000000ff00117c82 */ /* 0x000fe20008000000 */
[----:B--2---:R-:W-:Y:S01]  /*1420*/  DSETP.MAX.AND P0, P1, R26, R14, PT ;  /* 0x0000000e1a00722a */ /* 0x004fe2000390f000 */
[----:B------:R-:W-:-:S05]  /*1430*/  IMAD.MOV.U32 R23, RZ, RZ, R15 ;  /* 0x000000ffff177224 */ /* 0x000fca00078e000f */
[----:B------:R-:W-:Y:S02]  /*1440*/  FSEL R25, R0, R23, P0 ;  /* 0x0000001700197208 */ /* 0x000fe40000000000 */
[----:B------:R-:W-:-:S06]  /*1450*/  SEL R14, R26, R14, P0 ;  /* 0x0000000e1a0e7207 */ /* 0x000fcc0000000000 */
[----:B------:R-:W-:-:S05]  /*1460*/  @P1 LOP3.LUT R25, R23, 0x80000, RZ, 0xfc, !PT ;  /* 0x0008000017191812 */ /* 0x000fca00078efcff */
[----:B------:R-:W-:Y:S02]  /*1470*/  IMAD.MOV.U32 R15, RZ, RZ, R25 ;  /* 0x000000ffff0f7224 */ /* 0x000fe400078e0019 */
[----:B---3--:R-:W-:Y:S02]  /*1480*/  IMAD.MOV.U32 R23, RZ, RZ, R17 ;  /* 0x000000ffff177224 */ /* 0x008fe400078e0011 */
[----:B------:R-:W-:Y:S02]  /*1490*/  IMAD.MOV.U32 R0, RZ, RZ, R15 ;  /* 0x000000ffff007224 */ /* 0x000fe400078e000f */
[----:B------:R-:W-:-:S06]  /*14a0*/  DSETP.MAX.AND P0, P1, R14, R16, PT ;  /* 0x000000100e00722a */ /* 0x000fcc000390f000 */
[----:B------:R-:W-:Y:S02]  /*14b0*/  FSEL R25, R0, R23, P0 ;  /* 0x0000001700197208 */ /* 0x000fe40000000000 */
[----:B------:R-:W-:Y:S01]  /*14c0*/  SEL R14, R14, R16, P0 ;  /* 0x000000100e0e7207 */ /* 0x000fe20000000000 */
[----:B----4-:R-:W-:-:S05]  /*14d0*/  IMAD.MOV.U32 R17, RZ, RZ, R19 ;  /* 0x000000ffff117224 */ /* 0x010fca00078e0013 */
[----:B------:R-:W-:-:S05]  /*14e0*/  @P1 LOP3.LUT R25, R23, 0x80000, RZ, 0xfc, !PT ;  /* 0x0008000017191812 */ /* 0x000fca00078efcff */
[----:B------:R-:W-:-:S04]  /*14f0*/  IMAD.MOV.U32 R15, RZ, RZ, R25 ;  /* 0x000000ffff0f7224 */ /* 0x000fc800078e0019 */
[----:B------:R-:W-:Y:S02]  /*1500*/  IMAD.MOV.U32 R0, RZ, RZ, R15 ;  /* 0x000000ffff007224 */ /* 0x000fe400078e000f */
[----:B------:R-:W-:-:S06]  /*1510*/  DSETP.MAX.AND P0, P1, R14, R18, PT ;  /* 0x000000120e00722a */ /* 0x000fcc000390f000 */
[----:B------:R-:W-:Y:S02]  /*1520*/  FSEL R23, R0, R17, P0 ;  /* 0x0000001100177208 */ /* 0x000fe40000000000 */
[----:B------:R-:W-:-:S06]  /*1530*/  SEL R14, R14, R18, P0 ;  /* 0x000000120e0e7207 */ /* 0x000fcc0000000000 */
[----:B------:R-:W-:Y:S01]  /*1540*/  @P1 LOP3.LUT R23, R17, 0x80000, RZ, 0xfc, !PT ;  /* 0x0008000011171812 */ /* 0x000fe200078efcff */
[----:B-----5:R-:W-:-:S04]  /*1550*/  IMAD.MOV.U32 R17, RZ, RZ, R21 ;  /* 0x000000ffff117224 */ /* 0x020fc800078e0015 */
[----:B------:R-:W-:-:S04]  /*1560*/  IMAD.MOV.U32 R15, RZ, RZ, R23 ;  /* 0x000000ffff0f7224 */ /* 0x000fc800078e0017 */
[----:B------:R-:W-:Y:S02]  /*1570*/  IMAD.MOV.U32 R0, RZ, RZ, R15 ;  /* 0x000000ffff007224 */ /* 0x000fe400078e000f */
[----:B------:R-:W-:-:S06]  /*1580*/  DSETP.MAX.AND P0, P1, R14, R20, PT ;  /* 0x000000140e00722a */ /* 0x000fcc000390f000 */
[----:B------:R-:W-:Y:S02]  /*1590*/  FSEL R19, R0, R17, P0 ;  /* 0x0000001100137208 */ /* 0x000fe40000000000 */
[----:B------:R-:W-:-:S06]  /*15a0*/  SEL R14, R14, R20, P0 ;  /* 0x000000140e0e7207 */ /* 0x000fcc0000000000 */
[----:B------:R-:W-:Y:S01]  /*15b0*/  @P1 LOP3.LUT R19, R17, 0x80000, RZ, 0xfc, !PT ;  /* 0x0008000011131812 */ /* 0x000fe200078efcff */
[----:B------:R-:W-:-:S04]  /*15c0*/  IMAD.MOV.U32 R17, RZ, RZ, R13 ;  /* 0x000000ffff117224 */ /* 0x000fc800078e000d */
[----:B------:R-:W-:-:S04]  /*15d0*/  IMAD.MOV.U32 R15, RZ, RZ, R19 ;  /* 0x000000ffff0f7224 */ /* 0x000fc800078e0013 */
[----:B------:R-:W-:Y:S02]  /*15e0*/  IMAD.MOV.U32 R0, RZ, RZ, R15 ;  /* 0x000000ffff007224 */ /* 0x000fe400078e000f */
[----:B------:R-:W-:Y:S01]  /*15f0*/  DSETP.MAX.AND P0, P1, R14, R12, PT ;  /* 0x0000000c0e00722a */ /* 0x000fe2000390f000 */
[----:B------:R-:W-:-:S05]  /*1600*/  IMAD.MOV.U32 R15, RZ, RZ, R9 ;  /* 0x000000ffff0f7224 */ /* 0x000fca00078e0009 */
[----:B------:R-:W-:Y:S02]  /*1610*/  FSEL R19, R0, R17, P0 ;  /* 0x0000001100137208 */ /* 0x000fe40000000000 */
[----:B------:R-:W-:-:S06]  /*1620*/  SEL R12, R14, R12, P0 ;  /* 0x0000000c0e0c7207 */ /* 0x000fcc0000000000 */
[----:B------:R-:W-:-:S05]  /*1630*/  @P1 LOP3.LUT R19, R17, 0x80000, RZ, 0xfc, !PT ;  /* 0x0008000011131812 */ /* 0x000fca00078efcff */
        /* <DEDUP_REMOVED lines=16> */
[----:B------:R-:W-:-:S06]  /*1740*/  DSETP.MAX.AND P0, P1, R4, R2, PT ;  /* 0x000000020400722a */ /* 0x000fcc000390f000 */
[----:B------:R-:W-:Y:S02]  /*1750*/  FSEL R27, R0, R9, P0 ;  /* 0x00000009001b7208 */ /* 0x000fe40000000000 */
[----:B------:R-:W-:-:S06]  /*1760*/  SEL R26, R4, R2, P0 ;  /* 0x00000002041a7207 */ /* 0x000fcc0000000000 */
[----:B------:R-:W-:-:S07]  /*1770*/  @P1 LOP3.LUT R27, R9, 0x80000, RZ, 0xfc, !PT ;  /* 0x00080000091b1812 */ /* 0x000fce00078efcff */
.L_x_39:
        /* <DEDUP_REMOVED lines=14> */
[----:B------:R-:W-:-:S04]  /*1860*/  UIADD3 UR29, UP1, UPT, UR29, UR40, URZ ;  /* 0x000000281d1d7290 */ /* 0x000fc8000ff3e0ff */
[----:B------:R0:W2:Y:S01]  /*1870*/  LDG.E.64 R12, desc[UR30][R2.64] ;  /* 0x0000001e020c7981 */ /* 0x0000a2000c1e1b00 */
        /* <DEDUP_REMOVED lines=19> */
[----:B0-----:R-:W-:-:S04]  /*19b0*/  IMAD.U32 R2, RZ, RZ, UR22 ;  /* 0x00000016ff027e24 */ /* 0x001fc8000f8e00ff */
        /* <DEDUP_REMOVED lines=21> */
[----:B------:R-:W-:Y:S01]  /*1b10*/  FSEL R15, R0, R13, P0 ;  /* 0x0000000d000f7208 */ /* 0x000fe20000000000 */
[----:B-----5:R-:W-:Y:S01]  /*1b20*/  IMAD.MOV.U32 R9, RZ, RZ, R3 ;  /* 0x000000ffff097224 */ /* 0x020fe200078e0003 */
        /* <DEDUP_REMOVED lines=8> */
.L_x_40:
[----:B------:R-:W-:Y:S05]  /*1bb0*/  BRA.U !UP0, `(.L_x_38) ;  /* 0x0000000108d07547 */ /* 0x000fea000b800000 */
[----:B------:R-:W0:Y:S01]  /*1bc0*/  LDCU.64 UR46, c[0x0][0x380] ;  /* 0x00007000ff2e77ac */ /* 0x000e220008000a00 */
[----:B------:R-:W-:-:S04]  /*1bd0*/  UIADD3 UR22, UP0, UPT, UR16, UR40, URZ ;  /* 0x0000002810167290 */ /* 0x000fc8000ff1e0ff */
[----:B------:R-:W-:Y:S02]  /*1be0*/  UIADD3.X UR17, UPT, UPT, UR17, UR28, URZ, UP0, !UPT ;  /* 0x0000001c11117290 */ /* 0x000fe400087fe4ff */
[----:B0-----:R-:W-:-:S04]  /*1bf0*/  ULEA UR23, UP0, UR22, UR46, 0x3 ;  /* 0x0000002e16177291 */ /* 0x001fc8000f8018ff */
[----:B------:R-:W-:Y:S02]  /*1c00*/  ULEA.HI.X UR17, UR22, UR47, UR17, 0x3, UP0 ;  /* 0x0000002f16117291 */ /* 0x000fe400080f1c11 */
[----:B------:R-:W-:-:S04]  /*1c10*/  IMAD.U32 R2, RZ, RZ, UR23 ;  /* 0x00000017ff027e24 */ /* 0x000fc8000f8e00ff */
[----:B------:R-:W-:-:S06]  /*1c20*/  IMAD.U32 R3, RZ, RZ, UR17 ;  /* 0x00000011ff037e24 */ /* 0x000fcc000f8e00ff */
[----:B------:R-:W2:Y:S01]  /*1c30*/  LDG.E.64 R2, desc[UR30][R2.64] ;  /* 0x0000001e02027981 */ /* 0x000ea2000c1e1b00 */
[----:B------:R-:W-:Y:S01]  /*1c40*/  UISETP.NE.U32.AND UP0, UPT, UR45, 0x1, UPT ;  /* 0x000000012d00788c */ /* 0x000fe2000bf05070 */
[----:B------:R-:W-:-:S03]  /*1c50*/  IMAD.MOV.U32 R0, RZ, RZ, R27 ;  /* 0x000000ffff007224 */ /* 0x000fc600078e001b */
[----:B------:R-:W-:Y:S01]  /*1c60*/  UISETP.NE.AND.EX UP0, UPT, URZ, URZ, UPT, UP0 ;  /* 0x000000ffff00728c */ /* 0x000fe2000bf05300 */
[----:B--2---:R-:W-:Y:S01]  /*1c70*/  DSETP.MAX.AND P0, P1, R26, R2, PT ;  /* 0x000000021a00722a */ /* 0x004fe2000390f000 */
[----:B------:R-:W-:Y:S02]  /*1c80*/  IMAD.MOV.U32 R5, RZ, RZ, R3 ;  /* 0x000000ffff057224 */ /* 0x000fe400078e0003 */
[----:B------:R-:W-:-:S03]  /*1c90*/  IMAD.MOV.U32 R27, RZ, RZ, R2 ;  /* 0x000000ffff1b7224 */ /* 0x000fc600078e0002 */
[----:B------:R-:W-:Y:S02]  /*1ca0*/  FSEL R9, R0, R5, P0 ;  /* 0x0000000500097208 */ /* 0x000fe40000000000 */
[----:B------:R-:W-:-:S06]  /*1cb0*/  SEL R26, R26, R27, P0 ;  /* 0x0000001b1a1a7207 */ /* 0x000fcc0000000000 */
[----:B------:R-:W-:-:S05]  /*1cc0*/  @P1 LOP3.LUT R9, R5, 0x80000, RZ, 0xfc, !PT ;  /* 0x0008000005091812 */ /* 0x000fca00078efcff */
[----:B------:R-:W-:Y:S01]  /*1cd0*/  IMAD.MOV.U32 R27, RZ, RZ, R9 ;  /* 0x000000ffff1b7224 */ /* 0x000fe200078e0009 */
[----:B------:R-:W-:Y:S06]  /*1ce0*/  BRA.U !UP0, `(.L_x_38) ;  /* 0x0000000108847547 */ /* 0x000fec000b800000 */
[----:B------:R-:W-:Y:S02]  /*1cf0*/  UIADD3 UR17, UPT, UPT, UR16, 0x1, URZ ;  /* 0x0000000110117890 */ /* 0x000fe4000fffe0ff */
[----:B------:R-:W-:Y:S01]  /*1d00*/  IMAD.U32 R0, RZ, RZ, UR16 ;  /* 0x00000010ff007e24 */ /* 0x000fe2000f8e00ff */
[----:B------:R-:W-:Y:S02]  /*1d10*/  UISETP.NE.U32.AND UP0, UPT, UR45, 0x2, UPT ;  /* 0x000000022d00788c */ /* 0x000fe4000bf05070 */
[----:B------:R-:W-:-:S04]  /*1d20*/  UIADD3 UR17, UP1, UPT, UR17, UR40, URZ ;  /* 0x0000002811117290 */ /* 0x000fc8000ff3e0ff */
[----:B------:R-:W-:Y:S01]  /*1d30*/  PLOP3.LUT P0, PT, PT, PT, UP0, 0x80, 0x8 ;  /* 0x000000000008781c */ /* 0x000fe20003f0f008 */
[----:B------:R-:W-:Y:S02]  /*1d40*/  UIADD3.X UR22, UPT, UPT, URZ, UR28, URZ, UP1, !UPT ;  /* 0x0000001cff167290 */ /* 0x000fe40008ffe4ff */
[----:B------:R-:W-:Y:S01]  /*1d50*/  ULEA UR48, UP0, UR17, UR46, 0x3 ;  /* 0x0000002e11307291 */ /* 0x000fe2000f8018ff */
[----:B------:R-:W-:-:S03]  /*1d60*/  ISETP.NE.AND.EX P0, PT, RZ, RZ, PT, P0 ;  /* 0x000000ffff00720c */ /* 0x000fc60003f05300 */
[----:B------:R-:W-:Y:S02]  /*1d70*/  ULEA.HI.X UR49, UR17, UR47, UR22, 0x3, UP0 ;  /* 0x0000002f11317291 */ /* 0x000fe400080f1c16 */
[----:B------:R-:W-:-:S04]  /*1d80*/  IMAD.U32 R2, RZ, RZ, UR48 ;  /* 0x00000030ff027e24 */ /* 0x000fc8000f8e00ff */
[----:B------:R-:W-:-:S06]  /*1d90*/  IMAD.U32 R3, RZ, RZ, UR49 ;  /* 0x00000031ff037e24 */ /* 0x000fcc000f8e00ff */
[----:B------:R-:W2:Y:S01]  /*1da0*/  LDG.E.64 R2, desc[UR30][R2.64] ;  /* 0x0000001e02027981 */ /* 0x000ea2000c1e1b00 */
[----:B------:R-:W-:-:S05]  /*1db0*/  @P0 VIADD R0, R0, 0x2 ;  /* 0x0000000200000836 */ /* 0x000fca0000000000 */
[----:B------:R-:W-:-:S05]  /*1dc0*/  @P0 IADD3 R0, P1, PT, R0, UR40, RZ ;  /* 0x0000002800000c10 */ /* 0x000fca000ff3e0ff */
[----:B------:R-:W-:Y:S01]  /*1dd0*/  @P0 IMAD.X R5, RZ, RZ, UR28, P1 ;  /* 0x0000001cff050e24 */ /* 0x000fe200088e06ff */
[----:B------:R-:W-:-:S04]  /*1de0*/  @P0 LEA R4, P1, R0, UR46, 0x3 ;  /* 0x0000002e00040c11 */ /* 0x000fc8000f8218ff */
[----:B------:R-:W-:-:S06]  /*1df0*/  @P0 LEA.HI.X R5, R0, UR47, R5, 0x3, P1 ;  /* 0x0000002f00050c11 */ /* 0x000fcc00088f1c05 */
[----:B------:R-:W3:Y:S01]  /*1e00*/  @P0 LDG.E.64 R4, desc[UR30][R4.64] ;  /* 0x0000001e04040981 */ /* 0x000ee2000c1e1b00 */
[----:B------:R-:W-:Y:S01]  /*1e10*/  IMAD.MOV.U32 R0, RZ, RZ, R27 ;  /* 0x000000ffff007224 */ /* 0x000fe200078e001b */
[----:B--2---:R-:W-:Y:S01]  /*1e20*/  DSETP.MAX.AND P1, P2, R26, R2, PT ;  /* 0x000000021a00722a */ /* 0x004fe20003a2f000 */
[----:B------:R-:W-:-:S05]  /*1e30*/  IMAD.MOV.U32 R9, RZ, RZ, R3 ;  /* 0x000000ffff097224 */ /* 0x000fca00078e0003 */
[----:B------:R-:W-:Y:S02]  /*1e40*/  FSEL R13, R0, R9, P1 ;  /* 0x00000009000d7208 */ /* 0x000fe40000800000 */
[----:B------:R-:W-:-:S06]  /*1e50*/  SEL R26, R26, R2, P1 ;  /* 0x000000021a1a7207 */ /* 0x000fcc0000800000 */
[----:B------:R-:W-:-:S05]  /*1e60*/  @P2 LOP3.LUT R13, R9, 0x80000, RZ, 0xfc, !PT ;  /* 0x00080000090d2812 */ /* 0x000fca00078efcff */
[----:B------:R-:W-:Y:S02]  /*1e70*/  IMAD.MOV.U32 R27, RZ, RZ, R13 ;  /* 0x000000ffff1b7224 */ /* 0x000fe400078e000d */
[----:B---3--:R-:W-:Y:S02]  /*1e80*/  @P0 IMAD.MOV.U32 R3, RZ, RZ, R5 ;  /* 0x000000ffff030224 */ /* 0x008fe400078e0005 */
[----:B------:R-:W-:Y:S02]  /*1e90*/  @P0 IMAD.MOV.U32 R0, RZ, RZ, R27 ;  /* 0x000000ffff000224 */ /* 0x000fe400078e001b */
[----:B------:R-:W-:Y:S01]  /*1ea0*/  @P0 DSETP.MAX.AND P1, P2, R26, R4, PT ;  /* 0x000000041a00022a */ /* 0x000fe20003a2f000 */
[----:B------:R-:W-:-:S05]  /*1eb0*/  @P0 LOP3.LUT R9, R3, 0x80000, RZ, 0xfc, !PT ;  /* 0x0008000003090812 */ /* 0x000fca00078efcff */
[----:B------:R-:W-:Y:S01]  /*1ec0*/  @P0 FSEL R2, R0, R3, P1 ;  /* 0x0000000300020208 */ /* 0x000fe20000800000 */
[----:B------:R-:W-:-:S03]  /*1ed0*/  @P0 IMAD.MOV.U32 R0, RZ, RZ, R26 ;  /* 0x000000ffff000224 */ /* 0x000fc600078e001a */
[----:B------:R-:W-:Y:S02]  /*1ee0*/  @P0 SEL R27, R9, R2, P2 ;  /* 0x00000002091b0207 */ /* 0x000fe40001000000 */
[----:B------:R-:W-:-:S07]  /*1ef0*/  @P0 SEL R26, R0, R4, P1 ;  /* 0x00000004001a0207 */ /* 0x000fce0000800000 */
.L_x_38:
[----:B------:R-:W-:-:S04]  /*1f00*/  UIADD3 UR14, UP0, UPT, UR14, 0x1, URZ ;  /* 0x000000010e0e7890 */ /* 0x000fc8000ff1e0ff */
[----:B------:R-:W-:Y:S02]  /*1f10*/  UIADD3.X UR15, UPT, UPT, URZ, UR15, URZ, UP0, !UPT ;  /* 0x0000000fff0f7290 */ /* 0x000fe400087fe4ff */
[----:B------:R-:W-:-:S04]  /*1f20*/  ISETP.GT.U32.AND P0, PT, R6, UR14, PT ;  /* 0x0000000e06007c0c */ /* 0x000fc8000bf04070 */
[----:B------:R-:W-:-:S13]  /*1f30*/  ISETP.GT.U32.AND.EX P0, PT, R7, UR15, PT, P0 ;  /* 0x0000000f07007c0c */ /* 0x000fda000bf04100 */
[----:B------:R-:W-:Y:S05]  /*1f40*/  @P0 BRA `(.L_x_41) ;  /* 0xffffffe400980947 */ /* 0x000fea000383ffff */
.L_x_35:
[----:B------:R-:W0:Y:S01]  /*1f50*/  LDCU.64 UR14, c[0x0][0x388] ;  /* 0x00007100ff0e77ac */ /* 0x000e220008000a00 */
[----:B------:R-:W1:Y:S01]  /*1f60*/  LDC.64 R6, c[0x0][0x398] ;  /* 0x0000e600ff067b82 */ /* 0x000e620000000a00 */
[----:B0-----:R-:W-:-:S04]  /*1f70*/  ULEA UR14, UP0, UR6, UR14, 0x3 ;  /* 0x0000000e060e7291 */ /* 0x001fc8000f8018ff */
[----:B------:R-:W-:Y:S02]  /*1f80*/  ULEA.HI.X UR15, UR6, UR15, UR7, 0x3, UP0 ;  /* 0x0000000f060f7291 */ /* 0x000fe400080f1c07 */
[----:B------:R-:W-:-:S04]  /*1f90*/  IMAD.U32 R4, RZ, RZ, UR14 ;  /* 0x0000000eff047e24 */ /* 0x000fc8000f8e00ff */
[----:B------:R-:W-:-:S05]  /*1fa0*/  IMAD.U32 R5, RZ, RZ, UR15 ;  /* 0x0000000fff057e24 */ /* 0x000fca000f8e00ff */
[----:B------:R0:W-:Y:S04]  /*1fb0*/  STG.E.64 desc[UR30][R4.64], R26 ;  /* 0x0000001a04007986 */ /* 0x0001e8000c101b1e */
[----:B-1----:R-:W2:Y:S01]  /*1fc0*/  LDG.E.64 R2, desc[UR30][R6.64+0x18] ;  /* 0x0000181e06027981 */ /* 0x002ea2000c1e1b00 */
[----:B------:R-:W-:-:S04]  /*1fd0*/  UIADD3 UR13, UP0, UPT, UR13, 0x1, URZ ;  /* 0x000000010d0d7890 */ /* 0x000fc8000ff1e0ff */
[----:B------:R-:W-:Y:S02]  /*1fe0*/  UIADD3.X UR12, UPT, UPT, URZ, UR12, URZ, UP0, !UPT ;  /* 0x0000000cff0c7290 */ /* 0x000fe400087fe4ff */
[----:B------:R-:W-:-:S04]  /*1ff0*/  UIADD3 UR6, UP0, UPT, UR6, 0x1, URZ ;  /* 0x0000000106067890 */ /* 0x000fc8000ff1e0ff */
[----:B------:R-:W-:Y:S01]  /*2000*/  UIADD3.X UR7, UPT, UPT, URZ, UR7, URZ, UP0, !UPT ;  /* 0x00000007ff077290 */ /* 0x000fe200087fe4ff */
[C---:B--2---:R-:W-:Y:S02]  /*2010*/  ISETP.GT.U32.AND P0, PT, R2.reuse, UR13, PT ;  /* 0x0000000d02007c0c */ /* 0x044fe4000bf04070 */
[----:B------:R-:W-:Y:S02]  /*2020*/  ISETP.NE.U32.AND P1, PT, R2, RZ, PT ;  /* 0x000000ff0200720c */ /* 0x000fe40003f25070 */
[C---:B------:R-:W-:Y:S02]  /*2030*/  ISETP.GT.U32.AND.EX P0, PT, R3.reuse, UR12, PT, P0 ;  /* 0x0000000c03007c0c */ /* 0x040fe4000bf04100 */
[----:B------:R-:W-:-:S11]  /*2040*/  ISETP.NE.AND.EX P1, PT, R3, RZ, PT, P1 ;  /* 0x000000ff0300720c */ /* 0x000fd60003f25310 */
[----:B0-----:R-:W-:Y:S05]  /*2050*/  @P0 BRA `(.L_x_42) ;  /* 0xffffffe000f00947 */ /* 0x001fea000383ffff */
[----:B------:R0:W5:Y:S01]  /*2060*/  LDG.E.64 R8, desc[UR30][R6.64+0x10] ;  /* 0x0000101e06087981 */ /* 0x000162000c1e1b00 */
[----:B------:R-:W-:-:S13]  /*2070*/  PLOP3.LUT P0, PT, P1, PT, PT, 0x80, 0x8 ;  /* 0x000000000008781c */ /* 0x000fda0000f0f070 */
.L_x_34:
[----:B------:R-:W-:Y:S01]  /*2080*/  UIADD3 UR10, UP0, UPT, UR10, 0x1, URZ ;  /* 0x000000010a0a7890 */ /* 0x000fe2000ff1e0ff */
[----:B-----5:R-:W-:-:S03]  /*2090*/  ISETP.NE.U32.AND P2, PT, R8, RZ, PT ;  /* 0x000000ff0800720c */ /* 0x020fc60003f45070 */
[----:B------:R-:W-:Y:S01]  /*20a0*/  UIADD3.X UR11, UPT, UPT, URZ, UR11, URZ, UP0, !UPT ;  /* 0x0000000bff0b7290 */ /* 0x000fe200087fe4ff */
[----:B------:R-:W-:Y:S02]  /*20b0*/  ISETP.NE.AND.EX P2, PT, R9, RZ, PT, P2 ;  /* 0x000000ff0900720c */ /* 0x000fe40003f45320 */
[----:B------:R-:W-:-:S04]  /*20c0*/  ISETP.GT.U32.AND P1, PT, R8, UR10, PT ;  /* 0x0000000a08007c0c */ /* 0x000fc8000bf24070 */
[----:B------:R-:W-:-:S13]  /*20d0*/  ISETP.GT.U32.AND.EX P1, PT, R9, UR11, PT, P1 ;  /* 0x0000000b09007c0c */ /* 0x000fda000bf24110 */
[----:B------:R-:W-:Y:S05]  /*20e0*/  @P1 BRA `(.L_x_43) ;  /* 0xffffffe000841947 */ /* 0x000fea000383ffff */
[----:B------:R-:W-:-:S13]  /*20f0*/  PLOP3.LUT P0, PT, P2, PT, PT, 0x80, 0x8 ;  /* 0x000000000008781c */ /* 0x000fda000170f070 */
.L_x_33:
[----:B------:R-:W-:-:S04]  /*2100*/  UIADD3 UR8, UP0, UPT, UR8, 0x1, URZ ;  /* 0x0000000108087890 */ /* 0x000fc8000ff1e0ff */
[----:B------:R-:W-:Y:S02]  /*2110*/  UIADD3.X UR9, UPT, UPT, URZ, UR9, URZ, UP0, !UPT ;  /* 0x00000009ff097290 */ /* 0x000fe400087fe4ff */
[----:B------:R-:W-:-:S04]  /*2120*/  UISETP.GT.U32.AND UP0, UPT, UR34, UR8, UPT ;  /* 0x000000082200728c */ /* 0x000fc8000bf04070 */
[----:B------:R-:W-:-:S09]  /*2130*/  UISETP.GT.U32.AND.EX UP0, UPT, UR35, UR9, UPT, UP0 ;  /* 0x000000092300728c */ /* 0x000fd2000bf04100 */
[----:B------:R-:W-:Y:S05]  /*2140*/  BRA.U UP0, `(.L_x_44) ;  /* 0xffffffe100487547 */ /* 0x000fea000b83ffff */
[----:B------:R-:W-:-:S04]  /*2150*/  UIADD3 UR4, UP0, UPT, UR4, 0x1, URZ ;  /* 0x0000000104047890 */ /* 0x000fc8000ff1e0ff */
[----:B------:R-:W-:Y:S02]  /*2160*/  UIADD3.X UR5, UPT, UPT, URZ, UR5, URZ, UP0, !UPT ;  /* 0x00000005ff057290 */ /* 0x000fe400087fe4ff */
[----:B------:R-:W-:-:S04]  /*2170*/  UISETP.GT.U32.AND UP0, UPT, UR32, UR4, UPT ;  /* 0x000000042000728c */ /* 0x000fc8000bf04070 */
[----:B------:R-:W-:-:S09]  /*2180*/  UISETP.GT.U32.AND.EX UP0, UPT, UR33, UR5, UPT, UP0 ;  /* 0x000000052100728c */ /* 0x000fd2000bf04100 */
[----:B------:R-:W-:Y:S05]  /*2190*/  BRA.U UP0, `(.L_x_45) ;  /* 0xffffffe100247547 */ /* 0x000fea000b83ffff */
[----:B------:R-:W-:Y:S05]  /*21a0*/  EXIT ;  /* 0x000000000000794d */ /* 0x000fea0003800000 */
.L_x_46:
        /* <DEDUP_REMOVED lines=13> */
.L_x_298:


//--------------------- .text._Z17sum_pool2d_kernelPdS_PmS0_S0_dm --------------------------
	.section	.text._Z17sum_pool2d_kernelPdS_PmS0_S0_dm,"ax",@progbits
	.align	128
        .global         _Z17sum_pool2d_kernelPdS_PmS0_S0_dm
        .type           _Z17sum_pool2d_kernelPdS_PmS0_S0_dm,@function
        .size           _Z17sum_pool2d_kernelPdS_PmS0_S0_dm,(.L_x_299 - _Z17sum_pool2d_kernelPdS_PmS0_S0_dm)
        .other          _Z17sum_pool2d_kernelPdS_PmS0_S0_dm,@"STO_CUDA_ENTRY STV_DEFAULT"
_Z17sum_pool2d_kernelPdS_PmS0_S0_dm:
.text._Z17sum_pool2d_kernelPdS_PmS0_S0_dm:
[----:B------:R-:W-:Y:S08]  /*0000*/  LDC R1, c[0x0][0x37c] ;  /* 0x0000df00ff017b82 */ /* 0x000ff00000000800 */
[----:B------:R-:W0:Y:S01]  /*0010*/  LDC.64 R2, c[0x0][0x390] ;  /* 0x0000e400ff027b82 */ /* 0x000e220000000a00 */
[----:B------:R-:W0:Y:S02]  /*0020*/  LDCU.64 UR10, c[0x0][0x358] ;  /* 0x00006b00ff0a77ac */ /* 0x000e240008000a00 */
[----:B0-----:R-:W2:Y:S04]  /*0030*/  LDG.E.64 R20, desc[UR10][R2.64+0x8] ;  /* 0x0000080a02147981 */ /* 0x001ea8000c1e1b00 */
[----:B------:R-:W3:Y:S01]  /*0040*/  LDG.E.64 R4, desc[UR10][R2.64] ;  /* 0x0000000a02047981 */ /* 0x000ee2000c1e1b00 */
[----:B------:R-:W-:Y:S01]  /*0050*/  S2UR UR13, SR_CTAID.Y ;  /* 0x00000000000d79c3 */ /* 0x000fe20000002600 */
[----:B------:R-:W0:Y:S01]  /*0060*/  S2R R19, SR_TID.X ;  /* 0x0000000000137919 */ /* 0x000e220000002100 */
[----:B------:R-:W1:Y:S06]  /*0070*/  S2R R17, SR_TID.Y ;  /* 0x0000000000117919 */ /* 0x000e6c0000002200 */
[----:B------:R-:W-:Y:S08]  /*0080*/  S2UR UR12, SR_CTAID.Z ;  /* 0x00000000000c79c3 */ /* 0x000ff00000002700 */
[----:B------:R-:W0:Y:S08]  /*0090*/  LDC R18, c[0x0][0x360] ;  /* 0x0000d800ff127b82 */ /* 0x000e300000000800 */
[----:B------:R-:W0:Y:S08]  /*00a0*/  S2UR UR4, SR_CTAID.X ;  /* 0x00000000000479c3 */ /* 0x000e300000002500 */
[----:B------:R-:W1:Y:S01]  /*00b0*/  LDC R16, c[0x0][0x364] ;  /* 0x0000d900ff107b82 */ /* 0x000e620000000800 */
[----:B0-----:R-:W-:-:S02]  /*00c0*/  IMAD R18, R18, UR4, R19 ;  /* 0x0000000412127c24 */ /* 0x001fc4000f8e0213 */
[----:B-1----:R-:W-:Y:S01]  /*00d0*/  IMAD R16, R16, UR4, R17 ;  /* 0x0000000410107c24 */ /* 0x002fe2000f8e0211 */
[----:B--2---:R-:W-:Y:S02]  /*00e0*/  ISETP.GT.U32.AND P0, PT, R20, UR13, PT ;  /* 0x0000000d14007c0c */ /* 0x004fe4000bf04070 */
[----:B---3--:R-:W-:Y:S02]  /*00f0*/  ISETP.LE.U32.AND P1, PT, R4, UR12, PT ;  /* 0x0000000c04007c0c */ /* 0x008fe4000bf23070 */
[----:B------:R-:W-:-:S04]  /*0100*/  ISETP.GT.U32.AND.EX P0, PT, R21, RZ, PT, P0 ;  /* 0x000000ff1500720c */ /* 0x000fc80003f04100 */
[----:B------:R-:W-:-:S13]  /*0110*/  ISETP.LE.U32.OR.EX P0, PT, R5, RZ, !P0, P1 ;  /* 0x000000ff0500720c */ /* 0x000fda0004703510 */
[----:B------:R-:W-:Y:S05]  /*0120*/  @P0 EXIT ;  /* 0x000000000000094d */ /* 0x000fea0003800000 */
[----:B------:R-:W0:Y:S02]  /*0130*/  LDC.64 R4, c[0x0][0x398] ;  /* 0x0000e600ff047b82 */ /* 0x000e240000000a00 */
[----:B0-----:R-:W2:Y:S02]  /*0140*/  LDG.E.64 R6, desc[UR10][R4.64+0x10] ;  /* 0x0000100a04067981 */ /* 0x001ea4000c1e1b00 */
[----:B--2---:R-:W-:Y:S02]  /*0150*/  R2UR UR7, R7 ;  /* 0x00000000070772ca */ /* 0x004fe400000e0000 */
[----:B------:R-:W-:-:S11]  /*0160*/  R2UR UR6, R6 ;  /* 0x00000000060672ca */ /* 0x000fd600000e0000 */
[----:B------:R-:W-:Y:S02]  /*0170*/  IMAD.U32 R0, RZ, RZ, UR7 ;  /* 0x00000007ff007e24 */ /* 0x000fe4000f8e00ff */
[----:B------:R-:W-:-:S04]  /*0180*/  ISETP.LT.U32.AND P0, PT, R18, UR6, PT ;  /* 0x0000000612007c0c */ /* 0x000fc8000bf01070 */
[----:B------:R-:W-:-:S13]  /*0190*/  ISETP.GT.U32.AND.EX P0, PT, R0, RZ, PT, P0 ;  /* 0x000000ff0000720c */ /* 0x000fda0003f04100 */
[----:B------:R-:W-:Y:S05]  /*01a0*/  @!P0 EXIT ;  /* 0x000000000000894d */ /* 0x000fea0003800000 */
[----:B------:R-:W2:Y:S02]  /*01b0*/  LDG.E.64 R4, desc[UR10][R4.64+0x18] ;  /* 0x0000180a04047981 */ /* 0x000ea4000c1e1b00 */
[----:B--2---:R-:W-:Y:S02]  /*01c0*/  R2UR UR9, R5 ;  /* 0x00000000050972ca */ /* 0x004fe400000e0000 */
[----:B------:R-:W-:-:S11]  /*01d0*/  R2UR UR8, R4 ;  /* 0x00000000040872ca */ /* 0x000fd600000e0000 */
[----:B------:R-:W-:Y:S02]  /*01e0*/  IMAD.U32 R0, RZ, RZ, UR9 ;  /* 0x00000009ff007e24 */ /* 0x000fe4000f8e00ff */
[----:B------:R-:W-:-:S04]  /*01f0*/  ISETP.LT.U32.AND P0, PT, R16, UR8, PT ;  /* 0x0000000810007c0c */ /* 0x000fc8000bf01070 */
[----:B------:R-:W-:-:S13]  /*0200*/  ISETP.GT.U32.AND.EX P0, PT, R0, RZ, PT, P0 ;  /* 0x000000ff0000720c */ /* 0x000fda0003f04100 */
[----:B------:R-:W-:Y:S05]  /*0210*/  @!P0 EXIT ;  /* 0x000000000000894d */ /* 0x000fea0003800000 */
        /* <DEDUP_REMOVED lines=9> */
[----:B--2---:R-:W-:-:S04]  /*02b0*/  ISETP.NE.U32.AND P0, PT, R12, RZ, PT ;  /* 0x000000ff0c00720c */ /* 0x004fc80003f05070 */
[----:B------:R-:W-:-:S13]  /*02c0*/  ISETP.NE.AND.EX P0, PT, R13, RZ, PT, P0 ;  /* 0x000000ff0d00720c */ /* 0x000fda0003f05300 */
[----:B------:R-:W-:Y:S05]  /*02d0*/  @!P0 BRA `(.L_x_47) ;  /* 0x0000000c00a88947 */ /* 0x000fea0003800000 */
[----:B------:R0:W5:Y:S04]  /*02e0*/  LDG.E.64 R10, desc[UR10][R2.64+0x10] ;  /* 0x0000100a020a7981 */ /* 0x000168000c1e1b00 */
[----:B------:R0:W5:Y:S01]  /*02f0*/  LDG.E.64 R8, desc[UR10][R2.64+0x18] ;  /* 0x0000180a02087981 */ /* 0x000162000c1e1b00 */
[----:B------:R-:W-:Y:S01]  /*0300*/  UMOV UR4, URZ ;  /* 0x000000ff00047c82 */ /* 0x000fe20008000000 */
[----:B------:R-:W-:-:S05]  /*0310*/  UMOV UR5, URZ ;  /* 0x000000ff00057c82 */ /* 0x000fca0008000000 */
.L_x_54:
[----:B------:R-:W1:Y:S01]  /*0320*/  LDC.64 R24, c[0x0][0x3b0] ;  /* 0x0000ec00ff187b82 */ /* 0x000e620000000a00 */
[----:B0-----:R-:W-:Y:S01]  /*0330*/  IMAD.U32 R2, RZ, RZ, UR13 ;  /* 0x0000000dff027e24 */ /* 0x001fe2000f8e00ff */
[----:B------:R-:W-:Y:S01]  /*0340*/  ISETP.GE.U32.AND P0, PT, R12, 0x8, PT ;  /* 0x000000080c00780c */ /* 0x000fe20003f06070 */
[----:B------:R-:W-:Y:S02]  /*0350*/  IMAD.MOV.U32 R3, RZ, RZ, RZ ;  /* 0x000000ffff037224 */ /* 0x000fe400078e00ff */
[----:B------:R-:W-:Y:S01]  /*0360*/  IMAD R5, R21, UR12, RZ ;  /* 0x0000000c15057c24 */ /* 0x000fe2000f8e02ff */
[----:B------:R-:W-:Y:S01]  /*0370*/  ISETP.GE.U32.AND.EX P0, PT, R13, RZ, PT, P0 ;  /* 0x000000ff0d00720c */ /* 0x000fe20003f06100 */
[----:B------:R-:W-:-:S04]  /*0380*/  IMAD.WIDE.U32 R2, R20, UR12, R2 ;  /* 0x0000000c14027c25 */ /* 0x000fc8000f8e0002 */
[----:B------:R-:W-:Y:S02]  /*0390*/  IMAD.IADD R3, R3, 0x1, R5 ;  /* 0x0000000103037824 */ /* 0x000fe400078e0205 */
[----:B------:R-:W-:Y:S02]  /*03a0*/  IMAD.MOV.U32 R0, RZ, RZ, RZ ;  /* 0x000000ffff007224 */ /* 0x000fe400078e00ff */
[----:B-----5:R-:W-:Y:S02]  /*03b0*/  IMAD R3, R3, R10, RZ ;  /* 0x0000000a03037224 */ /* 0x020fe400078e02ff */
[----:B------:R-:W-:Y:S02]  /*03c0*/  IMAD.MOV.U32 R29, RZ, RZ, RZ ;  /* 0x000000ffff1d7224 */ /* 0x000fe400078e00ff */
[----:B------:R-:W-:Y:S02]  /*03d0*/  IMAD R3, R11, R2, R3 ;  /* 0x000000020b037224 */ /* 0x000fe400078e0203 */
[----:B-1----:R-:W-:-:S04]  /*03e0*/  IMAD.WIDE.U32 R6, R18, R24, UR4 ;  /* 0x0000000412067e25 */ /* 0x002fc8000f8e0018 */
[----:B------:R-:W-:Y:S02]  /*03f0*/  IMAD R5, R18, R25, R7 ;  /* 0x0000001912057224 */ /* 0x000fe400078e0207 */
[----:B------:R-:W-:-:S04]  /*0400*/  IMAD.MOV.U32 R4, RZ, RZ, R6 ;  /* 0x000000ffff047224 */ /* 0x000fc800078e0006 */
[----:B------:R-:W-:-:S04]  /*0410*/  IMAD.WIDE.U32 R22, R10, R2, R4 ;  /* 0x000000020a167225 */ /* 0x000fc800078e0004 */
[----:B------:R-:W-:-:S04]  /*0420*/  IMAD.IADD R3, R23, 0x1, R3 ;  /* 0x0000000117037824 */ /* 0x000fc800078e0203 */
[-C--:B------:R-:W-:Y:S02]  /*0430*/  IMAD R23, R3, R8.reuse, RZ ;  /* 0x0000000803177224 */ /* 0x080fe400078e02ff */
[----:B------:R-:W-:-:S04]  /*0440*/  IMAD.WIDE.U32 R2, R22, R8, RZ ;  /* 0x0000000816027225 */ /* 0x000fc800078e00ff */
[----:B------:R-:W-:-:S04]  /*0450*/  IMAD R23, R9, R22, R23 ;  /* 0x0000001609177224 */ /* 0x000fc800078e0217 */
[----:B------:R-:W-:Y:S01]  /*0460*/  IMAD.IADD R23, R3, 0x1, R23 ;  /* 0x0000000103177824 */ /* 0x000fe200078e0217 */
[----:B------:R-:W-:Y:S06]  /*0470*/  @!P0 BRA `(.L_x_48) ;  /* 0x0000000400348947 */ /* 0x000fec0003800000 */
[----:B------:R-:W0:Y:S01]  /*0480*/  LDCU.64 UR16, c[0x0][0x380] ;  /* 0x00007000ff1077ac */ /* 0x000e220008000a00 */
[----:B------:R-:W-:Y:S01]  /*0490*/  IMAD.MOV.U32 R22, RZ, RZ, R2 ;  /* 0x000000ffff167224 */ /* 0x000fe200078e0002 */
[----:B------:R-:W-:Y:S01]  /*04a0*/  ISETP.GE.U32.AND P0, PT, R6, R10, PT ;  /* 0x0000000a0600720c */ /* 0x000fe20003f06070 */
[C---:B------:R-:W-:Y:S01]  /*04b0*/  IMAD R25, R16.reuse, R25, RZ ;  /* 0x0000001910197224 */ /* 0x040fe200078e02ff */
[----:B------:R-:W-:Y:S01]  /*04c0*/  UMOV UR14, 0x3 ;  /* 0x00000003000e7882 */ /* 0x000fe20000000000 */
[-C--:B------:R-:W-:Y:S01]  /*04d0*/  IMAD.WIDE.U32 R26, R16, R24.reuse, R22 ;  /* 0x00000018101a7225 */ /* 0x080fe200078e0016 */
[----:B------:R-:W-:Y:S01]  /*04e0*/  UMOV UR15, 0x0 ;  /* 0x00000000000f7882 */ /* 0x000fe20000000000 */
[----:B------:R-:W-:Y:S02]  /*04f0*/  LOP3.LUT R22, R12, 0xfffffff8, RZ, 0xc0, !PT ;  /* 0xfffffff80c167812 */ /* 0x000fe400078ec0ff */
[----:B------:R-:W-:Y:S01]  /*0500*/  IMAD.IADD R27, R25, 0x1, R27 ;  /* 0x00000001191b7824 */ /* 0x000fe200078e021b */
[----:B------:R-:W-:Y:S01]  /*0510*/  ISETP.GE.U32.AND.EX P0, PT, R5, R11, PT, P0 ;  /* 0x0000000b0500720c */ /* 0x000fe20003f06100 */
[----:B------:R-:W-:-:S04]  /*0520*/  IMAD.WIDE.U32 R30, R16, R24, UR14 ;  /* 0x0000000e101e7e25 */ /* 0x000fc8000f8e0018 */
[----:B------:R-:W-:Y:S02]  /*0530*/  IMAD.IADD R31, R31, 0x1, R25 ;  /* 0x000000011f1f7824 */ /* 0x000fe400078e0219 */
[----:B------:R-:W-:Y:S01]  /*0540*/  IMAD.MOV.U32 R32, RZ, RZ, R13 ;  /* 0x000000ffff207224 */ /* 0x000fe200078e000d */
[----:B0-----:R-:W-:-:S04]  /*0550*/  LEA R0, P1, R26, UR16, 0x3 ;  /* 0x000000101a007c11 */ /* 0x001fc8000f8218ff */
[----:B------:R-:W-:Y:S02]  /*0560*/  LEA.HI.X R27, R26, UR17, R27, 0x3, P1 ;  /* 0x000000111a1b7c11 */ /* 0x000fe400088f1c1b */
[----:B------:R-:W-:Y:S01]  /*0570*/  IADD3 R26, P1, PT, R0, 0x20, RZ ;  /* 0x00000020001a7810 */ /* 0x000fe20007f3e0ff */
[----:B------:R-:W-:-:S04]  /*0580*/  IMAD.MOV.U32 R0, RZ, RZ, R22 ;  /* 0x000000ffff007224 */ /* 0x000fc800078e0016 */
[----:B------:R-:W-:-:S08]  /*0590*/  IMAD.X R29, RZ, RZ, R27, P1 ;  /* 0x000000ffff1d7224 */ /* 0x000fd000008e061b */
.L_x_49:
[----:B------:R-:W-:Y:S01]  /*05a0*/  IADD3 R25, P1, PT, R30, -0x3, RZ ;  /* 0xfffffffd1e197810 */ /* 0x000fe20007f3e0ff */
[----:B------:R-:W-:-:S03]  /*05b0*/  IMAD.MOV.U32 R24, RZ, RZ, R26 ;  /* 0x000000ffff187224 */ /* 0x000fc600078e001a */
[-C--:B------:R-:W-:Y:S02]  /*05c0*/  ISETP.GE.U32.AND P3, PT, R25, R8.reuse, PT ;  /* 0x000000081900720c */ /* 0x080fe40003f66070 */
[----:B------:R-:W-:Y:S02]  /*05d0*/  IADD3.X R27, PT, PT, R31, -0x1, RZ, P1, !PT ;  /* 0xffffffff1f1b7810 */ /* 0x000fe40000ffe4ff */
[----:B------:R-:W-:Y:S02]  /*05e0*/  IADD3 R25, P1, PT, R30, -0x2, RZ ;  /* 0xfffffffe1e197810 */ /* 0x000fe40007f3e0ff */
[----:B------:R-:W-:Y:S02]  /*05f0*/  ISETP.GE.U32.OR.EX P3, PT, R27, R9, P0, P3 ;  /* 0x000000091b00720c */ /* 0x000fe40000766530 */
[----:B------:R-:W-:Y:S02]  /*0600*/  ISETP.GE.U32.AND P4, PT, R25, R8, PT ;  /* 0x000000081900720c */ /* 0x000fe40003f86070 */
[----:B------:R-:W-:-:S04]  /*0610*/  IADD3.X R25, PT, PT, R31, -0x1, RZ, P1, !PT ;  /* 0xffffffff1f197810 */ /* 0x000fc80000ffe4ff */
[----:B------:R-:W-:Y:S01]  /*0620*/  ISETP.GE.U32.OR.EX P4, PT, R25, R9, P0, P4 ;  /* 0x000000091900720c */ /* 0x000fe20000786540 */
[----:B------:R-:W-:-:S05]  /*0630*/  IMAD.MOV.U32 R25, RZ, RZ, R29 ;  /* 0x000000ffff197224 */ /* 0x000fca00078e001d */
[----:B------:R-:W2:Y:S01]  /*0640*/  @!P3 LDG.E.64 R36, desc[UR10][R24.64+-0x20] ;  /* 0xffffe00a1824b981 */ /* 0x000ea2000c1e1b00 */
[----:B------:R-:W-:-:S06]  /*0650*/  IADD3 R27, P1, PT, R30, -0x1, RZ ;  /* 0xffffffff1e1b7810 */ /* 0x000fcc0007f3e0ff */
[----:B------:R-:W3:Y:S01]  /*0660*/  @!P4 LDG.E.64 R38, desc[UR10][R24.64+-0x18] ;  /* 0xffffe80a1826c981 */ /* 0x000ee2000c1e1b00 */
[-C--:B------:R-:W-:Y:S02]  /*0670*/  ISETP.GE.U32.AND P2, PT, R27, R8.reuse, PT ;  /* 0x000000081b00720c */ /* 0x080fe40003f46070 */
[----:B------:R-:W-:Y:S02]  /*0680*/  IADD3.X R27, PT, PT, R31, -0x1, RZ, P1, !PT ;  /* 0xffffffff1f1b7810 */ /* 0x000fe40000ffe4ff */
[----:B------:R-:W-:Y:S02]  /*0690*/  ISETP.GE.U32.AND P1, PT, R30, R8, PT ;  /* 0x000000081e00720c */ /* 0x000fe40003f26070 */
[-C--:B------:R-:W-:Y:S02]  /*06a0*/  ISETP.GE.U32.OR.EX P2, PT, R27, R9.reuse, P0, P2 ;  /* 0x000000091b00720c */ /* 0x080fe40000746520 */
[----:B------:R-:W-:-:S11]  /*06b0*/  ISETP.GE.U32.OR.EX P1, PT, R31, R9, P0, P1 ;  /* 0x000000091f00720c */ /* 0x000fd60000726510 */
[----:B------:R-:W4:Y:S04]  /*06c0*/  @!P2 LDG.E.64 R28, desc[UR10][R24.64+-0x10] ;  /* 0xfffff00a181ca981 */ /* 0x000f28000c1e1b00 */
[----:B------:R-:W5:Y:S01]  /*06d0*/  @!P1 LDG.E.64 R26, desc[UR10][R24.64+-0x8] ;  /* 0xfffff80a181a9981 */ /* 0x000f62000c1e1b00 */
[----:B--2---:R-:W-:-:S08]  /*06e0*/  @!P3 DADD R14, R14, R36 ;  /* 0x000000000e0eb229 */ /* 0x004fd00000000024 */
[----:B---3--:R-:W-:Y:S01]  /*06f0*/  @!P4 DADD R14, R14, R38 ;  /* 0x000000000e0ec229 */ /* 0x008fe20000000026 */
[----:B------:R-:W-:-:S04]  /*0700*/  IADD3 R33, P4, PT, R30, 0x1, RZ ;  /* 0x000000011e217810 */ /* 0x000fc80007f9e0ff */
[----:B------:R-:W-:Y:S01]  /*0710*/  ISETP.GE.U32.AND P3, PT, R33, R8, PT ;  /* 0x000000082100720c */ /* 0x000fe20003f66070 */
[----:B------:R-:W-:Y:S01]  /*0720*/  IMAD.X R37, RZ, RZ, R31, P4 ;  /* 0x000000ffff257224 */ /* 0x000fe200020e061f */
[----:B------:R-:W-:-:S04]  /*0730*/  IADD3 R33, P4, PT, R30, 0x2, RZ ;  /* 0x000000021e217810 */ /* 0x000fc80007f9e0ff */
[-C--:B------:R-:W-:Y:S01]  /*0740*/  ISETP.GE.U32.OR.EX P3, PT, R37, R9.reuse, P0, P3 ;  /* 0x000000092500720c */ /* 0x080fe20000766530 */
[--C-:B------:R-:W-:Y:S01]  /*0750*/  IMAD.X R37, RZ, RZ, R31.reuse, P4 ;  /* 0x000000ffff257224 */ /* 0x100fe200020e061f */
[-C--:B------:R-:W-:Y:S02]  /*0760*/  ISETP.GE.U32.AND P5, PT, R33, R8.reuse, PT ;  /* 0x000000082100720c */ /* 0x080fe40003fa6070 */
[----:B------:R-:W-:Y:S02]  /*0770*/  IADD3 R33, P6, PT, R30, 0x3, RZ ;  /* 0x000000031e217810 */ /* 0x000fe40007fde0ff */
[----:B------:R-:W-:Y:S02]  /*0780*/  ISETP.GE.U32.OR.EX P5, PT, R37, R9, P0, P5 ;  /* 0x000000092500720c */ /* 0x000fe400007a6550 */
[----:B------:R-:W-:Y:S01]  /*0790*/  ISETP.GE.U32.AND P4, PT, R33, R8, PT ;  /* 0x000000082100720c */ /* 0x000fe20003f86070 */
[----:B------:R-:W-:Y:S01]  /*07a0*/  IMAD.X R33, RZ, RZ, R31, P6 ;  /* 0x000000ffff217224 */ /* 0x000fe200030e061f */
[----:B----4-:R-:W-:-:S03]  /*07b0*/  @!P2 DADD R14, R14, R28 ;  /* 0x000000000e0ea229 */ /* 0x010fc6000000001c */
[----:B------:R-:W2:Y:S01]  /*07c0*/  @!P3 LDG.E.64 R28, desc[UR10][R24.64] ;  /* 0x0000000a181cb981 */ /* 0x000ea2000c1e1b00 */
[-C--:B------:R-:W-:Y:S02]  /*07d0*/  ISETP.GE.U32.OR.EX P4, PT, R33, R9.reuse, P0, P4 ;  /* 0x000000092100720c */ /* 0x080fe40000786540 */
[----:B------:R-:W-:Y:S02]  /*07e0*/  IADD3 R33, P6, PT, R30, 0x4, RZ ;  /* 0x000000041e217810 */ /* 0x000fe40007fde0ff */
[----:B-----5:R-:W-:Y:S02]  /*07f0*/  @!P1 DADD R14, R14, R26 ;  /* 0x000000000e0e9229 */ /* 0x020fe4000000001a */
[----:B------:R-:W-:Y:S01]  /*0800*/  ISETP.GE.U32.AND P2, PT, R33, R8, PT ;  /* 0x000000082100720c */ /* 0x000fe20003f46070 */
[----:B------:R-:W-:Y:S01]  /*0810*/  IMAD.X R33, RZ, RZ, R31, P6 ;  /* 0x000000ffff217224 */ /* 0x000fe200030e061f */
[----:B------:R-:W3:Y:S04]  /*0820*/  @!P5 LDG.E.64 R26, desc[UR10][R24.64+0x8] ;  /* 0x0000080a181ad981 */ /* 0x000ee8000c1e1b00 */
[----:B------:R-:W-:Y:S01]  /*0830*/  ISETP.GE.U32.OR.EX P1, PT, R33, R9, P0, P2 ;  /* 0x000000092100720c */ /* 0x000fe20000726520 */
[----:B------:R-:W4:-:S12]  /*0840*/  @!P4 LDG.E.64 R38, desc[UR10][R24.64+0x10] ;  /* 0x0000100a1826c981 */ /* 0x000f18000c1e1b00 */
[----:B------:R-:W5:Y:S01]  /*0850*/  @!P1 LDG.E.64 R36, desc[UR10][R24.64+0x18] ;  /* 0x0000180a18249981 */ /* 0x000f62000c1e1b00 */
[----:B------:R-:W-:-:S04]  /*0860*/  IADD3 R0, P2, PT, R0, -0x8, RZ ;  /* 0xfffffff800007810 */ /* 0x000fc80007f5e0ff */
[----:B------:R-:W-:Y:S02]  /*0870*/  IADD3.X R32, PT, PT, R32, -0x1, RZ, P2, !PT ;  /* 0xffffffff20207810 */ /* 0x000fe400017fe4ff */
[----:B------:R-:W-:-:S04]  /*0880*/  ISETP.NE.U32.AND P2, PT, R0, RZ, PT ;  /* 0x000000ff0000720c */ /* 0x000fc80003f45070 */
[----:B------:R-:W-:Y:S01]  /*0890*/  ISETP.NE.AND.EX P2, PT, R32, RZ, PT, P2 ;  /* 0x000000ff2000720c */ /* 0x000fe20003f45320 */
[----:B--2---:R-:W-:-:S08]  /*08a0*/  @!P3 DADD R14, R14, R28 ;  /* 0x000000000e0eb229 */ /* 0x004fd0000000001c */
[----:B---3--:R-:W-:Y:S01]  /*08b0*/  @!P5 DADD R14, R14, R26 ;  /* 0x000000000e0ed229 */ /* 0x008fe2000000001a */
[----:B------:R-:W-:-:S07]  /*08c0*/  IADD3 R30, P3, PT, R30, 0x8, RZ ;  /* 0x000000081e1e7810 */ /* 0x000fce0007f7e0ff */
[----:B----4-:R-:W-:Y:S01]  /*08d0*/  @!P4 DADD R14, R14, R38 ;  /* 0x000000000e0ec229 */ /* 0x010fe20000000026 */
[----:B------:R-:W-:Y:S01]  /*08e0*/  IADD3 R26, P4, PT, R24, 0x40, RZ ;  /* 0x00000040181a7810 */ /* 0x000fe20007f9e0ff */
[----:B------:R-:W-:-:S04]  /*08f0*/  IMAD.X R31, RZ, RZ, R31, P3 ;  /* 0x000000ffff1f7224 */ /* 0x000fc800018e061f */
[----:B------:R-:W-:Y:S02]  /*0900*/  IMAD.X R29, RZ, RZ, R25, P4 ;  /* 0x000000ffff1d7224 */ /* 0x000fe400020e0619 */
[----:B-----5:R-:W-:Y:S01]  /*0910*/  @!P1 DADD R14, R14, R36 ;  /* 0x000000000e0e9229 */ /* 0x020fe20000000024 */
[----:B------:R-:W-:Y:S10]  /*0920*/  @P2 BRA `(.L_x_49) ;  /* 0xfffffffc001c2947 */ /* 0x000ff4000383ffff */
[----:B------:R-:W-:Y:S02]  /*0930*/  IMAD.MOV.U32 R0, RZ, RZ, R22 ;  /* 0x000000ffff007224 */ /* 0x000fe400078e0016 */
[----:B------:R-:W-:-:S07]  /*0940*/  IMAD.MOV.U32 R29, RZ, RZ, R13 ;  /* 0x000000ffff1d7224 */ /* 0x000fce00078e000d */
.L_x_48:
[----:B------:R-:W-:-:S13]  /*0950*/  LOP3.LUT P0, RZ, R12, 0x7, RZ, 0xc0, !PT ;  /* 0x000000070cff7812 */ /* 0x000fda000780c0ff */
[----:B------:R-:W-:Y:S05]  /*0960*/  @!P0 BRA `(.L_x_50) ;  /* 0x0000000400f08947 */ /* 0x000fea0003800000 */
[----:B------:R-:W-:-:S04]  /*0970*/  LOP3.LUT R22, R12, 0x7, RZ, 0xc0, !PT ;  /* 0x000000070c167812 */ /* 0x000fc800078ec0ff */
[----:B------:R-:W-:-:S04]  /*0980*/  ISETP.GE.U32.AND P0, PT, R22, 0x4, PT ;  /* 0x000000041600780c */ /* 0x000fc80003f06070 */
[----:B------:R-:W-:-:S13]  /*0990*/  ISETP.GE.U32.AND.EX P0, PT, RZ, RZ, PT, P0 ;  /* 0x000000ffff00720c */ /* 0x000fda0003f06100 */
[----:B------:R-:W-:Y:S05]  /*09a0*/  @!P0 BRA `(.L_x_51) ;  /* 0x0000000000e88947 */ /* 0x000fea0003800000 */
[----:B------:R-:W0:Y:S01]  /*09b0*/  LDCU.64 UR14, c[0x0][0x3b0] ;  /* 0x00007600ff0e77ac */ /* 0x000e220008000a00 */
[----:B------:R-:W-:Y:S01]  /*09c0*/  IMAD.MOV.U32 R24, RZ, RZ, R0 ;  /* 0x000000ffff187224 */ /* 0x000fe200078e0000 */
[----:B------:R-:W-:Y:S01]  /*09d0*/  ISETP.GE.U32.AND P1, PT, R6, R10, PT ;  /* 0x0000000a0600720c */ /* 0x000fe20003f26070 */
[----:B------:R-:W-:Y:S02]  /*09e0*/  IMAD.MOV.U32 R25, RZ, RZ, R29 ;  /* 0x000000ffff197224 */ /* 0x000fe400078e001d */
[C---:B------:R-:W-:Y:S01]  /*09f0*/  VIADD R26, R0.reuse, 0x1 ;  /* 0x00000001001a7836 */ /* 0x040fe20000000000 */
[----:B------:R-:W-:Y:S01]  /*0a00*/  ISETP.GE.U32.AND.EX P1, PT, R5, R11, PT, P1 ;  /* 0x0000000b0500720c */ /* 0x000fe20003f26110 */
[----:B------:R-:W-:Y:S02]  /*0a10*/  IMAD.MOV.U32 R27, RZ, RZ, RZ ;  /* 0x000000ffff1b7224 */ /* 0x000fe400078e00ff */
[----:B------:R-:W-:Y:S02]  /*0a20*/  VIADD R30, R0, 0x2 ;  /* 0x00000002001e7836 */ /* 0x000fe40000000000 */
[----:B------:R-:W-:-:S02]  /*0a30*/  IMAD.MOV.U32 R31, RZ, RZ, RZ ;  /* 0x000000ffff1f7224 */ /* 0x000fc400078e00ff */
[----:B0-----:R-:W-:-:S04]  /*0a40*/  IMAD.WIDE.U32 R24, R16, UR14, R24 ;  /* 0x0000000e10187c25 */ /* 0x001fc8000f8e0018 */
[----:B------:R-:W-:Y:S01]  /*0a50*/  IMAD R33, R16, UR15, RZ ;  /* 0x0000000f10217c24 */ /* 0x000fe2000f8e02ff */
[----:B------:R-:W-:Y:S01]  /*0a60*/  ISETP.GE.U32.AND P0, PT, R24, R8, PT ;  /* 0x000000081800720c */ /* 0x000fe20003f06070 */
[----:B------:R-:W-:-:S04]  /*0a70*/  IMAD.WIDE.U32 R26, R16, UR14, R26 ;  /* 0x0000000e101a7c25 */ /* 0x000fc8000f8e001a */
[C---:B------:R-:W-:Y:S01]  /*0a80*/  IMAD.IADD R32, R33.reuse, 0x1, R25 ;  /* 0x0000000121207824 */ /* 0x040fe200078e0219 */
[----:B------:R-:W-:Y:S01]  /*0a90*/  ISETP.GE.U32.AND P2, PT, R26, R8, PT ;  /* 0x000000081a00720c */ /* 0x000fe20003f46070 */
[C---:B------:R-:W-:Y:S02]  /*0aa0*/  IMAD.IADD R22, R33.reuse, 0x1, R27 ;  /* 0x0000000121167824 */ /* 0x040fe400078e021b */
[----:B------:R-:W-:Y:S01]  /*0ab0*/  IMAD.WIDE.U32 R30, R16, UR14, R30 ;  /* 0x0000000e101e7c25 */ /* 0x000fe2000f8e001e */
[-C--:B------:R-:W-:Y:S02]  /*0ac0*/  ISETP.GE.U32.OR.EX P0, PT, R32, R9.reuse, P1, P0 ;  /* 0x000000092000720c */ /* 0x080fe40000f06500 */
[----:B------:R-:W-:Y:S01]  /*0ad0*/  ISETP.GE.U32.OR.EX P2, PT, R22, R9, P1, P2 ;  /* 0x000000091600720c */ /* 0x000fe20000f46520 */
[----:B------:R-:W-:-:S10]  /*0ae0*/  IMAD.IADD R36, R33, 0x1, R31 ;  /* 0x0000000121247824 */ /* 0x000fd400078e021f */
[----:B------:R-:W0:Y:S01]  /*0af0*/  @!P0 LDC.64 R28, c[0x0][0x380] ;  /* 0x0000e000ff1c8b82 */ /* 0x000e220000000a00 */
[----:B------:R-:W-:-:S05]  /*0b00*/  @!P0 IADD3 R27, P3, PT, R2, R24, RZ ;  /* 0x00000018021b8210 */ /* 0x000fca0007f7e0ff */
[----:B------:R-:W-:Y:S02]  /*0b10*/  @!P0 IMAD.X R32, R32, 0x1, R23, P3 ;  /* 0x0000000120208824 */ /* 0x000fe400018e0617 */
[----:B------:R-:W1:Y:S01]  /*0b20*/  @!P2 LDC.64 R24, c[0x0][0x380] ;  /* 0x0000e000ff18ab82 */ /* 0x000e620000000a00 */
[----:B0-----:R-:W-:-:S04]  /*0b30*/  @!P0 LEA R28, P3, R27, R28, 0x3 ;  /* 0x0000001c1b1c8211 */ /* 0x001fc800078618ff */
[----:B------:R-:W-:Y:S01]  /*0b40*/  @!P0 LEA.HI.X R29, R27, R29, R32, 0x3, P3 ;  /* 0x0000001d1b1d8211 */ /* 0x000fe200018f1c20 */
[----:B------:R-:W-:Y:S01]  /*0b50*/  IMAD.MOV.U32 R27, RZ, RZ, RZ ;  /* 0x000000ffff1b7224 */ /* 0x000fe200078e00ff */
[----:B------:R-:W-:Y:S01]  /*0b60*/  @!P2 IADD3 R32, P4, PT, R2, R26, RZ ;  /* 0x0000001a0220a210 */ /* 0x000fe20007f9e0ff */
[----:B------:R-:W-:Y:S01]  /*0b70*/  VIADD R26, R0, 0x3 ;  /* 0x00000003001a7836 */ /* 0x000fe20000000000 */
[----:B------:R-:W-:Y:S02]  /*0b80*/  ISETP.GE.U32.AND P3, PT, R30, R8, PT ;  /* 0x000000081e00720c */ /* 0x000fe40003f66070 */
[----:B------:R-:W2:Y:S01]  /*0b90*/  @!P0 LDG.E.64 R28, desc[UR10][R28.64] ;  /* 0x0000000a1c1c8981 */ /* 0x000ea2000c1e1b00 */
[----:B------:R-:W-:Y:S01]  /*0ba0*/  @!P2 IMAD.X R22, R22, 0x1, R23, P4 ;  /* 0x000000011616a824 */ /* 0x000fe200020e0617 */
[----:B------:R-:W-:Y:S01]  /*0bb0*/  ISETP.GE.U32.OR.EX P3, PT, R36, R9, P1, P3 ;  /* 0x000000092400720c */ /* 0x000fe20000f66530 */
[----:B------:R-:W-:Y:S01]  /*0bc0*/  IMAD.WIDE.U32 R26, R16, UR14, R26 ;  /* 0x0000000e101a7c25 */ /* 0x000fe2000f8e001a */
[----:B-1----:R-:W-:-:S04]  /*0bd0*/  @!P2 LEA R24, P4, R32, R24, 0x3 ;  /* 0x000000182018a211 */ /* 0x002fc800078818ff */
[----:B------:R-:W-:Y:S01]  /*0be0*/  @!P2 LEA.HI.X R25, R32, R25, R22, 0x3, P4 ;  /* 0x000000192019a211 */ /* 0x000fe200020f1c16 */
[----:B------:R-:W-:Y:S01]  /*0bf0*/  IMAD.IADD R22, R33, 0x1, R27 ;  /* 0x0000000121167824 */ /* 0x000fe200078e021b */
[----:B------:R-:W-:-:S04]  /*0c00*/  ISETP.GE.U32.AND P4, PT, R26, R8, PT ;  /* 0x000000081a00720c */ /* 0x000fc80003f86070 */
[----:B------:R-:W-:Y:S01]  /*0c10*/  ISETP.GE.U32.OR.EX P1, PT, R22, R9, P1, P4 ;  /* 0x000000091600720c */ /* 0x000fe20000f26540 */
[----:B------:R-:W0:Y:S01]  /*0c20*/  @!P3 LDC.64 R32, c[0x0][0x380] ;  /* 0x0000e000ff20bb82 */ /* 0x000e220000000a00 */
[----:B------:R-:W-:Y:S01]  /*0c30*/  @!P3 IADD3 R27, P4, PT, R2, R30, RZ ;  /* 0x0000001e021bb210 */ /* 0x000fe20007f9e0ff */
[----:B------:R-:W3:Y:S04]  /*0c40*/  @!P2 LDG.E.64 R24, desc[UR10][R24.64] ;  /* 0x0000000a1818a981 */ /* 0x000ee8000c1e1b00 */
[----:B------:R-:W-:-:S06]  /*0c50*/  @!P3 IMAD.X R36, R36, 0x1, R23, P4 ;  /* 0x000000012424b824 */ /* 0x000fcc00020e0617 */
[----:B------:R-:W1:Y:S01]  /*0c60*/  @!P1 LDC.64 R30, c[0x0][0x380] ;  /* 0x0000e000ff1e9b82 */ /* 0x000e620000000a00 */
[----:B0-----:R-:W-:-:S04]  /*0c70*/  @!P3 LEA R32, P4, R27, R32, 0x3 ;  /* 0x000000201b20b211 */ /* 0x001fc800078818ff */
[----:B------:R-:W-:Y:S02]  /*0c80*/  @!P3 LEA.HI.X R33, R27, R33, R36, 0x3, P4 ;  /* 0x000000211b21b211 */ /* 0x000fe400020f1c24 */
[----:B------:R-:W-:-:S04]  /*0c90*/  @!P1 IADD3 R27, P4, PT, R2, R26, RZ ;  /* 0x0000001a021b9210 */ /* 0x000fc80007f9e0ff */
[----:B------:R-:W4:Y:S01]  /*0ca0*/  @!P3 LDG.E.64 R32, desc[UR10][R32.64] ;  /* 0x0000000a2020b981 */ /* 0x000f22000c1e1b00 */
[----:B------:R-:W-:Y:S01]  /*0cb0*/  @!P1 IMAD.X R22, R22, 0x1, R23, P4 ;  /* 0x0000000116169824 */ /* 0x000fe200020e0617 */
[----:B-1----:R-:W-:-:S04]  /*0cc0*/  @!P1 LEA R26, P4, R27, R30, 0x3 ;  /* 0x0000001e1b1a9211 */ /* 0x002fc800078818ff */
[----:B------:R-:W-:-:S06]  /*0cd0*/  @!P1 LEA.HI.X R27, R27, R31, R22, 0x3, P4 ;  /* 0x0000001f1b1b9211 */ /* 0x000fcc00020f1c16 */
[----:B------:R-:W5:Y:S01]  /*0ce0*/  @!P1 LDG.E.64 R26, desc[UR10][R26.64] ;  /* 0x0000000a1a1a9981 */ /* 0x000f62000c1e1b00 */
[----:B------:R-:W-:Y:S01]  /*0cf0*/  VIADD R0, R0, 0x4 ;  /* 0x0000000400007836 */ /* 0x000fe20000000000 */
[----:B--2---:R-:W-:-:S08]  /*0d00*/  @!P0 DADD R14, R14, R28 ;  /* 0x000000000e0e8229 */ /* 0x004fd0000000001c */
[----:B---3--:R-:W-:Y:S01]  /*0d10*/  @!P2 DADD R14, R14, R24 ;  /* 0x000000000e0ea229 */ /* 0x008fe20000000018 */
[----:B------:R-:W-:-:S07]  /*0d20*/  IMAD.MOV.U32 R29, RZ, RZ, RZ ;  /* 0x000000ffff1d7224 */ /* 0x000fce00078e00ff */
[----:B----4-:R-:W-:-:S08]  /*0d30*/  @!P3 DADD R14, R14, R32 ;  /* 0x000000000e0eb229 */ /* 0x010fd00000000020 */
[----:B-----5:R-:W-:-:S11]  /*0d40*/  @!P1 DADD R14, R14, R26 ;  /* 0x000000000e0e9229 */ /* 0x020fd6000000001a */
.L_x_51:
[----:B------:R-:W-:-:S04]  /*0d50*/  LOP3.LUT R24, R12, 0x3, RZ, 0xc0, !PT ;  /* 0x000000030c187812 */ /* 0x000fc800078ec0ff */
[----:B------:R-:W-:-:S04]  /*0d60*/  ISETP.NE.U32.AND P0, PT, R24, RZ, PT ;  /* 0x000000ff1800720c */ /* 0x000fc80003f05070 */
[----:B------:R-:W-:-:S13]  /*0d70*/  ISETP.NE.AND.EX P0, PT, RZ, RZ, PT, P0 ;  /* 0x000000ffff00720c */ /* 0x000fda0003f05300 */
[----:B------:R-:W-:Y:S05]  /*0d80*/  @!P0 BRA `(.L_x_50) ;  /* 0x0000000000e88947 */ /* 0x000fea0003800000 */
[----:B------:R-:W-:Y:S02]  /*0d90*/  ISETP.NE.U32.AND P1, PT, R24, 0x1, PT ;  /* 0x000000011800780c */ /* 0x000fe40003f25070 */
[----:B------:R-:W-:Y:S02]  /*0da0*/  LOP3.LUT R22, R12, 0x1, RZ, 0xc0, !PT ;  /* 0x000000010c167812 */ /* 0x000fe400078ec0ff */
[----:B------:R-:W-:Y:S02]  /*0db0*/  ISETP.NE.AND.EX P1, PT, RZ, RZ, PT, P1 ;  /* 0x000000ffff00720c */ /* 0x000fe40003f25310 */
[----:B------:R-:W-:-:S04]  /*0dc0*/  ISETP.NE.U32.AND P0, PT, R22, 0x1, PT ;  /* 0x000000011600780c */ /* 0x000fc80003f05070 */
[----:B------:R-:W-:-:S07]  /*0dd0*/  ISETP.NE.U32.AND.EX P0, PT, RZ, RZ, PT, P0 ;  /* 0x000000ffff00720c */ /* 0x000fce0003f05100 */
[----:B------:R-:W-:Y:S06]  /*0de0*/  @!P1 BRA `(.L_x_52) ;  /* 0x0000000000809947 */ /* 0x000fec0003800000 */
[----:B------:R-:W0:Y:S01]  /*0df0*/  LDCU.64 UR14, c[0x0][0x3b0] ;  /* 0x00007600ff0e77ac */ /* 0x000e220008000a00 */
[----:B------:R-:W-:Y:S01]  /*0e00*/  IMAD.MOV.U32 R24, RZ, RZ, R0 ;  /* 0x000000ffff187224 */ /* 0x000fe200078e0000 */
[----:B------:R-:W-:Y:S01]  /*0e10*/  ISETP.GE.U32.AND P1, PT, R6, R10, PT ;  /* 0x0000000a0600720c */ /* 0x000fe20003f26070 */
[----:B------:R-:W-:Y:S02]  /*0e20*/  IMAD.MOV.U32 R25, RZ, RZ, R29 ;  /* 0x000000ffff197224 */ /* 0x000fe400078e001d */
[----:B------:R-:W-:Y:S01]  /*0e30*/  VIADD R28, R0, 0x1 ;  /* 0x00000001001c7836 */ /* 0x000fe20000000000 */
[----:B------:R-:W-:Y:S01]  /*0e40*/  ISETP.GE.U32.AND.EX P3, PT, R5, R11, PT, P1 ;  /* 0x0000000b0500720c */ /* 0x000fe20003f66110 */
[----:B------:R-:W-:Y:S02]  /*0e50*/  IMAD.MOV.U32 R29, RZ, RZ, RZ ;  /* 0x000000ffff1d7224 */ /* 0x000fe400078e00ff */
[----:B0-----:R-:W-:-:S04]  /*0e60*/  IMAD.WIDE.U32 R30, R16, UR14, R24 ;  /* 0x0000000e101e7c25 */ /* 0x001fc8000f8e0018 */
[----:B------:R-:W-:Y:S01]  /*0e70*/  IMAD R25, R16, UR15, RZ ;  /* 0x0000000f10197c24 */ /* 0x000fe2000f8e02ff */
[----:B------:R-:W-:Y:S01]  /*0e80*/  ISETP.GE.U32.AND P1, PT, R30, R8, PT ;  /* 0x000000081e00720c */ /* 0x000fe20003f26070 */
[----:B------:R-:W-:-:S04]  /*0e90*/  IMAD.WIDE.U32 R28, R16, UR14, R28 ;  /* 0x0000000e101c7c25 */ /* 0x000fc8000f8e001c */
[C---:B------:R-:W-:Y:S01]  /*0ea0*/  IMAD.IADD R22, R25.reuse, 0x1, R31 ;  /* 0x0000000119167824 */ /* 0x040fe200078e021f */
[----:B------:R-:W-:Y:S01]  /*0eb0*/  ISETP.GE.U32.AND P2, PT, R28, R8, PT ;  /* 0x000000081c00720c */ /* 0x000fe20003f46070 */
[----:B------:R-:W-:-:S03]  /*0ec0*/  IMAD.IADD R29, R25, 0x1, R29 ;  /* 0x00000001191d7824 */ /* 0x000fc600078e021d */
[-C--:B------:R-:W-:Y:S02]  /*0ed0*/  ISETP.GE.U32.OR.EX P1, PT, R22, R9.reuse, P3, P1 ;  /* 0x000000091600720c */ /* 0x080fe40001f26510 */
[----:B------:R-:W-:-:S11]  /*0ee0*/  ISETP.GE.U32.OR.EX P2, PT, R29, R9, P3, P2 ;  /* 0x000000091d00720c */ /* 0x000fd60001f46520 */
[----:B------:R-:W0:Y:S01]  /*0ef0*/  @!P1 LDC.64 R26, c[0x0][0x380] ;  /* 0x0000e000ff1a9b82 */ /* 0x000e220000000a00 */
[C---:B------:R-:W-:Y:S02]  /*0f00*/  @!P1 IADD3 R30, P3, PT, R2.reuse, R30, RZ ;  /* 0x0000001e021e9210 */ /* 0x040fe40007f7e0ff */
[----:B------:R-:W-:-:S03]  /*0f10*/  @!P2 IADD3 R28, P4, PT, R2, R28, RZ ;  /* 0x0000001c021ca210 */ /* 0x000fc60007f9e0ff */
[----:B------:R-:W-:Y:S02]  /*0f20*/  @!P1 IMAD.X R22, R22, 0x1, R23, P3 ;  /* 0x0000000116169824 */ /* 0x000fe400018e0617 */
[----:B------:R-:W1:Y:S01]  /*0f30*/  @!P2 LDC.64 R24, c[0x0][0x380] ;  /* 0x0000e000ff18ab82 */ /* 0x000e620000000a00 */
[----:B0-----:R-:W-:-:S04]  /*0f40*/  @!P1 LEA R26, P3, R30, R26, 0x3 ;  /* 0x0000001a1e1a9211 */ /* 0x001fc800078618ff */
[----:B------:R-:W-:Y:S01]  /*0f50*/  @!P1 LEA.HI.X R27, R30, R27, R22, 0x3, P3 ;  /* 0x0000001b1e1b9211 */ /* 0x000fe200018f1c16 */
[----:B------:R-:W-:Y:S01]  /*0f60*/  @!P2 IMAD.X R22, R29, 0x1, R23, P4 ;  /* 0x000000011d16a824 */ /* 0x000fe200020e0617 */
[----:B-1----:R-:W-:-:S04]  /*0f70*/  @!P2 LEA R24, P3, R28, R24, 0x3 ;  /* 0x000000181c18a211 */ /* 0x002fc800078618ff */
[----:B------:R-:W2:Y:S01]  /*0f80*/  @!P1 LDG.E.64 R26, desc[UR10][R26.64] ;  /* 0x0000000a1a1a9981 */ /* 0x000ea2000c1e1b00 */
[----:B------:R-:W-:-:S06]  /*0f90*/  @!P2 LEA.HI.X R25, R28, R25, R22, 0x3, P3 ;  /* 0x000000191c19a211 */ /* 0x000fcc00018f1c16 */
[----:B------:R-:W3:Y:S01]  /*0fa0*/  @!P2 LDG.E.64 R24, desc[UR10][R24.64] ;  /* 0x0000000a1818a981 */ /* 0x000ee2000c1e1b00 */
[----:B------:R-:W-:Y:S02]  /*0fb0*/  VIADD R0, R0, 0x2 ;  /* 0x0000000200007836 */ /* 0x000fe40000000000 */
[----:B------:R-:W-:Y:S01]  /*0fc0*/  IMAD.MOV.U32 R29, RZ, RZ, RZ ;  /* 0x000000ffff1d7224 */ /* 0x000fe200078e00ff */
[----:B--2---:R-:W-:-:S08]  /*0fd0*/  @!P1 DADD R14, R14, R26 ;  /* 0x000000000e0e9229 */ /* 0x004fd0000000001a */
[----:B---3--:R-:W-:-:S11]  /*0fe0*/  @!P2 DADD R14, R14, R24 ;  /* 0x000000000e0ea229 */ /* 0x008fd60000000018 */
.L_x_52:
[----:B------:R-:W-:Y:S05]  /*0ff0*/  @P0 BRA `(.L_x_50) ;  /* 0x00000000004c0947 */ /* 0x000fea0003800000 */
[----:B------:R-:W0:Y:S01]  /*1000*/  LDCU.64 UR14, c[0x0][0x3b0] ;  /* 0x00007600ff0e77ac */ /* 0x000e220008000a00 */
[----:B------:R-:W-:Y:S01]  /*1010*/  IMAD.MOV.U32 R24, RZ, RZ, R0 ;  /* 0x000000ffff187224 */ /* 0x000fe200078e0000 */
[----:B------:R-:W-:Y:S01]  /*1020*/  ISETP.GE.U32.AND P1, PT, R6, R10, PT ;  /* 0x0000000a0600720c */ /* 0x000fe20003f26070 */
[----:B------:R-:W-:Y:S01]  /*1030*/  IMAD.MOV.U32 R25, RZ, RZ, R29 ;  /* 0x000000ffff197224 */ /* 0x000fe200078e001d */
[----:B------:R-:W-:Y:S01]  /*1040*/  BSSY.RECONVERGENT B0, `(.L_x_50) ;  /* 0x000000e000007945 */ /* 0x000fe20003800200 */
[----:B0-----:R-:W-:-:S04]  /*1050*/  IMAD.WIDE.U32 R24, R16, UR14, R24 ;  /* 0x0000000e10187c25 */ /* 0x001fc8000f8e0018 */
[----:B------:R-:W-:Y:S01]  /*1060*/  IMAD R0, R16, UR15, R25 ;  /* 0x0000000f10007c24 */ /* 0x000fe2000f8e0219 */
[----:B------:R-:W-:-:S04]  /*1070*/  ISETP.GE.U32.AND P0, PT, R24, R8, PT ;  /* 0x000000081800720c */ /* 0x000fc80003f06070 */
[----:B------:R-:W-:-:S04]  /*1080*/  ISETP.GE.U32.AND.EX P0, PT, R0, R9, PT, P0 ;  /* 0x000000090000720c */ /* 0x000fc80003f06100 */
[----:B------:R-:W-:-:S13]  /*1090*/  ISETP.GE.U32.OR.EX P0, PT, R5, R11, P0, P1 ;  /* 0x0000000b0500720c */ /* 0x000fda0000706510 */
[----:B------:R-:W-:Y:S05]  /*10a0*/  @P0 BRA `(.L_x_53) ;  /* 0x00000000001c0947 */ /* 0x000fea0003800000 */
[----:B------:R-:W0:Y:S01]  /*10b0*/  LDCU.64 UR14, c[0x0][0x380] ;  /* 0x00007000ff0e77ac */ /* 0x000e220008000a00 */
[----:B------:R-:W-:-:S05]  /*10c0*/  IADD3 R3, P0, PT, R2, R24, RZ ;  /* 0x0000001802037210 */ /* 0x000fca0007f1e0ff */
[----:B------:R-:W-:Y:S01]  /*10d0*/  IMAD.X R0, R0, 0x1, R23, P0 ;  /* 0x0000000100007824 */ /* 0x000fe200000e0617 */
[----:B0-----:R-:W-:-:S04]  /*10e0*/  LEA R2, P0, R3, UR14, 0x3 ;  /* 0x0000000e03027c11 */ /* 0x001fc8000f8018ff */
[----:B------:R-:W-:-:S06]  /*10f0*/  LEA.HI.X R3, R3, UR15, R0, 0x3, P0 ;  /* 0x0000000f03037c11 */ /* 0x000fcc00080f1c00 */
[----:B------:R-:W2:Y:S02]  /*1100*/  LDG.E.64 R2, desc[UR10][R2.64] ;  /* 0x0000000a02027981 */ /* 0x000ea4000c1e1b00 */
[----:B--2---:R-:W-:-:S11]  /*1110*/  DADD R14, R14, R2 ;  /* 0x000000000e0e7229 */ /* 0x004fd60000000002 */
.L_x_53:
[----:B------:R-:W-:Y:S05]  /*1120*/  BSYNC.RECONVERGENT B0 ;  /* 0x0000000000007941 */ /* 0x000fea0003800200 */
.L_x_50:
[----:B------:R-:W-:-:S04]  /*1130*/  UIADD3 UR4, UP0, UPT, UR4, 0x1, URZ ;  /* 0x0000000104047890 */ /* 0x000fc8000ff1e0ff */
[----:B------:R-:W-:Y:S02]  /*1140*/  UIADD3.X UR5, UPT, UPT, URZ, UR5, URZ, UP0, !UPT ;  /* 0x00000005ff057290 */ /* 0x000fe400087fe4ff */
[----:B------:R-:W-:-:S04]  /*1150*/  ISETP.GT.U32.AND P0, PT, R34, UR4, PT ;  /* 0x0000000422007c0c */ /* 0x000fc8000bf04070 */
[----:B------:R-:W-:-:S13]  /*1160*/  ISETP.GT.U32.AND.EX P0, PT, R35, UR5, PT, P0 ;  /* 0x0000000523007c0c */ /* 0x000fda000bf04100 */
[----:B------:R-:W-:Y:S05]  /*1170*/  @P0 BRA `(.L_x_54) ;  /* 0xfffffff000680947 */ /* 0x000fea000383ffff */
.L_x_47:
[----:B------:R-:W-:Y:S01]  /*1180*/  IMAD.U32 R2, RZ, RZ, UR13 ;  /* 0x0000000dff027e24 */ /* 0x000fe2000f8e00ff */
[----:B------:R-:W0:Y:S01]  /*1190*/  LDCU.64 UR14, c[0x0][0x388] ;  /* 0x00007100ff0e77ac */ /* 0x000e220008000a00 */
[----:B------:R-:W-:Y:S02]  /*11a0*/  IMAD.MOV.U32 R3, RZ, RZ, RZ ;  /* 0x000000ffff037224 */ /* 0x000fe400078e00ff */
[----:B------:R-:W-:Y:S02]  /*11b0*/  IMAD R5, R21, UR12, RZ ;  /* 0x0000000c15057c24 */ /* 0x000fe4000f8e02ff */
[----:B------:R-:W-:-:S04]  /*11c0*/  IMAD.WIDE.U32 R2, R20, UR12, R2 ;  /* 0x0000000c14027c25 */ /* 0x000fc8000f8e0002 */
[----:B------:R-:W-:Y:S02]  /*11d0*/  IMAD.IADD R3, R3, 0x1, R5 ;  /* 0x0000000103037824 */ /* 0x000fe400078e0205 */
[----:B------:R-:W-:Y:S02]  /*11e0*/  IMAD.MOV.U32 R19, RZ, RZ, RZ ;  /* 0x000000ffff137224 */ /* 0x000fe400078e00ff */
[----:B------:R-:W-:Y:S02]  /*11f0*/  IMAD R3, R3, UR6, RZ ;  /* 0x0000000603037c24 */ /* 0x000fe4000f8e02ff */
[----:B------:R-:W-:-:S04]  /*1200*/  IMAD.WIDE.U32 R18, R2, UR6, R18 ;  /* 0x0000000602127c25 */ /* 0x000fc8000f8e0012 */
[----:B------:R-:W-:Y:S02]  /*1210*/  IMAD R3, R2, UR7, R3 ;  /* 0x0000000702037c24 */ /* 0x000fe4000f8e0203 */
[----:B------:R-:W-:Y:S02]  /*1220*/  IMAD.MOV.U32 R17, RZ, RZ, RZ ;  /* 0x000000ffff117224 */ /* 0x000fe400078e00ff */
[----:B------:R-:W-:Y:S02]  /*1230*/  IMAD.IADD R0, R19, 0x1, R3 ;  /* 0x0000000113007824 */ /* 0x000fe400078e0203 */
[----:B------:R-:W-:-:S04]  /*1240*/  IMAD.WIDE.U32 R16, R18, UR8, R16 ;  /* 0x0000000812107c25 */ /* 0x000fc8000f8e0010 */
[----:B------:R-:W-:Y:S01]  /*1250*/  IMAD R3, R0, UR8, RZ ;  /* 0x0000000800037c24 */ /* 0x000fe2000f8e02ff */
[----:B0-----:R-:W-:-:S03]  /*1260*/  LEA R2, P0, R16, UR14, 0x3 ;  /* 0x0000000e10027c11 */ /* 0x001fc6000f8018ff */
[----:B------:R-:W-:-:S04]  /*1270*/  IMAD R3, R18, UR9, R3 ;  /* 0x0000000912037c24 */ /* 0x000fc8000f8e0203 */
[----:B------:R-:W-:-:S05]  /*1280*/  IMAD.IADD R3, R17, 0x1, R3 ;  /* 0x0000000111037824 */ /* 0x000fca00078e0203 */
[----:B------:R-:W-:-:S05]  /*1290*/  LEA.HI.X R3, R16, UR15, R3, 0x3, P0 ;  /* 0x0000000f10037c11 */ /* 0x000fca00080f1c03 */
[----:B------:R-:W-:Y:S01]  /*12a0*/  STG.E.64 desc[UR10][R2.64], R14 ;  /* 0x0000000e02007986 */ /* 0x000fe2000c101b0a */
[----:B------:R-:W-:Y:S05]  /*12b0*/  EXIT ;  /* 0x000000000000794d */ /* 0x000fea0003800000 */
.L_x_55:
        /* <DEDUP_REMOVED lines=12> */
.L_x_299:


//--------------------- .text._Z10sum_kernelPdiPmmS0_mS0_mS_ --------------------------
	.section	.text._Z10sum_kernelPdiPmmS0_mS0_mS_,"ax",@progbits
	.align	128
        .global         _Z10sum_kernelPdiPmmS0_mS0_mS_
        .type           _Z10sum_kernelPdiPmmS0_mS0_mS_,@function
        .size           _Z10sum_kernelPdiPmmS0_mS0_mS_,(.L_x_300 - _Z10sum_kernelPdiPmmS0_mS0_mS_)
        .other          _Z10sum_kernelPdiPmmS0_mS0_mS_,@"STO_CUDA_ENTRY STV_DEFAULT"
_Z10sum_kernelPdiPmmS0_mS0_mS_:
.text._Z10sum_kernelPdiPmmS0_mS0_mS_:
[----:B------:R-:W-:Y:S01]  /*0000*/  LDC R1, c[0x0][0x37c] ;  /* 0x0000df00ff017b82 */ /* 0x000fe20000000800 */
[----:B------:R-:W0:Y:S07]  /*0010*/  S2R R3, SR_TID.X ;  /* 0x0000000000037919 */ /* 0x000e2e0000002100 */
[----:B------:R-:W0:Y:S01]  /*0020*/  S2UR UR4, SR_CTAID.X ;  /* 0x00000000000479c3 */ /* 0x000e220000002500 */
[----:B------:R-:W1:Y:S07]  /*0030*/  LDCU UR5, c[0x0][0x388] ;  /* 0x00007100ff0577ac */ /* 0x000e6e0008000800 */
[----:B------:R-:W0:Y:S02]  /*0040*/  LDC R4, c[0x0][0x360] ;  /* 0x0000d800ff047b82 */ /* 0x000e240000000800 */
[----:B0-----:R-:W-:-:S05]  /*0050*/  IMAD R4, R4, UR4, R3 ;  /* 0x0000000404047c24 */ /* 0x001fca000f8e0203 */
[----:B-1----:R-:W-:-:S13]  /*0060*/  ISETP.GE.AND P0, PT, R4, UR5, PT ;  /* 0x0000000504007c0c */ /* 0x002fda000bf06270 */
[----:B------:R-:W-:Y:S05]  /*0070*/  @P0 EXIT ;  /* 0x000000000000094d */ /* 0x000fea0003800000 */
[----:B------:R-:W0:Y:S01]  /*0080*/  LDCU.64 UR4, c[0x0][0x398] ;  /* 0x00007300ff0477ac */ /* 0x000e220008000a00 */
[----:B------:R-:W-:Y:S01]  /*0090*/  CS2R R2, SRZ ;  /* 0x0000000000027805 */ /* 0x000fe2000001ff00 */
[----:B------:R-:W1:Y:S01]  /*00a0*/  LDCU.64 UR14, c[0x0][0x358] ;  /* 0x00006b00ff0e77ac */ /* 0x000e620008000a00 */
[----:B0-----:R-:W-:-:S04]  /*00b0*/  UISETP.NE.U32.AND UP0, UPT, UR4, URZ, UPT ;  /* 0x000000ff0400728c */ /* 0x001fc8000bf05070 */
[----:B------:R-:W-:-:S09]  /*00c0*/  UISETP.NE.AND.EX UP0, UPT, UR5, URZ, UPT, UP0 ;  /* 0x000000ff0500728c */ /* 0x000fd2000bf05300 */
[----:B-1----:R-:W-:Y:S05]  /*00d0*/  BRA.U !UP0, `(.L_x_56) ;  /* 0x0000001908507547 */ /* 0x002fea000b800000 */
[----:B------:R-:W0:Y:S01]  /*00e0*/  LDCU.64 UR6, c[0x0][0x3a8] ;  /* 0x00007500ff0677ac */ /* 0x000e220008000a00 */
[----:B------:R-:W1:Y:S01]  /*00f0*/  LDCU.64 UR4, c[0x0][0x3b8] ;  /* 0x00007700ff0477ac */ /* 0x000e620008000a00 */
[----:B0-----:R-:W-:-:S04]  /*0100*/  UISETP.NE.U32.AND UP0, UPT, UR6, URZ, UPT ;  /* 0x000000ff0600728c */ /* 0x001fc8000bf05070 */
[----:B------:R-:W-:Y:S02]  /*0110*/  UISETP.NE.AND.EX UP0, UPT, UR7, URZ, UPT, UP0 ;  /* 0x000000ff0700728c */ /* 0x000fe4000bf05300 */
[----:B-1----:R-:W-:-:S04]  /*0120*/  UIADD3 UR11, UP1, UPT, UR4, -0x1, URZ ;  /* 0xffffffff040b7890 */ /* 0x002fc8000ff3e0ff */
[----:B------:R-:W-:-:S03]  /*0130*/  UIADD3.X UR12, UPT, UPT, UR5, -0x1, URZ, UP1, !UPT ;  /* 0xffffffff050c7890 */ /* 0x000fc60008ffe4ff */
[----:B------:R-:W-:Y:S09]  /*0140*/  BRA.U !UP0, `(.L_x_57) ;  /* 0x0000000d08487547 */ /* 0x000ff2000b800000 */
[----:B------:R-:W-:Y:S01]  /*0150*/  HFMA2 R0, -RZ, RZ, 0, 0 ;  /* 0x00000000ff007431 */ /* 0x000fe200000001ff */
[----:B------:R-:W-:Y:S01]  /*0160*/  PRMT R5, RZ, 0x7610, R5 ;  /* 0x00007610ff057816 */ /* 0x000fe20000000005 */
[----:B------:R-:W-:Y:S01]  /*0170*/  IMAD.MOV.U32 R7, RZ, RZ, RZ ;  /* 0x000000ffff077224 */ /* 0x000fe200078e00ff */
[----:B------:R-:W-:Y:S01]  /*0180*/  PRMT R6, RZ, 0x7610, R6 ;  /* 0x00007610ff067816 */ /* 0x000fe20000000006 */
[----:B------:R-:W-:Y:S01]  /*0190*/  UMOV UR7, URZ ;  /* 0x000000ff00077c82 */ /* 0x000fe20008000000 */
[----:B------:R-:W-:Y:S01]  /*01a0*/  UMOV UR8, URZ ;  /* 0x000000ff00087c82 */ /* 0x000fe20008000000 */
[----:B------:R-:W-:Y:S01]  /*01b0*/  UMOV UR9, 0x1 ;  /* 0x0000000100097882 */ /* 0x000fe20000000000 */
[----:B------:R-:W-:Y:S01]  /*01c0*/  UMOV UR4, URZ ;  /* 0x000000ff00047c82 */ /* 0x000fe20008000000 */
[----:B------:R-:W-:-:S05]  /*01d0*/  UMOV UR5, URZ ;  /* 0x000000ff00057c82 */ /* 0x000fca0008000000 */
.L_x_66:
[----:B------:R-:W-:Y:S01]  /*01e0*/  UISETP.GE.U32.AND UP0, UPT, UR5, 0xf, UPT ;  /* 0x0000000f0500788c */ /* 0x000fe2000bf06070 */
[----:B------:R-:W-:Y:S01]  /*01f0*/  IADD3 R5, PT, PT, R5, 0x1, RZ ;  /* 0x0000000105057810 */ /* 0x000fe20007ffe0ff */
[----:B------:R-:W-:Y:S01]  /*0200*/  VIADD R6, R6, 0x1 ;  /* 0x0000000106067836 */ /* 0x000fe20000000000 */
[----:B------:R-:W-:Y:S01]  /*0210*/  MOV R8, 0x1 ;  /* 0x0000000100087802 */ /* 0x000fe20000000f00 */
[----:B------:R-:W-:Y:S01]  /*0220*/  IMAD.MOV.U32 R2, RZ, RZ, RZ ;  /* 0x000000ffff027224 */ /* 0x000fe200078e00ff */
[----:B------:R-:W-:-:S04]  /*0230*/  UMOV UR13, UR9 ;  /* 0x00000009000d7c82 */ /* 0x000fc80008000000 */
[----:B------:R-:W-:Y:S05]  /*0240*/  BRA.U !UP0, `(.L_x_58) ;  /* 0x0000000108a47547 */ /* 0x000fea000b800000 */
[----:B------:R-:W-:Y:S02]  /*0250*/  HFMA2 R8, -RZ, RZ, 0, 5.9604644775390625e-08 ;  /* 0x00000001ff087431 */ /* 0x000fe400000001ff */
[----:B------:R-:W-:-:S07]  /*0260*/  IMAD.MOV.U32 R9, RZ, RZ, RZ ;  /* 0x000000ffff097224 */ /* 0x000fce00078e00ff */
.L_x_59:
[----:B------:R-:W0:Y:S02]  /*0270*/  LDC.64 R2, c[0x0][0x390] ;  /* 0x0000e400ff027b82 */ /* 0x000e240000000a00 */
[----:B0-----:R-:W-:-:S05]  /*0280*/  IMAD.WIDE.U32 R2, R9, 0x8, R2 ;  /* 0x0000000809027825 */ /* 0x001fca00078e0002 */
[----:B------:R-:W2:Y:S04]  /*0290*/  LDG.E R21, desc[UR14][R2.64] ;  /* 0x0000000e02157981 */ /* 0x000ea8000c1e1900 */
[----:B------:R-:W3:Y:S04]  /*02a0*/  LDG.E R22, desc[UR14][R2.64+0x8] ;  /* 0x0000080e02167981 */ /* 0x000ee8000c1e1900 */
[----:B------:R-:W4:Y:S04]  /*02b0*/  LDG.E R24, desc[UR14][R2.64+0x10] ;  /* 0x0000100e02187981 */ /* 0x000f28000c1e1900 */
[----:B------:R-:W5:Y:S04]  /*02c0*/  LDG.E R26, desc[UR14][R2.64+0x18] ;  /* 0x0000180e021a7981 */ /* 0x000f68000c1e1900 */
        /* <DEDUP_REMOVED lines=11> */
[----:B------:R-:W5:Y:S01]  /*0380*/  LDG.E R20, desc[UR14][R2.64+0x78] ;  /* 0x0000780e02147981 */ /* 0x000f62000c1e1900 */
[----:B------:R-:W-:Y:S01]  /*0390*/  ULOP3.LUT UR5, UR9, 0xfffffff0, URZ, 0xc0, !UPT ;  /* 0xfffffff009057892 */ /* 0x000fe2000f8ec0ff */
[----:B------:R-:W-:-:S05]  /*03a0*/  IADD3 R9, PT, PT, R9, 0x10, RZ ;  /* 0x0000001009097810 */ /* 0x000fca0007ffe0ff */
[----:B------:R-:W-:Y:S01]  /*03b0*/  ISETP.NE.AND P0, PT, R9, UR5, PT ;  /* 0x0000000509007c0c */ /* 0x000fe2000bf05270 */
[----:B--2---:R-:W-:-:S04]  /*03c0*/  IMAD R21, R21, R8, RZ ;  /* 0x0000000815157224 */ /* 0x004fc800078e02ff */
[----:B---3--:R-:W-:-:S04]  /*03d0*/  IMAD R21, R21, R22, RZ ;  /* 0x0000001615157224 */ /* 0x008fc800078e02ff */
[----:B----4-:R-:W-:-:S04]  /*03e0*/  IMAD R21, R21, R24, RZ ;  /* 0x0000001815157224 */ /* 0x010fc800078e02ff */
[----:B-----5:R-:W-:-:S04]  /*03f0*/  IMAD R21, R21, R26, RZ ;  /* 0x0000001a15157224 */ /* 0x020fc800078e02ff */
[----:B------:R-:W-:-:S04]  /*0400*/  IMAD R28, R21, R28, RZ ;  /* 0x0000001c151c7224 */ /* 0x000fc800078e02ff */
        /* <DEDUP_REMOVED lines=10> */
[----:B------:R-:W-:Y:S01]  /*04b0*/  IMAD R8, R11, R20, RZ ;  /* 0x000000140b087224 */ /* 0x000fe200078e02ff */
[----:B------:R-:W-:Y:S06]  /*04c0*/  @P0 BRA `(.L_x_59) ;  /* 0xfffffffc00680947 */ /* 0x000fec000383ffff */
[----:B------:R-:W-:-:S07]  /*04d0*/  IMAD.U32 R2, RZ, RZ, UR5 ;  /* 0x00000005ff027e24 */ /* 0x000fce000f8e00ff */
.L_x_58:
[----:B------:R-:W-:-:S09]  /*04e0*/  ULOP3.LUT UP0, URZ, UR9, 0xf, URZ, 0xc0, !UPT ;  /* 0x0000000f09ff7892 */ /* 0x000fd2000f80c0ff */
[----:B------:R-:W-:Y:S05]  /*04f0*/  BRA.U !UP0, `(.L_x_60) ;  /* 0x0000000108dc7547 */ /* 0x000fea000b800000 */
[----:B------:R-:W-:-:S04]  /*0500*/  LOP3.LUT R9, R6, 0xf, RZ, 0xc0, !PT ;  /* 0x0000000f06097812 */ /* 0x000fc800078ec0ff */
[C---:B------:R-:W-:Y:S02]  /*0510*/  IADD3 R3, PT, PT, R9.reuse, -0x1, RZ ;  /* 0xffffffff09037810 */ /* 0x040fe40007ffe0ff */
[----:B------:R-:W-:Y:S02]  /*0520*/  LOP3.LUT P1, RZ, R9, 0x7, RZ, 0xc0, !PT ;  /* 0x0000000709ff7812 */ /* 0x000fe4000782c0ff */
[----:B------:R-:W-:-:S13]  /*0530*/  ISETP.GE.U32.AND P0, PT, R3, 0x7, PT ;  /* 0x000000070300780c */ /* 0x000fda0003f06070 */
[----:B------:R-:W-:Y:S05]  /*0540*/  @!P0 BRA `(.L_x_61) ;  /* 0x00000000004c8947 */ /* 0x000fea0003800000 */
        /* <DEDUP_REMOVED lines=9> */
[----:B------:R-:W5:Y:S01]  /*05e0*/  LDG.E R24, desc[UR14][R10.64+0x38] ;  /* 0x0000380e0a187981 */ /* 0x000f62000c1e1900 */
[----:B------:R-:W-:-:S02]  /*05f0*/  VIADD R2, R2, 0x8 ;  /* 0x0000000802027836 */ /* 0x000fc40000000000 */
[----:B--2---:R-:W-:-:S04]  /*0600*/  IMAD R3, R8, R3, RZ ;  /* 0x0000000308037224 */ /* 0x004fc800078e02ff */
[----:B---3--:R-:W-:-:S04]  /*0610*/  IMAD R3, R3, R12, RZ ;  /* 0x0000000c03037224 */ /* 0x008fc800078e02ff */
[----:B----4-:R-:W-:-:S04]  /*0620*/  IMAD R3, R3, R14, RZ ;  /* 0x0000000e03037224 */ /* 0x010fc800078e02ff */
[----:B-----5:R-:W-:-:S04]  /*0630*/  IMAD R3, R3, R16, RZ ;  /* 0x0000001003037224 */ /* 0x020fc800078e02ff */
[----:B------:R-:W-:-:S04]  /*0640*/  IMAD R3, R3, R18, RZ ;  /* 0x0000001203037224 */ /* 0x000fc800078e02ff */
[----:B------:R-:W-:-:S04]  /*0650*/  IMAD R3, R3, R20, RZ ;  /* 0x0000001403037224 */ /* 0x000fc800078e02ff */
[----:B------:R-:W-:-:S04]  /*0660*/  IMAD R3, R3, R22, RZ ;  /* 0x0000001603037224 */ /* 0x000fc800078e02ff */
[----:B------:R-:W-:-:S07]  /*0670*/  IMAD R8, R3, R24, RZ ;  /* 0x0000001803087224 */ /* 0x000fce00078e02ff */
.L_x_61:
[----:B------:R-:W-:Y:S05]  /*0680*/  @!P1 BRA `(.L_x_60) ;  /* 0x0000000000789947 */ /* 0x000fea0003800000 */
[----:B------:R-:W-:-:S04]  /*0690*/  LOP3.LUT R3, R5, 0xffff, RZ, 0xc0, !PT ;  /* 0x0000ffff05037812 */ /* 0x000fc800078ec0ff */
[C---:B------:R-:W-:Y:S02]  /*06a0*/  LOP3.LUT R9, R3.reuse, 0x7, RZ, 0xc0, !PT ;  /* 0x0000000703097812 */ /* 0x040fe400078ec0ff */
[----:B------:R-:W-:Y:S02]  /*06b0*/  LOP3.LUT R12, R3, 0x3, RZ, 0xc0, !PT ;  /* 0x00000003030c7812 */ /* 0x000fe400078ec0ff */
[----:B------:R-:W-:Y:S02]  /*06c0*/  IADD3 R9, PT, PT, R9, -0x1, RZ ;  /* 0xffffffff09097810 */ /* 0x000fe40007ffe0ff */
[----:B------:R-:W-:Y:S02]  /*06d0*/  ISETP.NE.AND P1, PT, R12, RZ, PT ;  /* 0x000000ff0c00720c */ /* 0x000fe40003f25270 */
[----:B------:R-:W-:-:S13]  /*06e0*/  ISETP.GE.U32.AND P0, PT, R9, 0x3, PT ;  /* 0x000000030900780c */ /* 0x000fda0003f06070 */
[----:B------:R-:W-:Y:S05]  /*06f0*/  @!P0 BRA `(.L_x_62) ;  /* 0x00000000002c8947 */ /* 0x000fea0003800000 */
[----:B------:R-:W0:Y:S02]  /*0700*/  LDC.64 R10, c[0x0][0x390] ;  /* 0x0000e400ff0a7b82 */ /* 0x000e240000000a00 */
[----:B0-----:R-:W-:-:S05]  /*0710*/  IMAD.WIDE.U32 R10, R2, 0x8, R10 ;  /* 0x00000008020a7825 */ /* 0x001fca00078e000a */
[----:B------:R-:W2:Y:S04]  /*0720*/  LDG.E R3, desc[UR14][R10.64] ;  /* 0x0000000e0a037981 */ /* 0x000ea8000c1e1900 */
[----:B------:R-:W3:Y:S04]  /*0730*/  LDG.E R14, desc[UR14][R10.64+0x8] ;  /* 0x0000080e0a0e7981 */ /* 0x000ee8000c1e1900 */
[----:B------:R-:W4:Y:S04]  /*0740*/  LDG.E R16, desc[UR14][R10.64+0x10] ;  /* 0x0000100e0a107981 */ /* 0x000f28000c1e1900 */
[----:B------:R-:W5:Y:S01]  /*0750*/  LDG.E R18, desc[UR14][R10.64+0x18] ;  /* 0x0000180e0a127981 */ /* 0x000f62000c1e1900 */
[----:B------:R-:W-:-:S02]  /*0760*/  VIADD R2, R2, 0x4 ;  /* 0x0000000402027836 */ /* 0x000fc40000000000 */
[----:B--2---:R-:W-:-:S04]  /*0770*/  IMAD R3, R8, R3, RZ ;  /* 0x0000000308037224 */ /* 0x004fc800078e02ff */
[----:B---3--:R-:W-:-:S04]  /*0780*/  IMAD R3, R3, R14, RZ ;  /* 0x0000000e03037224 */ /* 0x008fc800078e02ff */
[----:B----4-:R-:W-:-:S04]  /*0790*/  IMAD R3, R3, R16, RZ ;  /* 0x0000001003037224 */ /* 0x010fc800078e02ff */
[----:B-----5:R-:W-:-:S07]  /*07a0*/  IMAD R8, R3, R18, RZ ;  /* 0x0000001203087224 */ /* 0x020fce00078e02ff */
.L_x_62:
[----:B------:R-:W-:Y:S05]  /*07b0*/  @!P1 BRA `(.L_x_60) ;  /* 0x00000000002c9947 */ /* 0x000fea0003800000 */
[----:B------:R-:W0:Y:S02]  /*07c0*/  LDC.64 R10, c[0x0][0x390] ;  /* 0x0000e400ff0a7b82 */ /* 0x000e240000000a00 */
[----:B0-----:R-:W-:-:S05]  /*07d0*/  IMAD.WIDE.U32 R2, R2, 0x8, R10 ;  /* 0x0000000802027825 */ /* 0x001fca00078e000a */
[----:B------:R-:W2:Y:S01]  /*07e0*/  LDG.E R9, desc[UR14][R2.64] ;  /* 0x0000000e02097981 */ /* 0x000ea2000c1e1900 */
[----:B------:R-:W-:Y:S01]  /*07f0*/  ISETP.NE.AND P0, PT, R12, 0x1, PT ;  /* 0x000000010c00780c */ /* 0x000fe20003f05270 */
[----:B--2---:R-:W-:-:S12]  /*0800*/  IMAD R8, R8, R9, RZ ;  /* 0x0000000908087224 */ /* 0x004fd800078e02ff */
[----:B------:R-:W-:Y:S05]  /*0810*/  @!P0 BRA `(.L_x_60) ;  /* 0x0000000000148947 */ /* 0x000fea0003800000 */
[----:B------:R-:W-:Y:S01]  /*0820*/  ISETP.NE.AND P0, PT, R12, 0x2, PT ;  /* 0x000000020c00780c */ /* 0x000fe20003f05270 */
[----:B------:R-:W2:-:S12]  /*0830*/  LDG.E R9, desc[UR14][R2.64+0x8] ;  /* 0x0000080e02097981 */ /* 0x000e98000c1e1900 */
[----:B------:R-:W3:Y:S01]  /*0840*/  @P0 LDG.E R11, desc[UR14][R2.64+0x10] ;  /* 0x0000100e020b0981 */ /* 0x000ee2000c1e1900 */
[----:B--2---:R-:W-:-:S04]  /*0850*/  IMAD R8, R8, R9, RZ ;  /* 0x0000000908087224 */ /* 0x004fc800078e02ff */
[----:B---3--:R-:W-:-:S07]  /*0860*/  @P0 IMAD R8, R8, R11, RZ ;  /* 0x0000000b08080224 */ /* 0x008fce00078e02ff */
.L_x_60:
[-C--:B------:R-:W-:Y:S01]  /*0870*/  IABS R10, R8.reuse ;  /* 0x00000008000a7213 */ /* 0x080fe20000000000 */
[----:B------:R-:W0:Y:S01]  /*0880*/  LDC R13, c[0x0][0x388] ;  /* 0x0000e200ff0d7b82 */ /* 0x000e220000000800 */
[----:B------:R-:W-:Y:S01]  /*0890*/  IABS R12, R8 ;  /* 0x00000008000c7213 */ /* 0x000fe20000000000 */
[----:B------:R-:W1:Y:S01]  /*08a0*/  LDCU.64 UR20, c[0x0][0x3a8] ;  /* 0x00007500ff1477ac */ /* 0x000e620008000a00 */
[----:B------:R-:W2:Y:S02]  /*08b0*/  I2F.RP R9, R10 ;  /* 0x0000000a00097306 */ /* 0x000ea40000209400 */
[----:B------:R-:W-:Y:S01]  /*08c0*/  IADD3 R12, PT, PT, RZ, -R12, RZ ;  /* 0x8000000cff0c7210 */ /* 0x000fe20007ffe0ff */
[----:B------:R-:W3:Y:S01]  /*08d0*/  LDCU.64 UR18, c[0x0][0x3a0] ;  /* 0x00007400ff1277ac */ /* 0x000ee20008000a00 */
[----:B------:R-:W-:Y:S01]  /*08e0*/  UMOV UR5, URZ ;  /* 0x000000ff00057c82 */ /* 0x000fe20008000000 */
[----:B------:R-:W-:-:S03]  /*08f0*/  UMOV UR6, URZ ;  /* 0x000000ff00067c82 */ /* 0x000fc60008000000 */
[----:B--2---:R-:W2:Y:S02]  /*0900*/  MUFU.RCP R9, R9 ;  /* 0x0000000900097308 */ /* 0x004ea40000001000 */
[----:B--2---:R-:W-:Y:S02]  /*0910*/  IADD3 R2, PT, PT, R9, 0xffffffe, RZ ;  /* 0x0ffffffe09027810 */ /* 0x004fe40007ffe0ff */
[----:B0-----:R-:W-:-:S04]  /*0920*/  IABS R9, R13 ;  /* 0x0000000d00097213 */ /* 0x001fc80000000000 */
[----:B------:R0:W2:Y:S02]  /*0930*/  F2I.FTZ.U32.TRUNC.NTZ R3, R2 ;  /* 0x0000000200037305 */ /* 0x0000a4000021f000 */
[----:B0-----:R-:W-:Y:S02]  /*0940*/  IMAD.MOV.U32 R2, RZ, RZ, RZ ;  /* 0x000000ffff027224 */ /* 0x001fe400078e00ff */
[----:B--2---:R-:W-:-:S04]  /*0950*/  IMAD.MOV R11, RZ, RZ, -R3 ;  /* 0x000000ffff0b7224 */ /* 0x004fc800078e0a03 */
[----:B------:R-:W-:-:S04]  /*0960*/  IMAD R11, R11, R10, RZ ;  /* 0x0000000a0b0b7224 */ /* 0x000fc800078e02ff */
[----:B------:R-:W-:Y:S01]  /*0970*/  IMAD.HI.U32 R3, R3, R11, R2 ;  /* 0x0000000b03037227 */ /* 0x000fe200078e0002 */
[----:B------:R-:W-:-:S05]  /*0980*/  MOV R11, R12 ;  /* 0x0000000c000b7202 */ /* 0x000fca0000000f00 */
[----:B------:R-:W-:-:S04]  /*0990*/  IMAD.HI.U32 R2, R3, R9, RZ ;  /* 0x0000000903027227 */ /* 0x000fc800078e00ff */
[----:B------:R-:W-:-:S05]  /*09a0*/  IMAD R3, R2, R11, R9 ;  /* 0x0000000b02037224 */ /* 0x000fca00078e0209 */
[----:B------:R-:W-:-:S13]  /*09b0*/  ISETP.GT.U32.AND P1, PT, R10, R3, PT ;  /* 0x000000030a00720c */ /* 0x000fda0003f24070 */
[----:B------:R-:W-:Y:S01]  /*09c0*/  @!P1 IMAD.IADD R3, R3, 0x1, -R10 ;  /* 0x0000000103039824 */ /* 0x000fe200078e0a0a */
[----:B------:R-:W-:Y:S02]  /*09d0*/  @!P1 IADD3 R2, PT, PT, R2, 0x1, RZ ;  /* 0x0000000102029810 */ /* 0x000fe40007ffe0ff */
[C---:B------:R-:W-:Y:S02]  /*09e0*/  ISETP.NE.AND P1, PT, R8.reuse, RZ, PT ;  /* 0x000000ff0800720c */ /* 0x040fe40003f25270 */
[----:B------:R-:W-:Y:S02]  /*09f0*/  ISETP.GE.U32.AND P0, PT, R3, R10, PT ;  /* 0x0000000a0300720c */ /* 0x000fe40003f06070 */
[----:B------:R-:W-:Y:S01]  /*0a00*/  LOP3.LUT R3, R8, R13, RZ, 0x3c, !PT ;  /* 0x0000000d08037212 */ /* 0x000fe200078e3cff */
[----:B------:R-:W-:-:S03]  /*0a10*/  IMAD.IADD R13, R4, 0x1, -R7 ;  /* 0x00000001040d7824 */ /* 0x000fc600078e0a07 */
[----:B------:R-:W-:Y:S02]  /*0a20*/  ISETP.GE.AND P2, PT, R3, RZ, PT ;  /* 0x000000ff0300720c */ /* 0x000fe40003f46270 */
[----:B------:R-:W-:-:S05]  /*0a30*/  IABS R12, R13 ;  /* 0x0000000d000c7213 */ /* 0x000fca0000000000 */
[----:B------:R-:W-:-:S06]  /*0a40*/  @P0 VIADD R2, R2, 0x1 ;  /* 0x0000000102020836 */ /* 0x000fcc0000000000 */
[----:B------:R-:W-:Y:S02]  /*0a50*/  @!P2 IADD3 R2, PT, PT, -R2, RZ, RZ ;  /* 0x000000ff0202a210 */ /* 0x000fe40007ffe1ff */
[----:B------:R-:W-:-:S04]  /*0a60*/  @!P1 LOP3.LUT R2, RZ, R8, RZ, 0x33, !PT ;  /* 0x00000008ff029212 */ /* 0x000fc800078e33ff */
[-C--:B------:R-:W-:Y:S02]  /*0a70*/  IABS R10, R2.reuse ;  /* 0x00000002000a7213 */ /* 0x080fe40000000000 */
[----:B------:R-:W-:Y:S02]  /*0a80*/  IABS R14, R2 ;  /* 0x00000002000e7213 */ /* 0x000fe40000000000 */
[----:B------:R-:W0:Y:S08]  /*0a90*/  I2F.RP R3, R10 ;  /* 0x0000000a00037306 */ /* 0x000e300000209400 */
[----:B0-----:R-:W0:Y:S02]  /*0aa0*/  MUFU.RCP R3, R3 ;  /* 0x0000000300037308 */ /* 0x001e240000001000 */
[----:B0-----:R-:W-:-:S02]  /*0ab0*/  VIADD R8, R3, 0xffffffe ;  /* 0x0ffffffe03087836 */ /* 0x001fc40000000000 */
[----:B------:R-:W-:-:S04]  /*0ac0*/  IMAD.MOV R3, RZ, RZ, -R14 ;  /* 0x000000ffff037224 */ /* 0x000fc800078e0a0e */
[----:B------:R0:W2:Y:S02]  /*0ad0*/  F2I.FTZ.U32.TRUNC.NTZ R9, R8 ;  /* 0x0000000800097305 */ /* 0x0000a4000021f000 */
[----:B0-----:R-:W-:Y:S01]  /*0ae0*/  HFMA2 R8, -RZ, RZ, 0, 0 ;  /* 0x00000000ff087431 */ /* 0x001fe200000001ff */
[----:B--2---:R-:W-:-:S05]  /*0af0*/  IADD3 R11, PT, PT, RZ, -R9, RZ ;  /* 0x80000009ff0b7210 */ /* 0x004fca0007ffe0ff */
[----:B------:R-:W-:-:S04]  /*0b00*/  IMAD R11, R11, R10, RZ ;  /* 0x0000000a0b0b7224 */ /* 0x000fc800078e02ff */
[----:B------:R-:W-:-:S06]  /*0b10*/  IMAD.HI.U32 R9, R9, R11, R8 ;  /* 0x0000000b09097227 */ /* 0x000fcc00078e0008 */
[----:B------:R-:W-:-:S04]  /*0b20*/  IMAD.HI.U32 R9, R9, R12, RZ ;  /* 0x0000000c09097227 */ /* 0x000fc800078e00ff */
[----:B------:R-:W-:-:S05]  /*0b30*/  IMAD R3, R9, R3, R12 ;  /* 0x0000000309037224 */ /* 0x000fca00078e020c */
[----:B------:R-:W-:-:S13]  /*0b40*/  ISETP.GT.U32.AND P1, PT, R10, R3, PT ;  /* 0x000000030a00720c */ /* 0x000fda0003f24070 */
[-C--:B------:R-:W-:Y:S01]  /*0b50*/  @!P1 IADD3 R3, PT, PT, R3, -R10.reuse, RZ ;  /* 0x8000000a03039210 */ /* 0x080fe20007ffe0ff */
[----:B------:R-:W-:Y:S01]  /*0b60*/  @!P1 VIADD R9, R9, 0x1 ;  /* 0x0000000109099836 */ /* 0x000fe20000000000 */
[----:B------:R-:W-:Y:S02]  /*0b70*/  ISETP.NE.AND P1, PT, R2, RZ, PT ;  /* 0x000000ff0200720c */ /* 0x000fe40003f25270 */
[----:B------:R-:W-:Y:S02]  /*0b80*/  ISETP.GE.U32.AND P0, PT, R3, R10, PT ;  /* 0x0000000a0300720c */ /* 0x000fe40003f06070 */
[----:B------:R-:W-:-:S04]  /*0b90*/  LOP3.LUT R3, R13, R2, RZ, 0x3c, !PT ;  /* 0x000000020d037212 */ /* 0x000fc800078e3cff */
[----:B------:R-:W-:-:S07]  /*0ba0*/  ISETP.GE.AND P2, PT, R3, RZ, PT ;  /* 0x000000ff0300720c */ /* 0x000fce0003f46270 */
[----:B------:R-:W-:-:S05]  /*0bb0*/  @P0 IADD3 R9, PT, PT, R9, 0x1, RZ ;  /* 0x0000000109090810 */ /* 0x000fca0007ffe0ff */
[----:B------:R-:W-:-:S05]  /*0bc0*/  IMAD.MOV.U32 R11, RZ, RZ, R9 ;  /* 0x000000ffff0b7224 */ /* 0x000fca00078e0009 */
[----:B------:R-:W-:Y:S02]  /*0bd0*/  @!P2 IADD3 R11, PT, PT, -R11, RZ, RZ ;  /* 0x000000ff0b0ba210 */ /* 0x000fe40007ffe1ff */
[----:B-1-3--:R-:W-:-:S07]  /*0be0*/  @!P1 LOP3.LUT R11, RZ, R2, RZ, 0x33, !PT ;  /* 0x00000002ff0b9212 */ /* 0x00afce00078e33ff */
.L_x_64:
[----:B------:R-:W-:-:S04]  /*0bf0*/  ULEA UR10, UP0, UR5, UR18, 0x3 ;  /* 0x00000012050a7291 */ /* 0x000fc8000f8018ff */
[----:B------:R-:W-:Y:S02]  /*0c00*/  ULEA.HI.X UR16, UR5, UR19, UR6, 0x3, UP0 ;  /* 0x0000001305107291 */ /* 0x000fe400080f1c06 */
[----:B------:R-:W-:-:S04]  /*0c10*/  IMAD.U32 R8, RZ, RZ, UR10 ;  /* 0x0000000aff087e24 */ /* 0x000fc8000f8e00ff */
[----:B------:R-:W-:-:S06]  /*0c20*/  MOV R9, UR16 ;  /* 0x0000001000097c02 */ /* 0x000fcc0008000f00 */
[----:B------:R-:W2:Y:S02]  /*0c30*/  LDG.E.64 R8, desc[UR14][R8.64] ;  /* 0x0000000e08087981 */ /* 0x000ea4000c1e1b00 */
[----:B--2---:R-:W-:-:S04]  /*0c40*/  ISETP.NE.U32.AND P0, PT, R8, UR7, PT ;  /* 0x0000000708007c0c */ /* 0x004fc8000bf05070 */
[----:B------:R-:W-:-:S13]  /*0c50*/  ISETP.NE.AND.EX P0, PT, R9, UR8, PT, P0 ;  /* 0x0000000809007c0c */ /* 0x000fda000bf05300 */
[----:B------:R-:W-:Y:S05]  /*0c60*/  @!P0 BRA `(.L_x_63) ;  /* 0x0000000000588947 */ /* 0x000fea0003800000 */
[----:B------:R-:W-:-:S04]  /*0c70*/  UIADD3 UR5, UP0, UPT, UR5, 0x1, URZ ;  /* 0x0000000105057890 */ /* 0x000fc8000ff1e0ff */
[----:B------:R-:W-:Y:S02]  /*0c80*/  UIADD3.X UR6, UPT, UPT, URZ, UR6, URZ, UP0, !UPT ;  /* 0x00000006ff067290 */ /* 0x000fe400087fe4ff */
[----:B------:R-:W-:-:S04]  /*0c90*/  UISETP.GE.U32.AND UP0, UPT, UR5, UR20, UPT ;  /* 0x000000140500728c */ /* 0x000fc8000bf06070 */
[----:B------:R-:W-:-:S09]  /*0ca0*/  UISETP.GE.U32.AND.EX UP0, UPT, UR6, UR21, UPT, UP0 ;  /* 0x000000150600728c */ /* 0x000fd2000bf06100 */
[----:B------:R-:W-:Y:S05]  /*0cb0*/  BRA.U !UP0, `(.L_x_64) ;  /* 0xfffffffd08cc7547 */ /* 0x000fea000b83ffff */
[----:B------:R-:W-:Y:S01]  /*0cc0*/  USHF.R.S32.HI UR5, URZ, 0x1f, UR4 ;  /* 0x0000001fff057899 */ /* 0x000fe20008011404 */
[----:B------:R-:W-:Y:S01]  /*0cd0*/  IMAD.MOV.U32 R3, RZ, RZ, R11 ;  /* 0x000000ffff037224 */ /* 0x000fe200078e000b */
[----:B------:R-:W-:-:S04]  /*0ce0*/  UISETP.NE.U32.AND UP0, UPT, UR11, UR4, UPT ;  /* 0x000000040b00728c */ /* 0x000fc8000bf05070 */
[----:B------:R-:W-:-:S09]  /*0cf0*/  UISETP.NE.AND.EX UP0, UPT, UR12, UR5, UPT, UP0 ;  /* 0x000000050c00728c */ /* 0x000fd2000bf05300 */
[----:B------:R-:W-:Y:S05]  /*0d00*/  BRA.U !UP0, `(.L_x_65) ;  /* 0x0000000108287547 */ /* 0x000fea000b800000 */
[----:B------:R-:W0:Y:S01]  /*0d10*/  LDCU.128 UR16, c[0x0][0x3b0] ;  /* 0x00007600ff1077ac */ /* 0x000e220008000c00 */
[----:B------:R-:W-:-:S04]  /*0d20*/  ULOP3.LUT UR5, URZ, UR4, URZ, 0x33, !UPT ;  /* 0x00000004ff057292 */ /* 0x000fc8000f8e33ff */
[----:B0-----:R-:W-:-:S04]  /*0d30*/  UIADD3 UR6, UP0, UPT, UR5, UR18, URZ ;  /* 0x0000001205067290 */ /* 0x001fc8000ff1e0ff */
[----:B------:R-:W-:Y:S02]  /*0d40*/  ULEA.HI.X.SX32 UR10, UR5, UR19, 0x1, UP0 ;  /* 0x00000013050a7291 */ /* 0x000fe400080f0eff */
[----:B------:R-:W-:-:S04]  /*0d50*/  ULEA UR5, UP0, UR6, UR16, 0x3 ;  /* 0x0000001006057291 */ /* 0x000fc8000f8018ff */
[----:B------:R-:W-:Y:S02]  /*0d60*/  ULEA.HI.X UR6, UR6, UR17, UR10, 0x3, UP0 ;  /* 0x0000001106067291 */ /* 0x000fe400080f1c0a */
[----:B------:R-:W-:-:S04]  /*0d70*/  MOV R8, UR5 ;  /* 0x0000000500087c02 */ /* 0x000fc80008000f00 */
[----:B------:R-:W-:-:S05]  /*0d80*/  IMAD.U32 R9, RZ, RZ, UR6 ;  /* 0x00000006ff097e24 */ /* 0x000fca000f8e00ff */
[----:B------:R-:W2:Y:S02]  /*0d90*/  LDG.E R8, desc[UR14][R8.64] ;  /* 0x0000000e08087981 */ /* 0x000ea4000c1e1900 */
[----:B--2---:R-:W-:-:S07]  /*0da0*/  IMAD R3, R11, R8, RZ ;  /* 0x000000080b037224 */ /* 0x004fce00078e02ff */
.L_x_65:
[----:B------:R-:W-:Y:S01]  /*0db0*/  IADD3 R0, PT, PT, R0, R3, RZ ;  /* 0x0000000300007210 */ /* 0x000fe20007ffe0ff */
[----:B------:R-:W-:-:S12]  /*0dc0*/  UIADD3 UR4, UPT, UPT, UR4, 0x1, URZ ;  /* 0x0000000104047890 */ /* 0x000fd8000fffe0ff */
.L_x_63:
[----:B------:R-:W0:Y:S01]  /*0dd0*/  LDCU.64 UR16, c[0x0][0x398] ;  /* 0x00007300ff1077ac */ /* 0x000e220008000a00 */
[----:B------:R-:W-:Y:S01]  /*0de0*/  IMAD R7, R2, R11, R7 ;  /* 0x0000000b02077224 */ /* 0x000fe200078e0207 */
[----:B------:R-:W-:Y:S02]  /*0df0*/  UIADD3 UR7, UP0, UPT, UR7, 0x1, URZ ;  /* 0x0000000107077890 */ /* 0x000fe4000ff1e0ff */
[----:B------:R-:W-:Y:S02]  /*0e00*/  UIADD3 UR9, UPT, UPT, UR9, 0x1, URZ ;  /* 0x0000000109097890 */ /* 0x000fe4000fffe0ff */
[----:B------:R-:W-:Y:S01]  /*0e10*/  UIADD3.X UR8, UPT, UPT, URZ, UR8, URZ, UP0, !UPT ;  /* 0x00000008ff087290 */ /* 0x000fe200087fe4ff */
[----:B------:R-:W-:Y:S01]  /*0e20*/  UMOV UR5, UR13 ;  /* 0x0000000d00057c82 */ /* 0x000fe20008000000 */
[----:B0-----:R-:W-:-:S04]  /*0e30*/  UISETP.GE.U32.AND UP0, UPT, UR7, UR16, UPT ;  /* 0x000000100700728c */ /* 0x001fc8000bf06070 */
[----:B------:R-:W-:-:S09]  /*0e40*/  UISETP.GE.U32.AND.EX UP0, UPT, UR8, UR17, UPT, UP0 ;  /* 0x000000110800728c */ /* 0x000fd2000bf06100 */
[----:B------:R-:W-:Y:S05]  /*0e50*/  BRA.U !UP0, `(.L_x_66) ;  /* 0xfffffff108e07547 */ /* 0x000fea000b83ffff */
[----:B------:R-:W-:Y:S05]  /*0e60*/  BRA `(.L_x_67) ;  /* 0x0000000800e47947 */ /* 0x000fea0003800000 */
.L_x_57:
[----:B------:R-:W-:Y:S02]  /*0e70*/  HFMA2 R0, -RZ, RZ, 0, 0 ;  /* 0x00000000ff007431 */ /* 0x000fe400000001ff */
[----:B------:R-:W-:Y:S01]  /*0e80*/  IMAD.MOV.U32 R8, RZ, RZ, RZ ;  /* 0x000000ffff087224 */ /* 0x000fe200078e00ff */
[----:B------:R-:W-:Y:S01]  /*0e90*/  PRMT R2, RZ, 0x7610, R2 ;  /* 0x00007610ff027816 */ /* 0x000fe20000000002 */
[----:B------:R-:W-:Y:S01]  /*0ea0*/  IMAD.MOV.U32 R7, RZ, RZ, RZ ;  /* 0x000000ffff077224 */ /* 0x000fe200078e00ff */
[----:B------:R-:W-:-:S07]  /*0eb0*/  PRMT R3, RZ, 0x7610, R3 ;  /* 0x00007610ff037816 */ /* 0x000fce0000000003 */
.L_x_73:
[----:B------:R-:W-:Y:S01]  /*0ec0*/  ISETP.GE.U32.AND P0, PT, R8, 0xf, PT ;  /* 0x0000000f0800780c */ /* 0x000fe20003f06070 */
[----:B------:R-:W-:Y:S01]  /*0ed0*/  VIADD R11, R2, 0x1 ;  /* 0x00000001020b7836 */ /* 0x000fe20000000000 */
[----:B------:R-:W-:Y:S01]  /*0ee0*/  IADD3 R5, PT, PT, R8, 0x1, RZ ;  /* 0x0000000108057810 */ /* 0x000fe20007ffe0ff */
[----:B------:R-:W-:Y:S01]  /*0ef0*/  IMAD.MOV.U32 R6, RZ, RZ, 0x1 ;  /* 0x00000001ff067424 */ /* 0x000fe200078e00ff */
[----:B------:R-:W-:Y:S02]  /*0f00*/  IADD3 R10, PT, PT, R3, 0x1, RZ ;  /* 0x00000001030a7810 */ /* 0x000fe40007ffe0ff */
[----:B------:R-:W-:Y:S02]  /*0f10*/  LOP3.LUT P1, RZ, R5, 0xf, RZ, 0xc0, !PT ;  /* 0x0000000f05ff7812 */ /* 0x000fe4000782c0ff */
[----:B------:R-:W-:-:S05]  /*0f20*/  MOV R9, RZ ;  /* 0x000000ff00097202 */ /* 0x000fca0000000f00 */
[----:B------:R-:W-:Y:S06]  /*0f30*/  @!P0 BRA `(.L_x_68) ;  /* 0x0000000000b48947 */ /* 0x000fec0003800000 */
[----:B------:R-:W0:Y:S01]  /*0f40*/  LDCU.64 UR4, c[0x0][0x390] ;  /* 0x00007200ff0477ac */ /* 0x000e220008000a00 */
[----:B------:R-:W-:Y:S01]  /*0f50*/  LOP3.LUT R9, R5, 0xfffffff0, RZ, 0xc0, !PT ;  /* 0xfffffff005097812 */ /* 0x000fe200078ec0ff */
[----:B------:R-:W-:-:S03]  /*0f60*/  IMAD.MOV.U32 R6, RZ, RZ, 0x1 ;  /* 0x00000001ff067424 */ /* 0x000fc600078e00ff */
[----:B------:R-:W-:Y:S01]  /*0f70*/  IADD3 R26, PT, PT, -R9, RZ, RZ ;  /* 0x000000ff091a7210 */ /* 0x000fe20007ffe1ff */
[----:B0-----:R-:W-:-:S04]  /*0f80*/  UIADD3 UR4, UP0, UPT, UR4, 0x40, URZ ;  /* 0x0000004004047890 */ /* 0x001fc8000ff1e0ff */
[----:B------:R-:W-:Y:S02]  /*0f90*/  UIADD3.X UR5, UPT, UPT, URZ, UR5, URZ, UP0, !UPT ;  /* 0x00000005ff057290 */ /* 0x000fe400087fe4ff */
[----:B------:R-:W-:-:S04]  /*0fa0*/  IMAD.U32 R2, RZ, RZ, UR4 ;  /* 0x00000004ff027e24 */ /* 0x000fc8000f8e00ff */
[----:B------:R-:W-:-:S07]  /*0fb0*/  MOV R3, UR5 ;  /* 0x0000000500037c02 */ /* 0x000fce0008000f00 */
.L_x_69:
        /* <DEDUP_REMOVED lines=14> */
[----:B--2---:R-:W-:-:S03]  /*10a0*/  IMAD R25, R25, R6, RZ ;  /* 0x0000000619197224 */ /* 0x004fc600078e02ff */
[----:B------:R-:W2:Y:S01]  /*10b0*/  LDG.E R6, desc[UR14][R2.64+0x30] ;  /* 0x0000300e02067981 */ /* 0x000ea2000c1e1900 */
[----:B---3--:R-:W-:-:S03]  /*10c0*/  IMAD R25, R25, R24, RZ ;  /* 0x0000001819197224 */ /* 0x008fc600078e02ff */
[----:B------:R0:W3:Y:S01]  /*10d0*/  LDG.E R24, desc[UR14][R2.64+0x38] ;  /* 0x0000380e02187981 */ /* 0x0000e2000c1e1900 */
[----:B------:R-:W-:Y:S02]  /*10e0*/  VIADD R26, R26, 0x10 ;  /* 0x000000101a1a7836 */ /* 0x000fe40000000000 */
[----:B----4-:R-:W-:-:S03]  /*10f0*/  IMAD R12, R25, R12, RZ ;  /* 0x0000000c190c7224 */ /* 0x010fc600078e02ff */
[----:B------:R-:W-:Y:S01]  /*1100*/  ISETP.NE.AND P0, PT, R26, RZ, PT ;  /* 0x000000ff1a00720c */ /* 0x000fe20003f05270 */
[----:B-----5:R-:W-:Y:S01]  /*1110*/  IMAD R23, R12, R23, RZ ;  /* 0x000000170c177224 */ /* 0x020fe200078e02ff */
[----:B0-----:R-:W-:-:S03]  /*1120*/  IADD3 R2, P2, PT, R2, 0x80, RZ ;  /* 0x0000008002027810 */ /* 0x001fc60007f5e0ff */
[----:B------:R-:W-:Y:S01]  /*1130*/  IMAD R22, R23, R22, RZ ;  /* 0x0000001617167224 */ /* 0x000fe200078e02ff */
[----:B------:R-:W-:-:S03]  /*1140*/  IADD3.X R3, PT, PT, RZ, R3, RZ, P2, !PT ;  /* 0x00000003ff037210 */ /* 0x000fc600017fe4ff */
        /* <DEDUP_REMOVED lines=9> */
[----:B--2---:R-:W-:-:S04]  /*11e0*/  IMAD R13, R13, R6, RZ ;  /* 0x000000060d0d7224 */ /* 0x004fc800078e02ff */
[----:B---3--:R-:W-:Y:S01]  /*11f0*/  IMAD R6, R13, R24, RZ ;  /* 0x000000180d067224 */ /* 0x008fe200078e02ff */
[----:B------:R-:W-:Y:S06]  /*1200*/  @P0 BRA `(.L_x_69) ;  /* 0xfffffffc006c0947 */ /* 0x000fec000383ffff */
.L_x_68:
[----:B------:R-:W-:Y:S02]  /*1210*/  PRMT R2, R11, 0x7610, R2 ;  /* 0x000076100b027816 */ /* 0x000fe40000000002 */
[----:B------:R-:W-:Y:S01]  /*1220*/  PRMT R3, R10, 0x7610, R3 ;  /* 0x000076100a037816 */ /* 0x000fe20000000003 */
[----:B------:R-:W-:Y:S06]  /*1230*/  @!P1 BRA `(.L_x_70) ;  /* 0x0000000000dc9947 */ /* 0x000fec0003800000 */
[----:B------:R-:W-:-:S04]  /*1240*/  LOP3.LUT R11, R3, 0xf, RZ, 0xc0, !PT ;  /* 0x0000000f030b7812 */ /* 0x000fc800078ec0ff */
[C---:B------:R-:W-:Y:S01]  /*1250*/  LOP3.LUT P1, RZ, R11.reuse, 0x7, RZ, 0xc0, !PT ;  /* 0x000000070bff7812 */ /* 0x040fe2000782c0ff */
[----:B------:R-:W-:-:S05]  /*1260*/  VIADD R10, R11, 0xffffffff ;  /* 0xffffffff0b0a7836 */ /* 0x000fca0000000000 */
        /* <DEDUP_REMOVED lines=12> */
[----:B------:R-:W-:Y:S01]  /*1330*/  IADD3 R9, PT, PT, R9, 0x8, RZ ;  /* 0x0000000809097810 */ /* 0x000fe20007ffe0ff */
        /* <DEDUP_REMOVED lines=8> */
.L_x_71:
[----:B------:R-:W-:Y:S05]  /*13c0*/  @!P1 BRA `(.L_x_70) ;  /* 0x0000000000789947 */ /* 0x000fea0003800000 */
[----:B------:R-:W-:-:S04]  /*13d0*/  LOP3.LUT R10, R2, 0xffff, RZ, 0xc0, !PT ;  /* 0x0000ffff020a7812 */ /* 0x000fc800078ec0ff */
[C---:B------:R-:W-:Y:S02]  /*13e0*/  LOP3.LUT R11, R10.reuse, 0x7, RZ, 0xc0, !PT ;  /* 0x000000070a0b7812 */ /* 0x040fe400078ec0ff */
[----:B------:R-:W-:-:S03]  /*13f0*/  LOP3.LUT R12, R10, 0x3, RZ, 0xc0, !PT ;  /* 0x000000030a0c7812 */ /* 0x000fc600078ec0ff */
[----:B------:R-:W-:Y:S01]  /*1400*/  VIADD R11, R11, 0xffffffff ;  /* 0xffffffff0b0b7836 */ /* 0x000fe20000000000 */
[----:B------:R-:W-:-:S04]  /*1410*/  ISETP.NE.AND P1, PT, R12, RZ, PT ;  /* 0x000000ff0c00720c */ /* 0x000fc80003f25270 */
        /* <DEDUP_REMOVED lines=8> */
[----:B------:R-:W-:Y:S01]  /*14a0*/  IADD3 R9, PT, PT, R9, 0x4, RZ ;  /* 0x0000000409097810 */ /* 0x000fe20007ffe0ff */
[----:B--2---:R-:W-:-:S04]  /*14b0*/  IMAD R13, R6, R13, RZ ;  /* 0x0000000d060d7224 */ /* 0x004fc800078e02ff */
[----:B---3--:R-:W-:-:S04]  /*14c0*/  IMAD R13, R13, R14, RZ ;  /* 0x0000000e0d0d7224 */ /* 0x008fc800078e02ff */
[----:B----4-:R-:W-:-:S04]  /*14d0*/  IMAD R13, R13, R16, RZ ;  /* 0x000000100d0d7224 */ /* 0x010fc800078e02ff */
[----:B-----5:R-:W-:-:S07]  /*14e0*/  IMAD R6, R13, R18, RZ ;  /* 0x000000120d067224 */ /* 0x020fce00078e02ff */
.L_x_72:
        /* <DEDUP_REMOVED lines=12> */
.L_x_70:
[----:B------:R-:W0:Y:S01]  /*15b0*/  LDC.64 R10, c[0x0][0x3b8] ;  /* 0x0000ee00ff0a7b82 */ /* 0x000e220000000a00 */
[----:B------:R-:W-:Y:S01]  /*15c0*/  ISETP.NE.U32.AND P0, PT, R8, UR11, PT ;  /* 0x0000000b08007c0c */ /* 0x000fe2000bf05070 */
[----:B------:R-:W1:Y:S03]  /*15d0*/  LDCU.64 UR4, c[0x0][0x398] ;  /* 0x00007300ff0477ac */ /* 0x000e660008000a00 */
[----:B------:R-:W-:-:S03]  /*15e0*/  ISETP.NE.AND.EX P0, PT, RZ, UR12, PT, P0 ;  /* 0x0000000cff007c0c */ /* 0x000fc6000bf05300 */
[----:B------:R-:W2:Y:S01]  /*15f0*/  LDC.64 R12, c[0x0][0x3b0] ;  /* 0x0000ec00ff0c7b82 */ /* 0x000ea20000000a00 */
[----:B------:R-:W-:-:S07]  /*1600*/  IABS R14, R6 ;  /* 0x00000006000e7213 */ /* 0x000fce0000000000 */
[----:B------:R-:W3:Y:S02]  /*1610*/  LDC R15, c[0x0][0x388] ;  /* 0x0000e200ff0f7b82 */ /* 0x000ee40000000800 */
[----:B------:R-:W-:-:S04]  /*1620*/  @P0 LOP3.LUT R8, RZ, R8, RZ, 0x33, !PT ;  /* 0x00000008ff080212 */ /* 0x000fc800078e33ff */
[----:B0-----:R-:W-:-:S04]  /*1630*/  @P0 IADD3 R9, P1, PT, R8, R10, RZ ;  /* 0x0000000a08090210 */ /* 0x001fc80007f3e0ff */
[----:B------:R-:W-:Y:S02]  /*1640*/  @P0 LEA.HI.X.SX32 R10, R8, R11, 0x1, P1 ;  /* 0x0000000b080a0211 */ /* 0x000fe400008f0eff */
[----:B--2---:R-:W-:-:S04]  /*1650*/  @P0 LEA R8, P1, R9, R12, 0x3 ;  /* 0x0000000c09080211 */ /* 0x004fc800078218ff */
[----:B------:R-:W-:-:S05]  /*1660*/  @P0 LEA.HI.X R9, R9, R13, R10, 0x3, P1 ;  /* 0x0000000d09090211 */ /* 0x000fca00008f1c0a */
[----:B------:R0:W2:Y:S01]  /*1670*/  @P0 LDG.E R8, desc[UR14][R8.64] ;  /* 0x0000000e08080981 */ /* 0x0000a2000c1e1900 */
[----:B------:R-:W4:Y:S01]  /*1680*/  I2F.RP R12, R14 ;  /* 0x0000000e000c7306 */ /* 0x000f220000209400 */
[----:B---3--:R-:W-:Y:S02]  /*1690*/  IABS R16, R15 ;  /* 0x0000000f00107213 */ /* 0x008fe40000000000 */
[----:B0-----:R-:W-:-:S05]  /*16a0*/  IABS R9, R6 ;  /* 0x0000000600097213 */ /* 0x001fca0000000000 */
[----:B------:R-:W-:Y:S01]  /*16b0*/  IMAD.MOV R9, RZ, RZ, -R9 ;  /* 0x000000ffff097224 */ /* 0x000fe200078e0a09 */
[----:B----4-:R-:W0:Y:S02]  /*16c0*/  MUFU.RCP R12, R12 ;  /* 0x0000000c000c7308 */ /* 0x010e240000001000 */
[----:B0-----:R-:W-:-:S06]  /*16d0*/  VIADD R10, R12, 0xffffffe ;  /* 0x0ffffffe0c0a7836 */ /* 0x001fcc0000000000 */
[----:B------:R0:W3:Y:S02]  /*16e0*/  F2I.FTZ.U32.TRUNC.NTZ R11, R10 ;  /* 0x0000000a000b7305 */ /* 0x0000e4000021f000 */
[----:B0-----:R-:W-:Y:S02]  /*16f0*/  MOV R10, RZ ;  /* 0x000000ff000a7202 */ /* 0x001fe40000000f00 */
[----:B---3--:R-:W-:-:S05]  /*1700*/  IADD3 R13, PT, PT, RZ, -R11, RZ ;  /* 0x8000000bff0d7210 */ /* 0x008fca0007ffe0ff */
[----:B------:R-:W-:-:S04]  /*1710*/  IMAD R13, R13, R14, RZ ;  /* 0x0000000e0d0d7224 */ /* 0x000fc800078e02ff */
[----:B------:R-:W-:-:S06]  /*1720*/  IMAD.HI.U32 R11, R11, R13, R10 ;  /* 0x0000000d0b0b7227 */ /* 0x000fcc00078e000a */
[----:B------:R-:W-:-:S04]  /*1730*/  IMAD.HI.U32 R12, R11, R16, RZ ;  /* 0x000000100b0c7227 */ /* 0x000fc800078e00ff */
[----:B------:R-:W-:-:S05]  /*1740*/  IMAD R9, R12, R9, R16 ;  /* 0x000000090c097224 */ /* 0x000fca00078e0210 */
[----:B------:R-:W-:-:S13]  /*1750*/  ISETP.GT.U32.AND P3, PT, R14, R9, PT ;  /* 0x000000090e00720c */ /* 0x000fda0003f64070 */
[-C--:B------:R-:W-:Y:S02]  /*1760*/  @!P3 IADD3 R9, PT, PT, R9, -R14.reuse, RZ ;  /* 0x8000000e0909b210 */ /* 0x080fe40007ffe0ff */
[----:B------:R-:W-:Y:S02]  /*1770*/  @!P3 IADD3 R12, PT, PT, R12, 0x1, RZ ;  /* 0x000000010c0cb810 */ /* 0x000fe40007ffe0ff */
[----:B------:R-:W-:Y:S02]  /*1780*/  ISETP.GE.U32.AND P1, PT, R9, R14, PT ;  /* 0x0000000e0900720c */ /* 0x000fe40003f26070 */
[C---:B------:R-:W-:Y:S02]  /*1790*/  LOP3.LUT R9, R6.reuse, R15, RZ, 0x3c, !PT ;  /* 0x0000000f06097212 */ /* 0x040fe400078e3cff */
[----:B------:R-:W-:Y:S02]  /*17a0*/  ISETP.NE.AND P3, PT, R6, RZ, PT ;  /* 0x000000ff0600720c */ /* 0x000fe40003f65270 */
[----:B------:R-:W-:-:S02]  /*17b0*/  ISETP.GE.AND P2, PT, R9, RZ, PT ;  /* 0x000000ff0900720c */ /* 0x000fc40003f46270 */
[----:B------:R-:W-:-:S05]  /*17c0*/  IADD3 R15, PT, PT, R4, -R7, RZ ;  /* 0x80000007040f7210 */ /* 0x000fca0007ffe0ff */
[----:B------:R-:W-:-:S06]  /*17d0*/  @P1 VIADD R12, R12, 0x1 ;  /* 0x000000010c0c1836 */ /* 0x000fcc0000000000 */
[----:B------:R-:W-:Y:S02]  /*17e0*/  @!P2 IADD3 R12, PT, PT, -R12, RZ, RZ ;  /* 0x000000ff0c0ca210 */ /* 0x000fe40007ffe1ff */
[----:B------:R-:W-:-:S04]  /*17f0*/  @!P3 LOP3.LUT R12, RZ, R6, RZ, 0x33, !PT ;  /* 0x00000006ff0cb212 */ /* 0x000fc800078e33ff */
[----:B------:R-:W-:-:S04]  /*1800*/  IABS R9, R12 ;  /* 0x0000000c00097213 */ /* 0x000fc80000000000 */
[----:B------:R-:W0:Y:S08]  /*1810*/  I2F.RP R6, R9 ;  /* 0x0000000900067306 */ /* 0x000e300000209400 */
[----:B0-----:R-:W0:Y:S02]  /*1820*/  MUFU.RCP R6, R6 ;  /* 0x0000000600067308 */ /* 0x001e240000001000 */
[----:B0-----:R-:W-:-:S02]  /*1830*/  IADD3 R10, PT, PT, R6, 0xffffffe, RZ ;  /* 0x0ffffffe060a7810 */ /* 0x001fc40007ffe0ff */
[----:B------:R-:W-:-:S04]  /*1840*/  IABS R6, R15 ;  /* 0x0000000f00067213 */ /* 0x000fc80000000000 */
[----:B------:R0:W3:Y:S02]  /*1850*/  F2I.FTZ.U32.TRUNC.NTZ R11, R10 ;  /* 0x0000000a000b7305 */ /* 0x0000e4000021f000 */
[----:B0-----:R-:W-:Y:S02]  /*1860*/  HFMA2 R10, -RZ, RZ, 0, 0 ;  /* 0x00000000ff0a7431 */ /* 0x001fe400000001ff */
[----:B---3--:R-:W-:-:S04]  /*1870*/  IMAD.MOV R14, RZ, RZ, -R11 ;  /* 0x000000ffff0e7224 */ /* 0x008fc800078e0a0b */
[----:B------:R-:W-:Y:S01]  /*1880*/  IMAD R13, R14, R9, RZ ;  /* 0x000000090e0d7224 */ /* 0x000fe200078e02ff */
[----:B------:R-:W-:-:S03]  /*1890*/  IABS R14, R12 ;  /* 0x0000000c000e7213 */ /* 0x000fc60000000000 */
[----:B------:R-:W-:-:S04]  /*18a0*/  IMAD.HI.U32 R11, R11, R13, R10 ;  /* 0x0000000d0b0b7227 */ /* 0x000fc800078e000a */
[----:B------:R-:W-:Y:S02]  /*18b0*/  IMAD.MOV R10, RZ, RZ, -R14 ;  /* 0x000000ffff0a7224 */ /* 0x000fe400078e0a0e */
[----:B------:R-:W-:-:S04]  /*18c0*/  IMAD.HI.U32 R11, R11, R6, RZ ;  /* 0x000000060b0b7227 */ /* 0x000fc800078e00ff */
[----:B------:R-:W-:-:S05]  /*18d0*/  IMAD R6, R11, R10, R6 ;  /* 0x0000000a0b067224 */ /* 0x000fca00078e0206 */
[----:B------:R-:W-:-:S13]  /*18e0*/  ISETP.GT.U32.AND P3, PT, R9, R6, PT ;  /* 0x000000060900720c */ /* 0x000fda0003f64070 */
[-C--:B------:R-:W-:Y:S02]  /*18f0*/  @!P3 IADD3 R6, PT, PT, R6, -R9.reuse, RZ ;  /* 0x800000090606b210 */ /* 0x080fe40007ffe0ff */
[----:B------:R-:W-:Y:S02]  /*1900*/  @!P3 IADD3 R11, PT, PT, R11, 0x1, RZ ;  /* 0x000000010b0bb810 */ /* 0x000fe40007ffe0ff */
[----:B------:R-:W-:Y:S02]  /*1910*/  ISETP.GE.U32.AND P1, PT, R6, R9, PT ;  /* 0x000000090600720c */ /* 0x000fe40003f26070 */
[----:B------:R-:W-:Y:S02]  /*1920*/  LOP3.LUT R6, R15, R12, RZ, 0x3c, !PT ;  /* 0x0000000c0f067212 */ /* 0x000fe400078e3cff */
[----:B------:R-:W-:Y:S02]  /*1930*/  ISETP.NE.AND P3, PT, R12, RZ, PT ;  /* 0x000000ff0c00720c */ /* 0x000fe40003f65270 */
[----:B------:R-:W-:-:S07]  /*1940*/  ISETP.GE.AND P2, PT, R6, RZ, PT ;  /* 0x000000ff0600720c */ /* 0x000fce0003f46270 */
[----:B------:R-:W-:Y:S01]  /*1950*/  @P1 VIADD R11, R11, 0x1 ;  /* 0x000000010b0b1836 */ /* 0x000fe20000000000 */
[----:B-1----:R-:W-:-:S04]  /*1960*/  ISETP.GE.U32.AND P1, PT, R5, UR4, PT ;  /* 0x0000000405007c0c */ /* 0x002fc8000bf26070 */
[----:B------:R-:W-:Y:S02]  /*1970*/  ISETP.GE.U32.AND.EX P1, PT, RZ, UR5, PT, P1 ;  /* 0x00000005ff007c0c */ /* 0x000fe4000bf26110 */
[----:B------:R-:W-:Y:S02]  /*1980*/  @!P2 IADD3 R11, PT, PT, -R11, RZ, RZ ;  /* 0x000000ff0b0ba210 */ /* 0x000fe40007ffe1ff */
[----:B------:R-:W-:-:S04]  /*1990*/  @!P3 LOP3.LUT R11, RZ, R12, RZ, 0x33, !PT ;  /* 0x0000000cff0bb212 */ /* 0x000fc800078e33ff */
[-C--:B------:R-:W-:Y:S01]  /*19a0*/  MOV R9, R11.reuse ;  /* 0x0000000b00097202 */ /* 0x080fe20000000f00 */
[----:B------:R-:W-:Y:S02]  /*19b0*/  IMAD R7, R12, R11, R7 ;  /* 0x0000000b0c077224 */ /* 0x000fe400078e0207 */
[----:B--2---:R-:W-:Y:S01]  /*19c0*/  @P0 IMAD R9, R11, R8, RZ ;  /* 0x000000080b090224 */ /* 0x004fe200078e02ff */
[----:B------:R-:W-:-:S03]  /*19d0*/  MOV R8, R5 ;  /* 0x0000000500087202 */ /* 0x000fc60000000f00 */
[----:B------:R-:W-:Y:S01]  /*19e0*/  IMAD.IADD R0, R9, 0x1, R0 ;  /* 0x0000000109007824 */ /* 0x000fe200078e0200 */
[----:B------:R-:W-:Y:S06]  /*19f0*/  @!P1 BRA `(.L_x_73) ;  /* 0xfffffff400309947 */ /* 0x000fec000383ffff */
.L_x_67:
[----:B------:R-:W-:Y:S02]  /*1a00*/  SHF.R.S32.HI R3, RZ, 0x1f, R0 ;  /* 0x0000001fff037819 */ /* 0x000fe40000011400 */
[----:B------:R-:W-:-:S07]  /*1a10*/  MOV R2, R0 ;  /* 0x0000000000027202 */ /* 0x000fce0000000f00 */
.L_x_56:
[----:B------:R-:W0:Y:S01]  /*1a20*/  LDC.64 R6, c[0x0][0x380] ;  /* 0x0000e000ff067b82 */ /* 0x000e220000000a00 */
[----:B------:R-:W1:Y:S01]  /*1a30*/  LDCU.64 UR4, c[0x0][0x3c0] ;  /* 0x00007800ff0477ac */ /* 0x000e620008000a00 */
[----:B0-----:R-:W-:-:S06]  /*1a40*/  IMAD.WIDE R4, R4, 0x8, R6 ;  /* 0x0000000804047825 */ /* 0x001fcc00078e0206 */
[----:B------:R-:W2:Y:S01]  /*1a50*/  LDG.E.64 R4, desc[UR14][R4.64] ;  /* 0x0000000e04047981 */ /* 0x000ea2000c1e1b00 */
[----:B-1----:R-:W-:-:S04]  /*1a60*/  LEA R6, P0, R2, UR4, 0x3 ;  /* 0x0000000402067c11 */ /* 0x002fc8000f8018ff */
[----:B------:R-:W-:-:S05]  /*1a70*/  LEA.HI.X R7, R2, UR5, R3, 0x3, P0 ;  /* 0x0000000502077c11 */ /* 0x000fca00080f1c03 */
[----:B--2---:R-:W-:Y:S01]  /*1a80*/  REDG.E.ADD.F64.RN.STRONG.GPU desc[UR14][R6.64], R4 ;  /* 0x00000004060079a6 */ /* 0x004fe2000c12ff0e */
[----:B------:R-:W-:Y:S05]  /*1a90*/  EXIT ;  /* 0x000000000000794d */ /* 0x000fea0003800000 */
.L_x_74:
        /* <DEDUP_REMOVED lines=14> */
.L_x_300:


//--------------------- .text._Z14permute_kernelPdS_iiPmS0_S0_ --------------------------
	.section	.text._Z14permute_kernelPdS_iiPmS0_S0_,"ax",@progbits
	.align	128
        .global         _Z14permute_kernelPdS_iiPmS0_S0_
        .type           _Z14permute_kernelPdS_iiPmS0_S0_,@function
        .size           _Z14permute_kernelPdS_iiPmS0_S0_,(.L_x_289 - _Z14permute_kernelPdS_iiPmS0_S0_)
        .other          _Z14permute_kernelPdS_iiPmS0_S0_,@"STO_CUDA_ENTRY STV_DEFAULT"
_Z14permute_kernelPdS_iiPmS0_S0_:
.text._Z14permute_kernelPdS_iiPmS0_S0_:
[----:B------:R-:W-:Y:S01]  /*0000*/  LDC R1, c[0x0][0x37c] ;  /* 0x0000df00ff017b82 */ /* 0x000fe20000000800 */
[----:B------:R-:W0:Y:S07]  /*0010*/  S2R R4, SR_TID.X ;  /* 0x0000000000047919 */ /* 0x000e2e0000002100 */
[----:B------:R-:W0:Y:S01]  /*0020*/  S2UR UR4, SR_CTAID.X ;  /* 0x00000000000479c3 */ /* 0x000e220000002500 */
[----:B------:R-:W1:Y:S07]  /*0030*/  LDCU.64 UR10, c[0x0][0x390] ;  /* 0x00007200ff0a77ac */ /* 0x000e6e0008000a00 */
[----:B------:R-:W0:Y:S02]  /*0040*/  LDC R7, c[0x0][0x360] ;  /* 0x0000d800ff077b82 */ /* 0x000e240000000800 */
[----:B0-----:R-:W-:-:S05]  /*0050*/  IMAD R7, R7, UR4, R4 ;  /* 0x0000000407077c24 */ /* 0x001fca000f8e0204 */
[----:B-1----:R-:W-:-:S13]  /*0060*/  ISETP.GE.AND P0, PT, R7, UR10, PT ;  /* 0x0000000a07007c0c */ /* 0x002fda000bf06270 */
[----:B------:R-:W-:Y:S05]  /*0070*/  @P0 EXIT ;  /* 0x000000000000094d */ /* 0x000fea0003800000 */
[----:B------:R-:W-:Y:S01]  /*0080*/  UISETP.GE.AND UP0, UPT, UR11, 0x1, UPT ;  /* 0x000000010b00788c */ /* 0x000fe2000bf06270 */
[----:B------:R-:W-:Y:S02]  /*0090*/  SHF.R.S32.HI R6, RZ, 0x1f, R7 ;  /* 0x0000001fff067819 */ /* 0x000fe40000011407 */
[----:B------:R-:W-:Y:S01]  /*00a0*/  CS2R R20, SRZ ;  /* 0x0000000000147805 */ /* 0x000fe2000001ff00 */
[----:B------:R-:W0:Y:S05]  /*00b0*/  LDCU.64 UR8, c[0x0][0x358] ;  /* 0x00006b00ff0877ac */ /* 0x000e2a0008000a00 */
[----:B------:R-:W-:Y:S05]  /*00c0*/  BRA.U !UP0, `(.L_x_75) ;  /* 0x00000039088c7547 */ /* 0x000fea000b800000 */
[----:B------:R-:W1:Y:S01]  /*00d0*/  S2UR UR5, SR_CgaCtaId ;  /* 0x00000000000579c3 */ /* 0x000e620000008800 */
[----:B------:R-:W2:Y:S01]  /*00e0*/  LDCU UR7, c[0x0][0x394] ;  /* 0x00007280ff0777ac */ /* 0x000ea20008000800 */
[----:B------:R-:W-:Y:S01]  /*00f0*/  IMAD R4, R4, UR11, RZ ;  /* 0x0000000b04047c24 */ /* 0x000fe2000f8e02ff */
[----:B------:R-:W-:Y:S01]  /*0100*/  MOV R17, R7 ;  /* 0x0000000700117202 */ /* 0x000fe20000000f00 */
[----:B------:R-:W-:Y:S01]  /*0110*/  IMAD.MOV.U32 R3, RZ, RZ, R6 ;  /* 0x000000ffff037224 */ /* 0x000fe200078e0006 */
[----:B------:R-:W-:Y:S01]  /*0120*/  UISETP.GE.U32.AND UP0, UPT, UR11, 0x8, UPT ;  /* 0x000000080b00788c */ /* 0x000fe2000bf06070 */
[----:B------:R-:W-:Y:S01]  /*0130*/  UMOV UR4, 0x400 ;  /* 0x0000040000047882 */ /* 0x000fe20000000000 */
[----:B------:R-:W-:Y:S01]  /*0140*/  ULOP3.LUT UR6, UR11, 0x7, URZ, 0xc0, !UPT ;  /* 0x000000070b067892 */ /* 0x000fe2000f8ec0ff */
[----:B--2---:R-:W-:Y:S01]  /*0150*/  MOV R5, UR7 ;  /* 0x0000000700057c02 */ /* 0x004fe20008000f00 */
[----:B-1----:R-:W-:-:S06]  /*0160*/  ULEA UR4, UR5, UR4, 0x18 ;  /* 0x0000000405047291 */ /* 0x002fcc000f8ec0ff */
[----:B------:R-:W-:Y:S01]  /*0170*/  LEA R4, R4, UR4, 0x2 ;  /* 0x0000000404047c11 */ /* 0x000fe2000f8e10ff */
[----:B------:R-:W-:Y:S06]  /*0180*/  BRA.U !UP0, `(.L_x_76) ;  /* 0x0000001508607547 */ /* 0x000fec000b800000 */
[----:B------:R-:W1:Y:S01]  /*0190*/  LDC.64 R14, c[0x0][0x398] ;  /* 0x0000e600ff0e7b82 */ /* 0x000e620000000a00 */
[----:B------:R-:W-:Y:S01]  /*01a0*/  IMAD.U32 R5, RZ, RZ, UR7 ;  /* 0x00000007ff057e24 */ /* 0x000fe2000f8e00ff */
[----:B------:R-:W-:Y:S01]  /*01b0*/  MOV R17, R7 ;  /* 0x0000000700117202 */ /* 0x000fe20000000f00 */
[----:B------:R-:W-:Y:S01]  /*01c0*/  IMAD.MOV.U32 R3, RZ, RZ, R6 ;  /* 0x000000ffff037224 */ /* 0x000fe200078e0006 */
[----:B------:R-:W-:Y:S01]  /*01d0*/  ULOP3.LUT UR5, UR11, 0x7ffffff8, URZ, 0xc0, !UPT ;  /* 0x7ffffff80b057892 */ /* 0x000fe2000f8ec0ff */
[----:B------:R-:W-:-:S11]  /*01e0*/  UMOV UR4, URZ ;  /* 0x000000ff00047c82 */ /* 0x000fd60008000000 */
.L_x_101:
[----:B--2---:R-:W-:-:S05]  /*01f0*/  IADD3 R19, PT, PT, R5, -0x1, RZ ;  /* 0xffffffff05137810 */ /* 0x004fca0007ffe0ff */
[----:B-1----:R-:W-:-:S06]  /*0200*/  IMAD.WIDE.U32 R18, R19, 0x8, R14 ;  /* 0x0000000813127825 */ /* 0x002fcc00078e000e */
[----:B0-----:R-:W2:Y:S01]  /*0210*/  LDG.E.64 R18, desc[UR8][R18.64] ;  /* 0x0000000812127981 */ /* 0x001ea2000c1e1b00 */
[----:B------:R-:W-:Y:S01]  /*0220*/  UIADD3 UR4, UPT, UPT, UR4, 0x8, URZ ;  /* 0x0000000804047890 */ /* 0x000fe2000fffe0ff */
[----:B------:R-:W-:Y:S03]  /*0230*/  BSSY.RECONVERGENT B0, `(.L_x_77) ;  /* 0x0000026000007945 */ /* 0x000fe60003800200 */
[----:B------:R-:W-:Y:S01]  /*0240*/  UISETP.NE.AND UP0, UPT, UR4, UR5, UPT ;  /* 0x000000050400728c */ /* 0x000fe2000bf05270 */
[----:B--2---:R-:W-:-:S04]  /*0250*/  LOP3.LUT R0, R3, R19, RZ, 0xfc, !PT ;  /* 0x0000001303007212 */ /* 0x004fc800078efcff */
[----:B------:R-:W-:-:S13]  /*0260*/  ISETP.NE.U32.AND P0, PT, R0, RZ, PT ;  /* 0x000000ff0000720c */ /* 0x000fda0003f05070 */
[----:B------:R-:W-:Y:S05]  /*0270*/  @P0 BRA `(.L_x_78) ;  /* 0x00000000005c0947 */ /* 0x000fea0003800000 */
[----:B------:R-:W0:Y:S01]  /*0280*/  I2F.U32.RP R0, R18 ;  /* 0x0000001200007306 */ /* 0x000e220000209000 */
[----:B------:R-:W-:Y:S01]  /*0290*/  IADD3 R9, PT, PT, RZ, -R18, RZ ;  /* 0x80000012ff097210 */ /* 0x000fe20007ffe0ff */
[----:B------:R-:W-:Y:S01]  /*02a0*/  HFMA2 R19, -RZ, RZ, 0, 0 ;  /* 0x00000000ff137431 */ /* 0x000fe200000001ff */
[----:B------:R-:W-:-:S05]  /*02b0*/  ISETP.NE.U32.AND P2, PT, R18, RZ, PT ;  /* 0x000000ff1200720c */ /* 0x000fca0003f45070 */
[----:B0-----:R-:W0:Y:S02]  /*02c0*/  MUFU.RCP R0, R0 ;  /* 0x0000000000007308 */ /* 0x001e240000001000 */
[----:B0-----:R-:W-:-:S06]  /*02d0*/  VIADD R2, R0, 0xffffffe ;  /* 0x0ffffffe00027836 */ /* 0x001fcc0000000000 */
[----:B------:R0:W1:Y:S02]  /*02e0*/  F2I.FTZ.U32.TRUNC.NTZ R3, R2 ;  /* 0x0000000200037305 */ /* 0x000064000021f000 */
[----:B0-----:R-:W-:Y:S02]  /*02f0*/  IMAD.MOV.U32 R2, RZ, RZ, RZ ;  /* 0x000000ffff027224 */ /* 0x001fe400078e00ff */
[----:B-1----:R-:W-:-:S04]  /*0300*/  IMAD R9, R9, R3, RZ ;  /* 0x0000000309097224 */ /* 0x002fc800078e02ff */
[----:B------:R-:W-:-:S06]  /*0310*/  IMAD.HI.U32 R8, R3, R9, R2 ;  /* 0x0000000903087227 */ /* 0x000fcc00078e0002 */
[----:B------:R-:W-:-:S05]  /*0320*/  IMAD.HI.U32 R8, R8, R17, RZ ;  /* 0x0000001108087227 */ /* 0x000fca00078e00ff */
[----:B------:R-:W-:-:S05]  /*0330*/  IADD3 R3, PT, PT, -R8, RZ, RZ ;  /* 0x000000ff08037210 */ /* 0x000fca0007ffe1ff */
[----:B------:R-:W-:-:S05]  /*0340*/  IMAD R3, R18, R3, R17 ;  /* 0x0000000312037224 */ /* 0x000fca00078e0211 */
[----:B------:R-:W-:-:S13]  /*0350*/  ISETP.GE.U32.AND P0, PT, R3, R18, PT ;  /* 0x000000120300720c */ /* 0x000fda0003f06070 */
[----:B------:R-:W-:Y:S01]  /*0360*/  @P0 IMAD.IADD R3, R3, 0x1, -R18 ;  /* 0x0000000103030824 */ /* 0x000fe200078e0a12 */
[----:B------:R-:W-:-:S04]  /*0370*/  @P0 IADD3 R8, PT, PT, R8, 0x1, RZ ;  /* 0x0000000108080810 */ /* 0x000fc80007ffe0ff */
[----:B------:R-:W-:-:S13]  /*0380*/  ISETP.GE.U32.AND P1, PT, R3, R18, PT ;  /* 0x000000120300720c */ /* 0x000fda0003f26070 */
[----:B------:R-:W-:Y:S01]  /*0390*/  @P1 VIADD R8, R8, 0x1 ;  /* 0x0000000108081836 */ /* 0x000fe20000000000 */
[----:B------:R-:W-:-:S04]  /*03a0*/  @!P2 LOP3.LUT R8, RZ, R18, RZ, 0x33, !PT ;  /* 0x00000012ff08a212 */ /* 0x000fc800078e33ff */
[----:B------:R-:W-:-:S05]  /*03b0*/  IADD3 R9, PT, PT, -R8, RZ, RZ ;  /* 0x000000ff08097210 */ /* 0x000fca0007ffe1ff */
[----:B------:R-:W-:Y:S02]  /*03c0*/  IMAD R9, R18, R9, R17 ;  /* 0x0000000912097224 */ /* 0x000fe400078e0211 */
[----:B------:R-:W-:Y:S01]  /*03d0*/  IMAD.MOV.U32 R18, RZ, RZ, R8 ;  /* 0x000000ffff127224 */ /* 0x000fe200078e0008 */
[----:B------:R-:W-:Y:S06]  /*03e0*/  BRA `(.L_x_79) ;  /* 0x0000000000287947 */ /* 0x000fec0003800000 */
.L_x_78:
[----:B------:R-:W-:Y:S01]  /*03f0*/  IMAD.MOV.U32 R21, RZ, RZ, R3 ;  /* 0x000000ffff157224 */ /* 0x000fe200078e0003 */
[----:B------:R-:W-:Y:S01]  /*0400*/  MOV R10, R17 ;  /* 0x00000011000a7202 */ /* 0x000fe20000000f00 */
[----:B------:R-:W-:Y:S01]  /*0410*/  IMAD.MOV.U32 R2, RZ, RZ, R18 ;  /* 0x000000ffff027224 */ /* 0x000fe200078e0012 */
[----:B------:R-:W-:Y:S02]  /*0420*/  MOV R3, R19 ;  /* 0x0000001300037202 */ /* 0x000fe40000000f00 */
[----:B------:R-:W-:-:S07]  /*0430*/  MOV R8, 0x450 ;  /* 0x0000045000087802 */ /* 0x000fce0000000f00 */
[----:B------:R-:W-:Y:S05]  /*0440*/  CALL.REL.NOINC `($__internal_2_$__cuda_sm20_div_u64) ;  /* 0x0000003400cc7944 */ /* 0x000fea0003c00000 */
[----:B------:R-:W-:Y:S02]  /*0450*/  IMAD.MOV R9, RZ, RZ, -R2 ;  /* 0x000000ffff097224 */ /* 0x000fe400078e0a02 */
[----:B------:R-:W-:Y:S02]  /*0460*/  IMAD.MOV.U32 R19, RZ, RZ, R3 ;  /* 0x000000ffff137224 */ /* 0x000fe400078e0003 */
[----:B------:R-:W-:Y:S01]  /*0470*/  IMAD R9, R18, R9, R17 ;  /* 0x0000000912097224 */ /* 0x000fe200078e0211 */
[----:B------:R-:W-:-:S07]  /*0480*/  MOV R18, R2 ;  /* 0x0000000200127202 */ /* 0x000fce0000000f00 */
.L_x_79:
[----:B------:R-:W-:Y:S05]  /*0490*/  BSYNC.RECONVERGENT B0 ;  /* 0x0000000000007941 */ /* 0x000fea0003800200 */
.L_x_77:
[----:B------:R-:W-:-:S05]  /*04a0*/  IADD3 R17, PT, PT, R5, -0x2, RZ ;  /* 0xfffffffe05117810 */ /* 0x000fca0007ffe0ff */
[----:B------:R-:W-:-:S06]  /*04b0*/  IMAD.WIDE.U32 R16, R17, 0x8, R14 ;  /* 0x0000000811107825 */ /* 0x000fcc00078e000e */
[----:B------:R-:W2:Y:S01]  /*04c0*/  LDG.E.64 R16, desc[UR8][R16.64] ;  /* 0x0000000810107981 */ /* 0x000ea2000c1e1b00 */
[----:B------:R-:W-:Y:S01]  /*04d0*/  IMAD R0, R5, 0x4, R4 ;  /* 0x0000000405007824 */ /* 0x000fe200078e0204 */
[----:B------:R-:W-:Y:S04]  /*04e0*/  BSSY.RECONVERGENT B0, `(.L_x_80) ;  /* 0x0000026000007945 */ /* 0x000fe80003800200 */
[----:B------:R0:W-:Y:S01]  /*04f0*/  STS [R0+-0x4], R9 ;  /* 0xfffffc0900007388 */ /* 0x0001e20000000800 */
[----:B--2---:R-:W-:-:S04]  /*0500*/  LOP3.LUT R2, R19, R17, RZ, 0xfc, !PT ;  /* 0x0000001113027212 */ /* 0x004fc800078efcff */
[----:B------:R-:W-:-:S13]  /*0510*/  ISETP.NE.U32.AND P0, PT, R2, RZ, PT ;  /* 0x000000ff0200720c */ /* 0x000fda0003f05070 */
[----:B0-----:R-:W-:Y:S05]  /*0520*/  @P0 BRA `(.L_x_81) ;  /* 0x00000000005c0947 */ /* 0x001fea0003800000 */
[----:B------:R-:W0:Y:S01]  /*0530*/  I2F.U32.RP R8, R16 ;  /* 0x0000001000087306 */ /* 0x000e220000209000 */
[----:B------:R-:W-:Y:S01]  /*0540*/  IMAD.MOV R9, RZ, RZ, -R16 ;  /* 0x000000ffff097224 */ /* 0x000fe200078e0a10 */
[----:B------:R-:W-:Y:S01]  /*0550*/  ISETP.NE.U32.AND P2, PT, R16, RZ, PT ;  /* 0x000000ff1000720c */ /* 0x000fe20003f45070 */
[----:B------:R-:W-:-:S05]  /*0560*/  IMAD.MOV.U32 R19, RZ, RZ, RZ ;  /* 0x000000ffff137224 */ /* 0x000fca00078e00ff */
[----:B0-----:R-:W0:Y:S02]  /*0570*/  MUFU.RCP R8, R8 ;  /* 0x0000000800087308 */ /* 0x001e240000001000 */
[----:B0-----:R-:W-:-:S06]  /*0580*/  IADD3 R2, PT, PT, R8, 0xffffffe, RZ ;  /* 0x0ffffffe08027810 */ /* 0x001fcc0007ffe0ff */
[----:B------:R0:W1:Y:S02]  /*0590*/  F2I.FTZ.U32.TRUNC.NTZ R3, R2 ;  /* 0x0000000200037305 */ /* 0x000064000021f000 */
[----:B0-----:R-:W-:Y:S02]  /*05a0*/  HFMA2 R2, -RZ, RZ, 0, 0 ;  /* 0x00000000ff027431 */ /* 0x001fe400000001ff */
[----:B-1----:R-:W-:-:S04]  /*05b0*/  IMAD R9, R9, R3, RZ ;  /* 0x0000000309097224 */ /* 0x002fc800078e02ff */
[----:B------:R-:W-:-:S06]  /*05c0*/  IMAD.HI.U32 R3, R3, R9, R2 ;  /* 0x0000000903037227 */ /* 0x000fcc00078e0002 */
[----:B------:R-:W-:-:S04]  /*05d0*/  IMAD.HI.U32 R3, R3, R18, RZ ;  /* 0x0000001203037227 */ /* 0x000fc800078e00ff */
[----:B------:R-:W-:-:S04]  /*05e0*/  IMAD.MOV R9, RZ, RZ, -R3 ;  /* 0x000000ffff097224 */ /* 0x000fc800078e0a03 */
[----:B------:R-:W-:-:S05]  /*05f0*/  IMAD R9, R16, R9, R18 ;  /* 0x0000000910097224 */ /* 0x000fca00078e0212 */
[----:B------:R-:W-:-:S13]  /*0600*/  ISETP.GE.U32.AND P0, PT, R9, R16, PT ;  /* 0x000000100900720c */ /* 0x000fda0003f06070 */
[----:B------:R-:W-:Y:S01]  /*0610*/  @P0 IADD3 R9, PT, PT, -R16, R9, RZ ;  /* 0x0000000910090210 */ /* 0x000fe20007ffe1ff */
[----:B------:R-:W-:-:S03]  /*0620*/  @P0 VIADD R3, R3, 0x1 ;  /* 0x0000000103030836 */ /* 0x000fc60000000000 */
[----:B------:R-:W-:-:S13]  /*0630*/  ISETP.GE.U32.AND P1, PT, R9, R16, PT ;  /* 0x000000100900720c */ /* 0x000fda0003f26070 */
[----:B------:R-:W-:Y:S02]  /*0640*/  @P1 IADD3 R3, PT, PT, R3, 0x1, RZ ;  /* 0x0000000103031810 */ /* 0x000fe40007ffe0ff */
[----:B------:R-:W-:-:S05]  /*0650*/  @!P2 LOP3.LUT R3, RZ, R16, RZ, 0x33, !PT ;  /* 0x00000010ff03a212 */ /* 0x000fca00078e33ff */
[----:B------:R-:W-:-:S04]  /*0660*/  IMAD.MOV R9, RZ, RZ, -R3 ;  /* 0x000000ffff097224 */ /* 0x000fc800078e0a03 */
[----:B------:R-:W-:Y:S01]  /*0670*/  IMAD R9, R16, R9, R18 ;  /* 0x0000000910097224 */ /* 0x000fe200078e0212 */
[----:B------:R-:W-:Y:S01]  /*0680*/  MOV R18, R3 ;  /* 0x0000000300127202 */ /* 0x000fe20000000f00 */
[----:B------:R-:W-:Y:S06]  /*0690*/  BRA `(.L_x_82) ;  /* 0x0000000000287947 */ /* 0x000fec0003800000 */
.L_x_81:
[----:B------:R-:W-:Y:S01]  /*06a0*/  MOV R10, R18 ;  /* 0x00000012000a7202 */ /* 0x000fe20000000f00 */
[----:B------:R-:W-:Y:S01]  /*06b0*/  IMAD.MOV.U32 R21, RZ, RZ, R19 ;  /* 0x000000ffff157224 */ /* 0x000fe200078e0013 */
[----:B------:R-:W-:Y:S01]  /*06c0*/  MOV R2, R16 ;  /* 0x0000001000027202 */ /* 0x000fe20000000f00 */
[----:B------:R-:W-:Y:S01]  /*06d0*/  IMAD.MOV.U32 R3, RZ, RZ, R17 ;  /* 0x000000ffff037224 */ /* 0x000fe200078e0011 */
[----:B------:R-:W-:-:S07]  /*06e0*/  MOV R8, 0x700 ;  /* 0x0000070000087802 */ /* 0x000fce0000000f00 */
[----:B------:R-:W-:Y:S05]  /*06f0*/  CALL.REL.NOINC `($__internal_2_$__cuda_sm20_div_u64) ;  /* 0x0000003400207944 */ /* 0x000fea0003c00000 */
[----:B------:R-:W-:Y:S02]  /*0700*/  IADD3 R9, PT, PT, -R2, RZ, RZ ;  /* 0x000000ff02097210 */ /* 0x000fe40007ffe1ff */
[----:B------:R-:W-:-:S03]  /*0710*/  MOV R19, R3 ;  /* 0x0000000300137202 */ /* 0x000fc60000000f00 */
[----:B------:R-:W-:Y:S02]  /*0720*/  IMAD R9, R16, R9, R18 ;  /* 0x0000000910097224 */ /* 0x000fe400078e0212 */
[----:B------:R-:W-:-:S07]  /*0730*/  IMAD.MOV.U32 R18, RZ, RZ, R2 ;  /* 0x000000ffff127224 */ /* 0x000fce00078e0002 */
.L_x_82:
[----:B------:R-:W-:Y:S05]  /*0740*/  BSYNC.RECONVERGENT B0 ;  /* 0x0000000000007941 */ /* 0x000fea0003800200 */
.L_x_80:
[----:B------:R-:W-:-:S04]  /*0750*/  VIADD R17, R5, 0xfffffffd ;  /* 0xfffffffd05117836 */ /* 0x000fc80000000000 */
[----:B------:R-:W-:-:S06]  /*0760*/  IMAD.WIDE.U32 R16, R17, 0x8, R14 ;  /* 0x0000000811107825 */ /* 0x000fcc00078e000e */
[----:B------:R-:W2:Y:S01]  /*0770*/  LDG.E.64 R16, desc[UR8][R16.64] ;  /* 0x0000000810107981 */ /* 0x000ea2000c1e1b00 */
[----:B------:R-:W-:Y:S03]  /*0780*/  BSSY.RECONVERGENT B0, `(.L_x_83) ;  /* 0x0000026000007945 */ /* 0x000fe60003800200 */
        /* <DEDUP_REMOVED lines=27> */
.L_x_84:
        /* <DEDUP_REMOVED lines=10> */
.L_x_85:
[----:B------:R-:W-:Y:S05]  /*09e0*/  BSYNC.RECONVERGENT B0 ;  /* 0x0000000000007941 */ /* 0x000fea0003800200 */
.L_x_83:
        /* <DEDUP_REMOVED lines=31> */
.L_x_87:
        /* <DEDUP_REMOVED lines=10> */
.L_x_88:
[----:B------:R-:W-:Y:S05]  /*0c80*/  BSYNC.RECONVERGENT B0 ;  /* 0x0000000000007941 */ /* 0x000fea0003800200 */
.L_x_86:
[----:B------:R-:W-:-:S05]  /*0c90*/  IADD3 R17, PT, PT, R5, -0x5, RZ ;  /* 0xfffffffb05117810 */ /* 0x000fca0007ffe0ff */
        /* <DEDUP_REMOVED lines=8> */
[----:B------:R-:W-:Y:S01]  /*0d20*/  IADD3 R9, PT, PT, RZ, -R16, RZ ;  /* 0x80000010ff097210 */ /* 0x000fe20007ffe0ff */
[----:B------:R-:W-:Y:S01]  /*0d30*/  IMAD.MOV.U32 R19, RZ, RZ, RZ ;  /* 0x000000ffff137224 */ /* 0x000fe200078e00ff */
[----:B------:R-:W-:-:S05]  /*0d40*/  ISETP.NE.U32.AND P2, PT, R16, RZ, PT ;  /* 0x000000ff1000720c */ /* 0x000fca0003f45070 */
[----:B0-----:R-:W0:Y:S02]  /*0d50*/  MUFU.RCP R8, R8 ;  /* 0x0000000800087308 */ /* 0x001e240000001000 */
[----:B0-----:R-:W-:-:S06]  /*0d60*/  VIADD R2, R8, 0xffffffe ;  /* 0x0ffffffe08027836 */ /* 0x001fcc0000000000 */
        /* <DEDUP_REMOVED lines=8> */
[----:B------:R-:W-:Y:S02]  /*0df0*/  @P0 IADD3 R9, PT, PT, -R16, R9, RZ ;  /* 0x0000000910090210 */ /* 0x000fe40007ffe1ff */
[----:B------:R-:W-:Y:S02]  /*0e00*/  @P0 IADD3 R3, PT, PT, R3, 0x1, RZ ;  /* 0x0000000103030810 */ /* 0x000fe40007ffe0ff */
[----:B------:R-:W-:-:S13]  /*0e10*/  ISETP.GE.U32.AND P1, PT, R9, R16, PT ;  /* 0x000000100900720c */ /* 0x000fda0003f26070 */
[----:B------:R-:W-:Y:S01]  /*0e20*/  @P1 VIADD R3, R3, 0x1 ;  /* 0x0000000103031836 */ /* 0x000fe20000000000 */
[----:B------:R-:W-:-:S04]  /*0e30*/  @!P2 LOP3.LUT R3, RZ, R16, RZ, 0x33, !PT ;  /* 0x00000010ff03a212 */ /* 0x000fc800078e33ff */
[----:B------:R-:W-:-:S05]  /*0e40*/  IADD3 R9, PT, PT, -R3, RZ, RZ ;  /* 0x000000ff03097210 */ /* 0x000fca0007ffe1ff */
[----:B------:R-:W-:Y:S01]  /*0e50*/  IMAD R9, R16, R9, R18 ;  /* 0x0000000910097224 */ /* 0x000fe200078e0212 */
[----:B------:R-:W-:Y:S01]  /*0e60*/  MOV R18, R3 ;  /* 0x0000000300127202 */ /* 0x000fe20000000f00 */
[----:B------:R-:W-:Y:S06]  /*0e70*/  BRA `(.L_x_91) ;  /* 0x0000000000287947 */ /* 0x000fec0003800000 */
.L_x_90:
[----:B------:R-:W-:Y:S01]  /*0e80*/  MOV R10, R18 ;  /* 0x00000012000a7202 */ /* 0x000fe20000000f00 */
[----:B------:R-:W-:Y:S01]  /*0e90*/  IMAD.MOV.U32 R2, RZ, RZ, R16 ;  /* 0x000000ffff027224 */ /* 0x000fe200078e0010 */
[----:B------:R-:W-:Y:S02]  /*0ea0*/  MOV R21, R19 ;  /* 0x0000001300157202 */ /* 0x000fe40000000f00 */
[----:B------:R-:W-:Y:S02]  /*0eb0*/  MOV R3, R17 ;  /* 0x0000001100037202 */ /* 0x000fe40000000f00 */
[----:B------:R-:W-:-:S07]  /*0ec0*/  MOV R8, 0xee0 ;  /* 0x00000ee000087802 */ /* 0x000fce0000000f00 */
[----:B------:R-:W-:Y:S05]  /*0ed0*/  CALL.REL.NOINC `($__internal_2_$__cuda_sm20_div_u64) ;  /* 0x0000002c00287944 */ /* 0x000fea0003c00000 */
[----:B------:R-:W-:Y:S02]  /*0ee0*/  IADD3 R9, PT, PT, -R2, RZ, RZ ;  /* 0x000000ff02097210 */ /* 0x000fe40007ffe1ff */
[----:B------:R-:W-:-:S03]  /*0ef0*/  MOV R19, R3 ;  /* 0x0000000300137202 */ /* 0x000fc60000000f00 */
[----:B------:R-:W-:Y:S02]  /*0f00*/  IMAD R9, R16, R9, R18 ;  /* 0x0000000910097224 */ /* 0x000fe400078e0212 */
[----:B------:R-:W-:-:S07]  /*0f10*/  IMAD.MOV.U32 R18, RZ, RZ, R2 ;  /* 0x000000ffff127224 */ /* 0x000fce00078e0002 */
.L_x_91:
[----:B------:R-:W-:Y:S05]  /*0f20*/  BSYNC.RECONVERGENT B0 ;  /* 0x0000000000007941 */ /* 0x000fea0003800200 */
.L_x_89:
        /* <DEDUP_REMOVED lines=31> */
.L_x_93:
        /* <DEDUP_REMOVED lines=10> */
.L_x_94:
[----:B------:R-:W-:Y:S05]  /*11c0*/  BSYNC.RECONVERGENT B0 ;  /* 0x0000000000007941 */ /* 0x000fea0003800200 */
.L_x_92:
        /* <DEDUP_REMOVED lines=31> */
.L_x_96:
        /* <DEDUP_REMOVED lines=10> */
.L_x_97:
[----:B------:R-:W-:Y:S05]  /*1460*/  BSYNC.RECONVERGENT B0 ;  /* 0x0000000000007941 */ /* 0x000fea0003800200 */
.L_x_95:
        /* <DEDUP_REMOVED lines=23> */
[----:B------:R-:W-:Y:S02]  /*15e0*/  ISETP.GE.U32.AND P1, PT, R3, R18, PT ;  /* 0x000000120300720c */ /* 0x000fe40003f26070 */
[----:B------:R-:W-:-:S11]  /*15f0*/  MOV R3, RZ ;  /* 0x000000ff00037202 */ /* 0x000fd60000000f00 */
[----:B------:R-:W-:Y:S01]  /*1600*/  @P1 VIADD R17, R17, 0x1 ;  /* 0x0000000111111836 */ /* 0x000fe20000000000 */
[----:B------:R-:W-:-:S04]  /*1610*/  @!P2 LOP3.LUT R17, RZ, R18, RZ, 0x33, !PT ;  /* 0x00000012ff11a212 */ /* 0x000fc800078e33ff */
[----:B------:R-:W-:-:S05]  /*1620*/  IADD3 R19, PT, PT, -R17, RZ, RZ ;  /* 0x000000ff11137210 */ /* 0x000fca0007ffe1ff */
[----:B------:R-:W-:Y:S01]  /*1630*/  IMAD R19, R18, R19, R16 ;  /* 0x0000001312137224 */ /* 0x000fe200078e0210 */
[----:B------:R-:W-:Y:S06]  /*1640*/  BRA `(.L_x_100) ;  /* 0x0000000000247947 */ /* 0x000fec0003800000 */
.L_x_99:
[----:B------:R-:W-:Y:S01]  /*1650*/  IMAD.MOV.U32 R10, RZ, RZ, R16 ;  /* 0x000000ffff0a7224 */ /* 0x000fe200078e0010 */
[----:B------:R-:W-:Y:S01]  /*1660*/  MOV R21, R17 ;  /* 0x0000001100157202 */ /* 0x000fe20000000f00 */
[----:B------:R-:W-:Y:S01]  /*1670*/  IMAD.MOV.U32 R3, RZ, RZ, R19 ;  /* 0x000000ffff037224 */ /* 0x000fe200078e0013 */
[----:B------:R-:W-:Y:S02]  /*1680*/  MOV R2, R18 ;  /* 0x0000001200027202 */ /* 0x000fe40000000f00 */
[----:B------:R-:W-:-:S07]  /*1690*/  MOV R8, 0x16b0 ;  /* 0x000016b000087802 */ /* 0x000fce0000000f00 */
[----:B------:R-:W-:Y:S05]  /*16a0*/  CALL.REL.NOINC `($__internal_2_$__cuda_sm20_div_u64) ;  /* 0x0000002400347944 */ /* 0x000fea0003c00000 */
[----:B------:R-:W-:Y:S02]  /*16b0*/  IADD3 R19, PT, PT, -R2, RZ, RZ ;  /* 0x000000ff02137210 */ /* 0x000fe40007ffe1ff */
[----:B------:R-:W-:-:S03]  /*16c0*/  MOV R17, R2 ;  /* 0x0000000200117202 */ /* 0x000fc60000000f00 */
[----:B------:R-:W-:-:S07]  /*16d0*/  IMAD R19, R18, R19, R16 ;  /* 0x0000001312137224 */ /* 0x000fce00078e0210 */
.L_x_100:
[----:B------:R-:W-:Y:S05]  /*16e0*/  BSYNC.RECONVERGENT B0 ;  /* 0x0000000000007941 */ /* 0x000fea0003800200 */
.L_x_98:
[----:B------:R2:W-:Y:S01]  /*16f0*/  STS [R0+-0x20], R19 ;  /* 0xffffe01300007388 */ /* 0x0005e20000000800 */
[----:B------:R-:W-:Y:S05]  /*1700*/  BRA.U UP0, `(.L_x_101) ;  /* 0xffffffe900b87547 */ /* 0x000fea000b83ffff */
.L_x_76:
[----:B------:R-:W-:-:S09]  /*1710*/  UISETP.NE.AND UP0, UPT, UR6, URZ, UPT ;  /* 0x000000ff0600728c */ /* 0x000fd2000bf05270 */
[----:B------:R-:W-:Y:S05]  /*1720*/  BRA.U !UP0, `(.L_x_102) ;  /* 0x0000001108a87547 */ /* 0x000fea000b800000 */
[----:B------:R-:W1:Y:S01]  /*1730*/  LDCU UR4, c[0x0][0x394] ;  /* 0x00007280ff0477ac */ /* 0x000e620008000800 */
[----:B------:R-:W-:Y:S02]  /*1740*/  UISETP.GE.U32.AND UP0, UPT, UR6, 0x4, UPT ;  /* 0x000000040600788c */ /* 0x000fe4000bf06070 */
[----:B-1----:R-:W-:-:S07]  /*1750*/  ULOP3.LUT UR4, UR4, 0x3, URZ, 0xc0, !UPT ;  /* 0x0000000304047892 */ /* 0x002fce000f8ec0ff */
[----:B------:R-:W-:Y:S05]  /*1760*/  BRA.U !UP0, `(.L_x_103) ;  /* 0x0000000908a87547 */ /* 0x000fea000b800000 */
[----:B------:R-:W1:Y:S01]  /*1770*/  LDC.64 R14, c[0x0][0x398] ;  /* 0x0000e600ff0e7b82 */ /* 0x000e620000000a00 */
[----:B------:R-:W-:-:S04]  /*1780*/  VIADD R9, R5, 0xffffffff ;  /* 0xffffffff05097836 */ /* 0x000fc80000000000 */
[----:B-1----:R-:W-:-:S06]  /*1790*/  IMAD.WIDE.U32 R14, R9, 0x8, R14 ;  /* 0x00000008090e7825 */ /* 0x002fcc00078e000e */
[----:B0-----:R-:W2:Y:S01]  /*17a0*/  LDG.E.64 R14, desc[UR8][R14.64] ;  /* 0x000000080e0e7981 */ /* 0x001ea2000c1e1b00 */
[----:B------:R-:W-:Y:S01]  /*17b0*/  BSSY.RECONVERGENT B0, `(.L_x_104) ;  /* 0x0000024000007945 */ /* 0x000fe20003800200 */
[----:B--2---:R-:W-:-:S04]  /*17c0*/  LOP3.LUT R0, R3, R15, RZ, 0xfc, !PT ;  /* 0x0000000f03007212 */ /* 0x004fc800078efcff */
[----:B------:R-:W-:-:S13]  /*17d0*/  ISETP.NE.U32.AND P0, PT, R0, RZ, PT ;  /* 0x000000ff0000720c */ /* 0x000fda0003f05070 */
[----:B------:R-:W-:Y:S05]  /*17e0*/  @P0 BRA `(.L_x_105) ;  /* 0x0000000000580947 */ /* 0x000fea0003800000 */
[----:B------:R-:W0:Y:S01]  /*17f0*/  I2F.U32.RP R0, R14 ;  /* 0x0000000e00007306 */ /* 0x000e220000209000 */
[----:B------:R-:W-:Y:S02]  /*1800*/  IADD3 R9, PT, PT, RZ, -R14, RZ ;  /* 0x8000000eff097210 */ /* 0x000fe40007ffe0ff */
[----:B------:R-:W-:-:S05]  /*1810*/  ISETP.NE.U32.AND P2, PT, R14, RZ, PT ;  /* 0x000000ff0e00720c */ /* 0x000fca0003f45070 */
[----:B0-----:R-:W0:Y:S02]  /*1820*/  MUFU.RCP R0, R0 ;  /* 0x0000000000007308 */ /* 0x001e240000001000 */
[----:B0-----:R-:W-:-:S06]  /*1830*/  IADD3 R2, PT, PT, R0, 0xffffffe, RZ ;  /* 0x0ffffffe00027810 */ /* 0x001fcc0007ffe0ff */
        /* <DEDUP_REMOVED lines=8> */
[----:B------:R-:W-:Y:S01]  /*18c0*/  @P0 IADD3 R3, PT, PT, -R14, R3, RZ ;  /* 0x000000030e030210 */ /* 0x000fe20007ffe1ff */
[----:B------:R-:W-:-:S03]  /*18d0*/  @P0 VIADD R16, R16, 0x1 ;  /* 0x0000000110100836 */ /* 0x000fc60000000000 */
[----:B------:R-:W-:-:S13]  /*18e0*/  ISETP.GE.U32.AND P1, PT, R3, R14, PT ;  /* 0x0000000e0300720c */ /* 0x000fda0003f26070 */
[----:B------:R-:W-:Y:S02]  /*18f0*/  @P1 IADD3 R16, PT, PT, R16, 0x1, RZ ;  /* 0x0000000110101810 */ /* 0x000fe40007ffe0ff */
[----:B------:R-:W-:-:S04]  /*1900*/  @!P2 LOP3.LUT R16, RZ, R14, RZ, 0x33, !PT ;  /* 0x0000000eff10a212 */ /* 0x000fc800078e33ff */
[----:B------:R-:W-:-:S05]  /*1910*/  IADD3 R9, PT, PT, -R16, RZ, RZ ;  /* 0x000000ff10097210 */ /* 0x000fca0007ffe1ff */
[----:B------:R-:W-:Y:S02]  /*1920*/  IMAD R9, R14, R9, R17 ;  /* 0x000000090e097224 */ /* 0x000fe400078e0211 */
[----:B------:R-:W-:Y:S01]  /*1930*/  IMAD.MOV.U32 R17, RZ, RZ, RZ ;  /* 0x000000ffff117224 */ /* 0x000fe200078e00ff */
[----:B------:R-:W-:Y:S06]  /*1940*/  BRA `(.L_x_106) ;  /* 0x0000000000287947 */ /* 0x000fec0003800000 */
.L_x_105:
[----:B------:R-:W-:Y:S01]  /*1950*/  MOV R21, R3 ;  /* 0x0000000300157202 */ /* 0x000fe20000000f00 */
[----:B------:R-:W-:Y:S01]  /*1960*/  IMAD.MOV.U32 R2, RZ, RZ, R14 ;  /* 0x000000ffff027224 */ /* 0x000fe200078e000e */
[----:B------:R-:W-:Y:S02]  /*1970*/  MOV R10, R17 ;  /* 0x00000011000a7202 */ /* 0x000fe40000000f00 */
[----:B------:R-:W-:Y:S02]  /*1980*/  MOV R3, R15 ;  /* 0x0000000f00037202 */ /* 0x000fe40000000f00 */
[----:B------:R-:W-:-:S07]  /*1990*/  MOV R8, 0x19b0 ;  /* 0x000019b000087802 */ /* 0x000fce0000000f00 */
[----:B------:R-:W-:Y:S05]  /*19a0*/  CALL.REL.NOINC `($__internal_2_$__cuda_sm20_div_u64) ;  /* 0x0000002000747944 */ /* 0x000fea0003c00000 */
[----:B------:R-:W-:Y:S01]  /*19b0*/  IADD3 R9, PT, PT, -R2, RZ, RZ ;  /* 0x000000ff02097210 */ /* 0x000fe20007ffe1ff */
[----:B------:R-:W-:-:S04]  /*19c0*/  IMAD.MOV.U32 R16, RZ, RZ, R2 ;  /* 0x000000ffff107224 */ /* 0x000fc800078e0002 */
[----:B------:R-:W-:Y:S01]  /*19d0*/  IMAD R9, R14, R9, R17 ;  /* 0x000000090e097224 */ /* 0x000fe200078e0211 */
[----:B------:R-:W-:-:S07]  /*19e0*/  MOV R17, R3 ;  /* 0x0000000300117202 */ /* 0x000fce0000000f00 */
.L_x_106:
[----:B------:R-:W-:Y:S05]  /*19f0*/  BSYNC.RECONVERGENT B0 ;  /* 0x0000000000007941 */ /* 0x000fea0003800200 */
.L_x_104:
[----:B------:R-:W0:Y:S01]  /*1a00*/  LDC.64 R14, c[0x0][0x398] ;  /* 0x0000e600ff0e7b82 */ /* 0x000e220000000a00 */
[----:B------:R-:W-:-:S05]  /*1a10*/  IADD3 R3, PT, PT, R5, -0x2, RZ ;  /* 0xfffffffe05037810 */ /* 0x000fca0007ffe0ff */
[----:B0-----:R-:W-:-:S06]  /*1a20*/  IMAD.WIDE.U32 R14, R3, 0x8, R14 ;  /* 0x00000008030e7825 */ /* 0x001fcc00078e000e */
        /* <DEDUP_REMOVED lines=8> */
[----:B------:R-:W-:Y:S01]  /*1ab0*/  IADD3 R9, PT, PT, RZ, -R14, RZ ;  /* 0x8000000eff097210 */ /* 0x000fe20007ffe0ff */
[----:B------:R-:W-:Y:S01]  /*1ac0*/  HFMA2 R17, -RZ, RZ, 0, 0 ;  /* 0x00000000ff117431 */ /* 0x000fe200000001ff */
        /* <DEDUP_REMOVED lines=18> */
[----:B------:R-:W-:Y:S01]  /*1bf0*/  IMAD.MOV.U32 R16, RZ, RZ, R3 ;  /* 0x000000ffff107224 */ /* 0x000fe200078e0003 */
[----:B------:R-:W-:Y:S06]  /*1c00*/  BRA `(.L_x_109) ;  /* 0x0000000000287947 */ /* 0x000fec0003800000 */
.L_x_108:
[----:B------:R-:W-:Y:S01]  /*1c10*/  MOV R10, R16 ;  /* 0x00000010000a7202 */ /* 0x000fe20000000f00 */
[----:B------:R-:W-:Y:S01]  /*1c20*/  IMAD.MOV.U32 R21, RZ, RZ, R17 ;  /* 0x000000ffff157224 */ /* 0x000fe200078e0011 */
[----:B------:R-:W-:Y:S02]  /*1c30*/  MOV R2, R14 ;  /* 0x0000000e00027202 */ /* 0x000fe40000000f00 */
[----:B------:R-:W-:Y:S02]  /*1c40*/  MOV R3, R15 ;  /* 0x0000000f00037202 */ /* 0x000fe40000000f00 */
[----:B------:R-:W-:-:S07]  /*1c50*/  MOV R8, 0x1c70 ;  /* 0x00001c7000087802 */ /* 0x000fce0000000f00 */
[----:B------:R-:W-:Y:S05]  /*1c60*/  CALL.REL.NOINC `($__internal_2_$__cuda_sm20_div_u64) ;  /* 0x0000001c00c47944 */ /* 0x000fea0003c00000 */
[----:B------:R-:W-:Y:S01]  /*1c70*/  IMAD.MOV R9, RZ, RZ, -R2 ;  /* 0x000000ffff097224 */ /* 0x000fe200078e0a02 */
[----:B------:R-:W-:-:S03]  /*1c80*/  MOV R17, R3 ;  /* 0x0000000300117202 */ /* 0x000fc60000000f00 */
[----:B------:R-:W-:Y:S01]  /*1c90*/  IMAD R9, R14, R9, R16 ;  /* 0x000000090e097224 */ /* 0x000fe200078e0210 */
[----:B------:R-:W-:-:S07]  /*1ca0*/  MOV R16, R2 ;  /* 0x0000000200107202 */ /* 0x000fce0000000f00 */
.L_x_109:
[----:B------:R-:W-:Y:S05]  /*1cb0*/  BSYNC.RECONVERGENT B0 ;  /* 0x0000000000007941 */ /* 0x000fea0003800200 */
.L_x_107:
[----:B------:R-:W0:Y:S01]  /*1cc0*/  LDC.64 R14, c[0x0][0x398] ;  /* 0x0000e600ff0e7b82 */ /* 0x000e220000000a00 */
[----:B------:R-:W-:-:S04]  /*1cd0*/  VIADD R3, R5, 0xfffffffd ;  /* 0xfffffffd05037836 */ /* 0x000fc80000000000 */
[----:B0-----:R-:W-:-:S06]  /*1ce0*/  IMAD.WIDE.U32 R14, R3, 0x8, R14 ;  /* 0x00000008030e7825 */ /* 0x001fcc00078e000e */
        /* <DEDUP_REMOVED lines=29> */
.L_x_111:
        /* <DEDUP_REMOVED lines=10> */
.L_x_112:
[----:B------:R-:W-:Y:S05]  /*1f60*/  BSYNC.RECONVERGENT B0 ;  /* 0x0000000000007941 */ /* 0x000fea0003800200 */
.L_x_110:
        /* <DEDUP_REMOVED lines=24> */
[----:B------:R-:W-:Y:S01]  /*20f0*/  ISETP.GE.U32.AND P1, PT, R3, R14, PT ;  /* 0x0000000e0300720c */ /* 0x000fe20003f26070 */
[----:B------:R-:W-:-:S12]  /*2100*/  IMAD.MOV.U32 R3, RZ, RZ, RZ ;  /* 0x000000ffff037224 */ /* 0x000fd800078e00ff */
[----:B------:R-:W-:Y:S02]  /*2110*/  @P1 IADD3 R17, PT, PT, R17, 0x1, RZ ;  /* 0x0000000111111810 */ /* 0x000fe40007ffe0ff */
[----:B------:R-:W-:-:S04]  /*2120*/  @!P2 LOP3.LUT R17, RZ, R14, RZ, 0x33, !PT ;  /* 0x0000000eff11a212 */ /* 0x000fc800078e33ff */
[----:B------:R-:W-:-:S05]  /*2130*/  IADD3 R15, PT, PT, -R17, RZ, RZ ;  /* 0x000000ff110f7210 */ /* 0x000fca0007ffe1ff */
[----:B------:R-:W-:Y:S01]  /*2140*/  IMAD R15, R14, R15, R16 ;  /* 0x0000000f0e0f7224 */ /* 0x000fe200078e0210 */
[----:B------:R-:W-:Y:S06]  /*2150*/  BRA `(.L_x_115) ;  /* 0x0000000000247947 */ /* 0x000fec0003800000 */
.L_x_114:
        /* <DEDUP_REMOVED lines=8> */
[----:B------:R-:W-:-:S07]  /*21e0*/  IMAD R15, R14, R15, R16 ;  /* 0x0000000f0e0f7224 */ /* 0x000fce00078e0210 */
.L_x_115:
[----:B------:R-:W-:Y:S05]  /*21f0*/  BSYNC.RECONVERGENT B0 ;  /* 0x0000000000007941 */ /* 0x000fea0003800200 */
.L_x_113:
[----:B------:R1:W-:Y:S02]  /*2200*/  STS [R0+-0x10], R15 ;  /* 0xfffff00f00007388 */ /* 0x0003e40000000800 */
.L_x_103:
[----:B------:R-:W-:-:S09]  /*2210*/  UISETP.NE.AND UP0, UPT, UR4, URZ, UPT ;  /* 0x000000ff0400728c */ /* 0x000fd2000bf05270 */
[----:B------:R-:W-:Y:S05]  /*2220*/  BRA.U !UP0, `(.L_x_102) ;  /* 0x0000000508e87547 */ /* 0x000fea000b800000 */
[----:B------:R-:W-:-:S09]  /*2230*/  UISETP.NE.AND UP0, UPT, UR4, 0x1, UPT ;  /* 0x000000010400788c */ /* 0x000fd2000bf05270 */
[----:B------:R-:W-:Y:S05]  /*2240*/  BRA.U !UP0, `(.L_x_116) ;  /* 0x0000000508507547 */ /* 0x000fea000b800000 */
[----:B------:R-:W3:Y:S01]  /*2250*/  LDC.64 R8, c[0x0][0x398] ;  /* 0x0000e600ff087b82 */ /* 0x000ee20000000a00 */
[----:B------:R-:W-:-:S05]  /*2260*/  IADD3 R11, PT, PT, R5, -0x1, RZ ;  /* 0xffffffff050b7810 */ /* 0x000fca0007ffe0ff */
[----:B---3--:R-:W-:-:S05]  /*2270*/  IMAD.WIDE.U32 R8, R11, 0x8, R8 ;  /* 0x000000080b087825 */ /* 0x008fca00078e0008 */
[----:B01----:R-:W2:Y:S01]  /*2280*/  LDG.E.64 R14, desc[UR8][R8.64] ;  /* 0x00000008080e7981 */ /* 0x003ea2000c1e1b00 */
[----:B------:R-:W-:Y:S01]  /*2290*/  BSSY.RECONVERGENT B0, `(.L_x_117) ;  /* 0x0000024000007945 */ /* 0x000fe20003800200 */
        /* <DEDUP_REMOVED lines=9> */
[----:B0-----:R-:W-:Y:S02]  /*2330*/  HFMA2 R2, -RZ, RZ, 0, 0 ;  /* 0x00000000ff027431 */ /* 0x001fe400000001ff */
        /* <DEDUP_REMOVED lines=9> */
[----:B------:R-:W-:Y:S02]  /*23d0*/  @P1 IADD3 R16, PT, PT, R16, 0x1, RZ ;  /* 0x0000000110101810 */ /* 0x000fe40007ffe0ff */
[----:B------:R-:W-:-:S05]  /*23e0*/  @!P2 LOP3.LUT R16, RZ, R14, RZ, 0x33, !PT ;  /* 0x0000000eff10a212 */ /* 0x000fca00078e33ff */
[----:B------:R-:W-:-:S04]  /*23f0*/  IMAD.MOV R9, RZ, RZ, -R16 ;  /* 0x000000ffff097224 */ /* 0x000fc800078e0a10 */
[----:B------:R-:W-:Y:S01]  /*2400*/  IMAD R9, R14, R9, R17 ;  /* 0x000000090e097224 */ /* 0x000fe200078e0211 */
[----:B------:R-:W-:Y:S01]  /*2410*/  MOV R17, RZ ;  /* 0x000000ff00117202 */ /* 0x000fe20000000f00 */
[----:B------:R-:W-:Y:S06]  /*2420*/  BRA `(.L_x_119) ;  /* 0x0000000000287947 */ /* 0x000fec0003800000 */
.L_x_118:
        /* <DEDUP_REMOVED lines=10> */
.L_x_119:
[----:B------:R-:W-:Y:S05]  /*24d0*/  BSYNC.RECONVERGENT B0 ;  /* 0x0000000000007941 */ /* 0x000fea0003800200 */
.L_x_117:
[----:B------:R-:W0:Y:S01]  /*24e0*/  LDC.64 R2, c[0x0][0x398] ;  /* 0x0000e600ff027b82 */ /* 0x000e220000000a00 */
[C---:B------:R-:W-:Y:S01]  /*24f0*/  IMAD R0, R5.reuse, 0x4, R4 ;  /* 0x0000000405007824 */ /* 0x040fe200078e0204 */
[----:B------:R-:W-:-:S05]  /*2500*/  IADD3 R5, PT, PT, R5, -0x2, RZ ;  /* 0xfffffffe05057810 */ /* 0x000fca0007ffe0ff */
[----:B0-----:R-:W-:-:S05]  /*2510*/  IMAD.WIDE.U32 R2, R5, 0x8, R2 ;  /* 0x0000000805027825 */ /* 0x001fca00078e0002 */
        /* <DEDUP_REMOVED lines=21> */
[----:B------:R-:W-:Y:S02]  /*2670*/  ISETP.GE.U32.AND P1, PT, R3, R14, PT ;  /* 0x0000000e0300720c */ /* 0x000fe40003f26070 */
[----:B------:R-:W-:-:S11]  /*2680*/  MOV R3, RZ ;  /* 0x000000ff00037202 */ /* 0x000fd60000000f00 */
[----:B------:R-:W-:Y:S02]  /*2690*/  @P1 IADD3 R17, PT, PT, R17, 0x1, RZ ;  /* 0x0000000111111810 */ /* 0x000fe40007ffe0ff */
[----:B------:R-:W-:-:S05]  /*26a0*/  @!P2 LOP3.LUT R17, RZ, R14, RZ, 0x33, !PT ;  /* 0x0000000eff11a212 */ /* 0x000fca00078e33ff */
[----:B------:R-:W-:-:S04]  /*26b0*/  IMAD.MOV R15, RZ, RZ, -R17 ;  /* 0x000000ffff0f7224 */ /* 0x000fc800078e0a11 */
[----:B------:R-:W-:Y:S01]  /*26c0*/  IMAD R15, R14, R15, R16 ;  /* 0x0000000f0e0f7224 */ /* 0x000fe200078e0210 */
[----:B------:R-:W-:Y:S06]  /*26d0*/  BRA `(.L_x_122) ;  /* 0x0000000000247947 */ /* 0x000fec0003800000 */
.L_x_121:
        /* <DEDUP_REMOVED lines=8> */
[----:B------:R-:W-:-:S07]  /*2760*/  IMAD R15, R14, R15, R16 ;  /* 0x0000000f0e0f7224 */ /* 0x000fce00078e0210 */
.L_x_122:
[----:B------:R-:W-:Y:S05]  /*2770*/  BSYNC.RECONVERGENT B0 ;  /* 0x0000000000007941 */ /* 0x000fea0003800200 */
.L_x_120:
[----:B------:R3:W-:Y:S02]  /*2780*/  STS [R0+-0x8], R15 ;  /* 0xfffff80f00007388 */ /* 0x0007e40000000800 */
.L_x_116:
[----:B------:R-:W4:Y:S02]  /*2790*/  LDCU UR4, c[0x0][0x394] ;  /* 0x00007280ff0477ac */ /* 0x000f240008000800 */
[----:B----4-:R-:W-:-:S04]  /*27a0*/  ULOP3.LUT UR4, UR4, 0x1, URZ, 0xc0, !UPT ;  /* 0x0000000104047892 */ /* 0x010fc8000f8ec0ff */
[----:B------:R-:W-:-:S09]  /*27b0*/  UISETP.NE.U32.AND UP0, UPT, UR4, 0x1, UPT ;  /* 0x000000010400788c */ /* 0x000fd2000bf05070 */
[----:B------:R-:W-:Y:S05]  /*27c0*/  BRA.U UP0, `(.L_x_102) ;  /* 0x0000000100807547 */ /* 0x000fea000b800000 */
[----:B------:R-:W4:Y:S01]  /*27d0*/  LDC.64 R8, c[0x0][0x398] ;  /* 0x0000e600ff087b82 */ /* 0x000f220000000a00 */
[----:B------:R-:W-:-:S05]  /*27e0*/  IADD3 R11, PT, PT, R5, -0x1, RZ ;  /* 0xffffffff050b7810 */ /* 0x000fca0007ffe0ff */
[----:B----4-:R-:W-:-:S06]  /*27f0*/  IMAD.WIDE.U32 R8, R11, 0x8, R8 ;  /* 0x000000080b087825 */ /* 0x010fcc00078e0008 */
[----:B0-----:R-:W1:Y:S01]  /*2800*/  LDG.E.64 R8, desc[UR8][R8.64] ;  /* 0x0000000808087981 */ /* 0x001e62000c1e1b00 */
[----:B------:R-:W-:Y:S01]  /*2810*/  BSSY.RECONVERGENT B0, `(.L_x_123) ;  /* 0x0000019000007945 */ /* 0x000fe20003800200 */
[----:B-123--:R-:W-:-:S04]  /*2820*/  LOP3.LUT R0, R3, R9, RZ, 0xfc, !PT ;  /* 0x0000000903007212 */ /* 0x00efc800078efcff */
[----:B------:R-:W-:-:S13]  /*2830*/  ISETP.NE.U32.AND P0, PT, R0, RZ, PT ;  /* 0x000000ff0000720c */ /* 0x000fda0003f05070 */
[----:B------:R-:W-:Y:S05]  /*2840*/  @P0 BRA `(.L_x_124) ;  /* 0x0000000000480947 */ /* 0x000fea0003800000 */
        /* <DEDUP_REMOVED lines=13> */
[----:B------:R-:W-:-:S04]  /*2920*/  @P0 IADD3 R3, PT, PT, -R8, R3, RZ ;  /* 0x0000000308030210 */ /* 0x000fc80007ffe1ff */
[----:B------:R-:W-:-:S13]  /*2930*/  ISETP.GE.U32.AND P0, PT, R3, R8, PT ;  /* 0x000000080300720c */ /* 0x000fda0003f06070 */
[----:B------:R-:W-:Y:S02]  /*2940*/  @P0 IADD3 R3, PT, PT, -R8, R3, RZ ;  /* 0x0000000308030210 */ /* 0x000fe40007ffe1ff */
[----:B------:R-:W-:Y:S01]  /*2950*/  @!P1 LOP3.LUT R3, RZ, R8, RZ, 0x33, !PT ;  /* 0x00000008ff039212 */ /* 0x000fe200078e33ff */
[----:B------:R-:W-:Y:S06]  /*2960*/  BRA `(.L_x_125) ;  /* 0x00000000000c7947 */ /* 0x000fec0003800000 */
.L_x_124:
[----:B------:R-:W-:-:S07]  /*2970*/  MOV R0, 0x2990 ;  /* 0x0000299000007802 */ /* 0x000fce0000000f00 */
[----:B------:R-:W-:Y:S05]  /*2980*/  CALL.REL.NOINC `($__internal_3_$__cuda_sm20_rem_u64) ;  /* 0x0000001400887944 */ /* 0x000fea0003c00000 */
[----:B------:R-:W-:-:S07]  /*2990*/  IMAD.MOV.U32 R3, RZ, RZ, R8 ;  /* 0x000000ffff037224 */ /* 0x000fce00078e0008 */
.L_x_125:
[----:B------:R-:W-:Y:S05]  /*29a0*/  BSYNC.RECONVERGENT B0 ;  /* 0x0000000000007941 */ /* 0x000fea0003800200 */
.L_x_123:
[----:B------:R-:W-:-:S05]  /*29b0*/  LEA R0, R5, R4, 0x2 ;  /* 0x0000000405007211 */ /* 0x000fca00078e10ff */
[----:B------:R4:W-:Y:S02]  /*29c0*/  STS [R0+-0x4], R3 ;  /* 0xfffffc0300007388 */ /* 0x0009e40000000800 */
.L_x_102:
[----:B------:R-:W5:Y:S01]  /*29d0*/  LDCU UR5, c[0x0][0x394] ;  /* 0x00007280ff0577ac */ /* 0x000f620008000800 */
[----:B------:R-:W-:Y:S01]  /*29e0*/  HFMA2 R2, -RZ, RZ, 0, 5.9604644775390625e-08 ;  /* 0x00000001ff027431 */ /* 0x000fe200000001ff */
[----:B------:R-:W-:Y:S01]  /*29f0*/  CS2R R20, SRZ ;  /* 0x0000000000147805 */ /* 0x000fe2000001ff00 */
[----:B------:R-:W-:Y:S01]  /*2a00*/  IMAD.MOV.U32 R10, RZ, RZ, RZ ;  /* 0x000000ffff0a7224 */ /* 0x000fe200078e00ff */
[----:B------:R-:W4:Y:S01]  /*2a10*/  LDCU UR4, c[0x0][0x394] ;  /* 0x00007280ff0477ac */ /* 0x000f220008000800 */
[----:B-----5:R-:W-:Y:S01]  /*2a20*/  UISETP.GE.U32.AND UP0, UPT, UR5, 0x8, UPT ;  /* 0x000000080500788c */ /* 0x020fe2000bf06070 */
[----:B----4-:R-:W-:-:S08]  /*2a30*/  MOV R3, UR4 ;  /* 0x0000000400037c02 */ /* 0x010fd00008000f00 */
[----:B------:R-:W-:Y:S05]  /*2a40*/  BRA.U !UP0, `(.L_x_126) ;  /* 0x0000000908387547 */ /* 0x000fea000b800000 */
[----:B------:R-:W4:Y:S01]  /*2a50*/  LDC.64 R12, c[0x0][0x3a0] ;  /* 0x0000e800ff0c7b82 */ /* 0x000f220000000a00 */
[----:B------:R-:W-:Y:S01]  /*2a60*/  UIADD3 UR7, UPT, UPT, UR5, -0x4, URZ ;  /* 0xfffffffc05077890 */ /* 0x000fe2000fffe0ff */
[----:B------:R-:W-:Y:S01]  /*2a70*/  CS2R R20, SRZ ;  /* 0x0000000000147805 */ /* 0x000fe2000001ff00 */
[----:B------:R-:W-:Y:S01]  /*2a80*/  ULOP3.LUT UR4, UR5, 0x7ffffff8, URZ, 0xc0, !UPT ;  /* 0x7ffffff805047892 */ /* 0x000fe2000f8ec0ff */
[----:B------:R-:W-:Y:S01]  /*2a90*/  MOV R2, 0x1 ;  /* 0x0000000100027802 */ /* 0x000fe20000000f00 */
[----:B------:R-:W-:Y:S02]  /*2aa0*/  IMAD.MOV.U32 R10, RZ, RZ, RZ ;  /* 0x000000ffff0a7224 */ /* 0x000fe400078e00ff */
[----:B------:R-:W-:Y:S01]  /*2ab0*/  MOV R3, UR7 ;  /* 0x0000000700037c02 */ /* 0x000fe20008000f00 */
[----:B-1-3--:R-:W1:Y:S01]  /*2ac0*/  LDC.64 R14, c[0x0][0x3a8] ;  /* 0x0000ea00ff0e7b82 */ /* 0x00ae620000000a00 */
[----:B------:R-:W-:-:S12]  /*2ad0*/  UIADD3 UR4, UPT, UPT, -UR4, URZ, URZ ;  /* 0x000000ff04047290 */ /* 0x000fd8000fffe1ff */
.L_x_127:
[----:B--2---:R-:W-:-:S05]  /*2ae0*/  IADD3 R19, PT, PT, R3, 0x3, RZ ;  /* 0x0000000303137810 */ /* 0x004fca0007ffe0ff */
[----:B-1----:R-:W-:-:S06]  /*2af0*/  IMAD.WIDE.U32 R24, R19, 0x8, R14 ;  /* 0x0000000813187825 */ /* 0x002fcc00078e000e */
[----:B0-----:R-:W2:Y:S01]  /*2b00*/  LDG.E R25, desc[UR8][R24.64] ;  /* 0x0000000818197981 */ /* 0x001ea2000c1e1900 */
[----:B------:R-:W-:-:S04]  /*2b10*/  VIADD R17, R3, 0x2 ;  /* 0x0000000203117836 */ /* 0x000fc80000000000 */
[----:B------:R-:W-:-:S05]  /*2b20*/  IMAD.WIDE.U32 R26, R17, 0x8, R14 ;  /* 0x00000008111a7825 */ /* 0x000fca00078e000e */
[----:B------:R-:W3:Y:S01]  /*2b30*/  LDG.E R11, desc[UR8][R26.64] ;  /* 0x000000081a0b7981 */ /* 0x000ee2000c1e1900 */
[----:B----4-:R-:W-:-:S06]  /*2b40*/  IMAD.WIDE.U32 R18, R19, 0x8, R12 ;  /* 0x0000000813127825 */ /* 0x010fcc00078e000c */
[----:B------:R-:W4:Y:S01]  /*2b50*/  LDG.E.64 R18, desc[UR8][R18.64] ;  /* 0x0000000812127981 */ /* 0x000f22000c1e1b00 */
[C---:B------:R-:W-:Y:S01]  /*2b60*/  IADD3 R23, PT, PT, R3.reuse, 0x1, RZ ;  /* 0x0000000103177810 */ /* 0x040fe20007ffe0ff */
[----:B------:R-:W-:-:S04]  /*2b70*/  IMAD.WIDE.U32 R28, R3, 0x8, R14 ;  /* 0x00000008031c7825 */ /* 0x000fc800078e000e */
[----:B------:R-:W-:Y:S02]  /*2b80*/  IMAD.WIDE.U32 R8, R23, 0x8, R14 ;  /* 0x0000000817087825 */ /* 0x000fe400078e000e */
[----:B------:R-:W5:Y:S02]  /*2b90*/  LDG.E R29, desc[UR8][R28.64] ;  /* 0x000000081c1d7981 */ /* 0x000f64000c1e1900 */
[--C-:B------:R-:W-:Y:S02]  /*2ba0*/  IMAD.WIDE.U32 R16, R17, 0x8, R12.reuse ;  /* 0x0000000811107825 */ /* 0x100fe400078e000c */
[----:B------:R0:W5:Y:S04]  /*2bb0*/  LDG.E R0, desc[UR8][R8.64] ;  /* 0x0000000808007981 */ /* 0x000168000c1e1900 */
[----:B------:R-:W5:Y:S01]  /*2bc0*/  LDG.E.64 R16, desc[UR8][R16.64] ;  /* 0x0000000810107981 */ /* 0x000f62000c1e1b00 */
[----:B------:R-:W-:-:S06]  /*2bd0*/  IMAD.WIDE.U32 R22, R23, 0x8, R12 ;  /* 0x0000000817167825 */ /* 0x000fcc00078e000c */
[----:B------:R-:W5:Y:S01]  /*2be0*/  LDG.E.64 R22, desc[UR8][R22.64] ;  /* 0x0000000816167981 */ /* 0x000f62000c1e1b00 */
[----:B--2---:R-:W-:-:S06]  /*2bf0*/  LEA R5, R25, R4, 0x2 ;  /* 0x0000000419057211 */ /* 0x004fcc00078e10ff */
[----:B------:R-:W1:Y:S01]  /*2c00*/  LDS R5, [R5] ;  /* 0x0000000005057984 */ /* 0x000e620000000800 */
[----:B---3--:R-:W-:Y:S01]  /*2c10*/  IMAD R27, R11, 0x4, R4 ;  /* 0x000000040b1b7824 */ /* 0x008fe200078e0204 */
[----:B------:R-:W-:-:S05]  /*2c20*/  IADD3 R11, PT, PT, R3, -0x1, RZ ;  /* 0xffffffff030b7810 */ /* 0x000fca0007ffe0ff */
[----:B0-----:R-:W-:Y:S01]  /*2c30*/  IMAD.WIDE.U32 R8, R11, 0x8, R14 ;  /* 0x000000080b087825 */ /* 0x001fe200078e000e */
[----:B------:R-:W0:Y:S01]  /*2c40*/  LDS R27, [R27] ;  /* 0x000000001b1b7984 */ /* 0x000e220000000800 */
[----:B-1----:R-:W-:Y:S02]  /*2c50*/  SHF.R.S32.HI R25, RZ, 0x1f, R5 ;  /* 0x0000001fff197819 */ /* 0x002fe40000011405 */
[----:B------:R-:W-:Y:S02]  /*2c60*/  IMAD R24, R10, R5, RZ ;  /* 0x000000050a187224 */ /* 0x000fe400078e02ff */
[----:B------:R-:W-:Y:S02]  /*2c70*/  IMAD.WIDE.U32 R20, R5, R2, R20 ;  /* 0x0000000205147225 */ /* 0x000fe400078e0014 */
[----:B------:R1:W2:Y:S02]  /*2c80*/  LDG.E R5, desc[UR8][R8.64] ;  /* 0x0000000808057981 */ /* 0x0002a4000c1e1900 */
[----:B-1----:R-:W-:-:S06]  /*2c90*/  IMAD.WIDE.U32 R8, R3, 0x8, R12 ;  /* 0x0000000803087825 */ /* 0x002fcc00078e000c */
[----:B------:R-:W3:Y:S01]  /*2ca0*/  LDG.E.64 R8, desc[UR8][R8.64] ;  /* 0x0000000808087981 */ /* 0x000ee2000c1e1b00 */
[-C--:B----4-:R-:W-:Y:S02]  /*2cb0*/  IMAD R19, R19, R2.reuse, RZ ;  /* 0x0000000213137224 */ /* 0x090fe400078e02ff */
[----:B------:R-:W-:Y:S02]  /*2cc0*/  IMAD R25, R25, R2, R24 ;  /* 0x0000000219197224 */ /* 0x000fe400078e0218 */
[C---:B------:R-:W-:Y:S02]  /*2cd0*/  IMAD R10, R18.reuse, R10, R19 ;  /* 0x0000000a120a7224 */ /* 0x040fe400078e0213 */
[----:B------:R-:W-:Y:S01]  /*2ce0*/  IMAD.WIDE.U32 R18, R18, R2, RZ ;  /* 0x0000000212127225 */ /* 0x000fe200078e00ff */
[----:B------:R-:W-:-:S03]  /*2cf0*/  IADD3 R21, PT, PT, R21, R25, RZ ;  /* 0x0000001915157210 */ /* 0x000fc60007ffe0ff */
[----:B------:R-:W-:Y:S01]  /*2d00*/  IMAD.IADD R25, R19, 0x1, R10 ;  /* 0x0000000113197824 */ /* 0x000fe200078e020a */
[----:B0-----:R-:W-:-:S03]  /*2d10*/  SHF.R.S32.HI R19, RZ, 0x1f, R27 ;  /* 0x0000001fff137819 */ /* 0x001fc6000001141b */
[----:B------:R-:W-:-:S04]  /*2d20*/  IMAD R2, R25, R27, RZ ;  /* 0x0000001b19027224 */ /* 0x000fc800078e02ff */
[----:B------:R-:W-:Y:S01]  /*2d30*/  IMAD R2, R19, R18, R2 ;  /* 0x0000001213027224 */ /* 0x000fe200078e0202 */
[----:B-----5:R-:W-:-:S06]  /*2d40*/  LEA R19, R0, R4, 0x2 ;  /* 0x0000000400137211 */ /* 0x020fcc00078e10ff */
[----:B------:R-:W0:Y:S01]  /*2d50*/  LDS R19, [R19] ;  /* 0x0000000013137984 */ /* 0x000e220000000800 */
[----:B------:R-:W-:-:S06]  /*2d60*/  LEA R0, R29, R4, 0x2 ;  /* 0x000000041d007211 */ /* 0x000fcc00078e10ff */
[----:B------:R-:W1:Y:S01]  /*2d70*/  LDS R0, [R0] ;  /* 0x0000000000007984 */ /* 0x000e620000000800 */
[----:B------:R-:W-:-:S04]  /*2d80*/  IMAD R10, R17, R18, RZ ;  /* 0x00000012110a7224 */ /* 0x000fc800078e02ff */
[C---:B------:R-:W-:Y:S02]  /*2d90*/  IMAD R25, R16.reuse, R25, R10 ;  /* 0x0000001910197224 */ /* 0x040fe400078e020a */
[----:B------:R-:W-:-:S04]  /*2da0*/  IMAD.WIDE.U32 R16, R16, R18, RZ ;  /* 0x0000001210107225 */ /* 0x000fc800078e00ff */
[----:B------:R-:W-:-:S04]  /*2db0*/  IMAD.WIDE.U32 R20, R27, R18, R20 ;  /* 0x000000121b147225 */ /* 0x000fc800078e0014 */
[----:B------:R-:W-:Y:S01]  /*2dc0*/  IMAD.IADD R25, R17, 0x1, R25 ;  /* 0x0000000111197824 */ /* 0x000fe200078e0219 */
[----:B------:R-:W-:Y:S01]  /*2dd0*/  IADD3 R21, PT, PT, R21, R2, RZ ;  /* 0x0000000215157210 */ /* 0x000fe20007ffe0ff */
[----:B------:R-:W-:Y:S01]  /*2de0*/  IMAD R17, R23, R16, RZ ;  /* 0x0000001017117224 */ /* 0x000fe200078e02ff */
[----:B0-----:R-:W-:Y:S01]  /*2df0*/  SHF.R.S32.HI R29, RZ, 0x1f, R19 ;  /* 0x0000001fff1d7819 */ /* 0x001fe20000011413 */
[----:B------:R-:W-:-:S04]  /*2e00*/  IMAD R2, R25, R19, RZ ;  /* 0x0000001319027224 */ /* 0x000fc800078e02ff */
[-C--:B------:R-:W-:Y:S01]  /*2e10*/  IMAD R29, R29, R16.reuse, R2 ;  /* 0x000000101d1d7224 */ /* 0x080fe200078e0202 */
[----:B------:R-:W-:Y:S01]  /*2e20*/  IADD3 R2, PT, PT, R3, -0x2, RZ ;  /* 0xfffffffe03027810 */ /* 0x000fe20007ffe0ff */
[----:B------:R-:W-:-:S04]  /*2e30*/  IMAD.WIDE.U32 R18, R19, R16, R20 ;  /* 0x0000001013127225 */ /* 0x000fc800078e0014 */
[----:B------:R-:W-:-:S04]  /*2e40*/  IMAD.WIDE.U32 R20, R2, 0x8, R14 ;  /* 0x0000000802147825 */ /* 0x000fc800078e000e */
[C---:B------:R-:W-:Y:S02]  /*2e50*/  IMAD R25, R22.reuse, R25, R17 ;  /* 0x0000001916197224 */ /* 0x040fe400078e0211 */
[----:B------:R-:W-:Y:S01]  /*2e60*/  IMAD.WIDE.U32 R16, R22, R16, RZ ;  /* 0x0000001016107225 */ /* 0x000fe200078e00ff */
[----:B------:R-:W-:-:S03]  /*2e70*/  IADD3 R23, PT, PT, R3, -0x3, RZ ;  /* 0xfffffffd03177810 */ /* 0x000fc60007ffe0ff */
[----:B------:R-:W-:Y:S01]  /*2e80*/  IMAD.WIDE.U32 R10, R11, 0x8, R12 ;  /* 0x000000080b0a7825 */ /* 0x000fe200078e000c */
[----:B------:R-:W-:Y:S02]  /*2e90*/  IADD3 R19, PT, PT, R19, R29, RZ ;  /* 0x0000001d13137210 */ /* 0x000fe40007ffe0ff */
[----:B-1----:R-:W-:-:S03]  /*2ea0*/  SHF.R.S32.HI R29, RZ, 0x1f, R0 ;  /* 0x0000001fff1d7819 */ /* 0x002fc60000011400 */
[----:B------:R-:W4:Y:S01]  /*2eb0*/  LDG.E.64 R10, desc[UR8][R10.64] ;  /* 0x000000080a0a7981 */ /* 0x000f22000c1e1b00 */
[----:B------:R-:W-:-:S04]  /*2ec0*/  IMAD.WIDE.U32 R18, R0, R16, R18 ;  /* 0x0000001000127225 */ /* 0x000fc800078e0012 */
[----:B--2---:R-:W-:Y:S02]  /*2ed0*/  IMAD R27, R5, 0x4, R4 ;  /* 0x00000004051b7824 */ /* 0x004fe400078e0204 */
[----:B------:R0:W2:Y:S04]  /*2ee0*/  LDG.E R5, desc[UR8][R20.64] ;  /* 0x0000000814057981 */ /* 0x0000a8000c1e1900 */
[----:B------:R-:W1:Y:S01]  /*2ef0*/  LDS R27, [R27] ;  /* 0x000000001b1b7984 */ /* 0x000e620000000800 */
[----:B0-----:R-:W-:Y:S02]  /*2f00*/  IMAD.IADD R21, R17, 0x1, R25 ;  /* 0x0000000111157824 */ /* 0x001fe400078e0219 */
[----:B------:R-:W-:-:S04]  /*2f10*/  IMAD.WIDE.U32 R24, R23, 0x8, R14 ;  /* 0x0000000817187825 */ /* 0x000fc800078e000e */
[----:B------:R-:W-:Y:S02]  /*2f20*/  IMAD R17, R21, R0, RZ ;  /* 0x0000000015117224 */ /* 0x000fe400078e02ff */
[-C--:B---3--:R-:W-:Y:S01]  /*2f30*/  IMAD R0, R9, R16.reuse, RZ ;  /* 0x0000001009007224 */ /* 0x088fe200078e02ff */
[----:B------:R-:W3:Y:S01]  /*2f40*/  LDG.E R25, desc[UR8][R24.64] ;  /* 0x0000000818197981 */ /* 0x000ee2000c1e1900 */
[----:B------:R-:W-:Y:S01]  /*2f50*/  IMAD R29, R29, R16, R17 ;  /* 0x000000101d1d7224 */ /* 0x000fe200078e0211 */
[----:B------:R-:W-:Y:S01]  /*2f60*/  IADD3 R17, PT, PT, R3, -0x4, RZ ;  /* 0xfffffffc03117810 */ /* 0x000fe20007ffe0ff */
[----:B------:R-:W-:-:S04]  /*2f70*/  IMAD R0, R8, R21, R0 ;  /* 0x0000001508007224 */ /* 0x000fc800078e0200 */
[----:B------:R-:W-:-:S06]  /*2f80*/  IMAD.WIDE.U32 R20, R17, 0x8, R14 ;  /* 0x0000000811147825 */ /* 0x000fcc00078e000e */
[----:B------:R-:W5:Y:S01]  /*2f90*/  LDG.E R21, desc[UR8][R20.64] ;  /* 0x0000000814157981 */ /* 0x000f62000c1e1900 */
[----:B------:R-:W-:Y:S01]  /*2fa0*/  IADD3 R19, PT, PT, R19, R29, RZ ;  /* 0x0000001d13137210 */ /* 0x000fe20007ffe0ff */
[----:B------:R-:W-:-:S06]  /*2fb0*/  IMAD.WIDE.U32 R28, R2, 0x8, R12 ;  /* 0x00000008021c7825 */ /* 0x000fcc00078e000c */
[----:B------:R-:W5:Y:S01]  /*2fc0*/  LDG.E.64 R28, desc[UR8][R28.64] ;  /* 0x000000081c1c7981 */ /* 0x000f62000c1e1b00 */
[----:B------:R-:W-:-:S06]  /*2fd0*/  IMAD.WIDE.U32 R22, R23, 0x8, R12 ;  /* 0x0000000817167825 */ /* 0x000fcc00078e000c */
[----:B------:R-:W5:Y:S01]  /*2fe0*/  LDG.E.64 R22, desc[UR8][R22.64] ;  /* 0x0000000816167981 */ /* 0x000f62000c1e1b00 */
[----:B------:R-:W-:-:S04]  /*2ff0*/  IMAD.WIDE.U32 R8, R8, R16, RZ ;  /* 0x0000001008087225 */ /* 0x000fc800078e00ff */
[----:B------:R-:W-:-:S06]  /*3000*/  IMAD.WIDE.U32 R16, R17, 0x8, R12 ;  /* 0x0000000811107825 */ /* 0x000fcc00078e000c */
[----:B------:R-:W5:Y:S01]  /*3010*/  LDG.E.64 R16, desc[UR8][R16.64] ;  /* 0x0000000810107981 */ /* 0x000f62000c1e1b00 */
[----:B------:R-:W-:Y:S01]  /*3020*/  IMAD.IADD R9, R9, 0x1, R0 ;  /* 0x0000000109097824 */ /* 0x000fe200078e0200 */
[----:B-1----:R-:W-:-:S03]  /*3030*/  SHF.R.S32.HI R0, RZ, 0x1f, R27 ;  /* 0x0000001fff007819 */ /* 0x002fc6000001141b */
[----:B------:R-:W-:-:S04]  /*3040*/  IMAD R2, R9, R27, RZ ;  /* 0x0000001b09027224 */ /* 0x000fc800078e02ff */
[-C--:B------:R-:W-:Y:S02]  /*3050*/  IMAD R0, R0, R8.reuse, R2 ;  /* 0x0000000800007224 */ /* 0x080fe400078e0202 */
[----:B------:R-:W-:-:S04]  /*3060*/  IMAD.WIDE.U32 R18, R27, R8, R18 ;  /* 0x000000081b127225 */ /* 0x000fc800078e0012 */
[----:B----4-:R-:W-:-:S04]  /*3070*/  IMAD R2, R11, R8, RZ ;  /* 0x000000080b027224 */ /* 0x010fc800078e02ff */
[C---:B------:R-:W-:Y:S02]  /*3080*/  IMAD R2, R10.reuse, R9, R2 ;  /* 0x000000090a027224 */ /* 0x040fe400078e0202 */
[----:B------:R-:W-:-:S05]  /*3090*/  IMAD.WIDE.U32 R10, R10, R8, RZ ;  /* 0x000000080a0a7225 */ /* 0x000fca00078e00ff */
[----:B------:R-:W-:Y:S02]  /*30a0*/  IADD3 R2, PT, PT, R11, R2, RZ ;  /* 0x000000020b027210 */ /* 0x000fe40007ffe0ff */
[----:B------:R-:W-:Y:S01]  /*30b0*/  IADD3 R19, PT, PT, R19, R0, RZ ;  /* 0x0000000013137210 */ /* 0x000fe20007ffe0ff */
[----:B------:R-:W-:-:S04]  /*30c0*/  UIADD3 UR4, UPT, UPT, UR4, 0x8, URZ ;  /* 0x0000000804047890 */ /* 0x000fc8000fffe0ff */
[----:B------:R-:W-:Y:S01]  /*30d0*/  UISETP.NE.AND UP0, UPT, UR4, URZ, UPT ;  /* 0x000000ff0400728c */ /* 0x000fe2000bf05270 */
[----:B------:R-:W-:Y:S02]  /*30e0*/  IADD3 R3, PT, PT, R3, -0x8, RZ ;  /* 0xfffffff803037810 */ /* 0x000fe40007ffe0ff */
[----:B--2---:R-:W-:-:S06]  /*30f0*/  LEA R5, R5, R4, 0x2 ;  /* 0x0000000405057211 */ /* 0x004fcc00078e10ff */
[----:B------:R-:W0:Y:S01]  /*3100*/  LDS R5, [R5] ;  /* 0x0000000005057984 */ /* 0x000e220000000800 */
[----:B---3--:R-:W-:-:S06]  /*3110*/  LEA R9, R25, R4, 0x2 ;  /* 0x0000000419097211 */ /* 0x008fcc00078e10ff */
[----:B------:R-:W1:Y:S01]  /*3120*/  LDS R9, [R9] ;  /* 0x0000000009097984 */ /* 0x000e620000000800 */
[----:B-----5:R-:W-:-:S06]  /*3130*/  IMAD R20, R21, 0x4, R4 ;  /* 0x0000000415147824 */ /* 0x020fcc00078e0204 */
[----:B------:R-:W2:Y:S01]  /*3140*/  LDS R20, [R20] ;  /* 0x0000000014147984 */ /* 0x000ea20000000800 */
[----:B------:R-:W-:-:S04]  /*3150*/  IMAD R11, R29, R10, RZ ;  /* 0x0000000a1d0b7224 */ /* 0x000fc800078e02ff */
[C---:B------:R-:W-:Y:S01]  /*3160*/  IMAD R11, R28.reuse, R2, R11 ;  /* 0x000000021c0b7224 */ /* 0x040fe200078e020b */
[----:B0-----:R-:W-:Y:S01]  /*3170*/  SHF.R.S32.HI R21, RZ, 0x1f, R5 ;  /* 0x0000001fff157819 */ /* 0x001fe20000011405 */
[----:B------:R-:W-:-:S04]  /*3180*/  IMAD.WIDE.U32 R28, R28, R10, RZ ;  /* 0x0000000a1c1c7225 */ /* 0x000fc800078e00ff */
[----:B------:R-:W-:Y:S02]  /*3190*/  IMAD R2, R2, R5, RZ ;  /* 0x0000000502027224 */ /* 0x000fe400078e02ff */
[----:B------:R-:W-:Y:S02]  /*31a0*/  IMAD.IADD R11, R29, 0x1, R11 ;  /* 0x000000011d0b7824 */ /* 0x000fe400078e020b */
[----:B------:R-:W-:Y:S02]  /*31b0*/  IMAD R0, R23, R28, RZ ;  /* 0x0000001c17007224 */ /* 0x000fe400078e02ff */
[-C--:B------:R-:W-:Y:S02]  /*31c0*/  IMAD R21, R21, R10.reuse, R2 ;  /* 0x0000000a15157224 */ /* 0x080fe400078e0202 */
[----:B------:R-:W-:-:S04]  /*31d0*/  IMAD.WIDE.U32 R18, R5, R10, R18 ;  /* 0x0000000a05127225 */ /* 0x000fc800078e0012 */
[C---:B------:R-:W-:Y:S01]  /*31e0*/  IMAD R25, R22.reuse, R11, R0 ;  /* 0x0000000b16197224 */ /* 0x040fe200078e0200 */
[----:B-1----:R-:W-:Y:S01]  /*31f0*/  SHF.R.S32.HI R5, RZ, 0x1f, R9 ;  /* 0x0000001fff057819 */ /* 0x002fe20000011409 */
[----:B------:R-:W-:Y:S01]  /*3200*/  IMAD.WIDE.U32 R22, R22, R28, RZ ;  /* 0x0000001c16167225 */ /* 0x000fe200078e00ff */
[----:B------:R-:W-:-:S03]  /*3210*/  IADD3 R19, PT, PT, R19, R21, RZ ;  /* 0x0000001513137210 */ /* 0x000fc60007ffe0ff */
[----:B------:R-:W-:Y:S02]  /*3220*/  IMAD R11, R11, R9, RZ ;  /* 0x000000090b0b7224 */ /* 0x000fe400078e02ff */
[----:B------:R-:W-:-:S04]  /*3230*/  IMAD.WIDE.U32 R18, R9, R28, R18 ;  /* 0x0000001c09127225 */ /* 0x000fc800078e0012 */
[----:B------:R-:W-:Y:S01]  /*3240*/  IMAD R11, R5, R28, R11 ;  /* 0x0000001c050b7224 */ /* 0x000fe200078e020b */
[----:B------:R-:W-:Y:S02]  /*3250*/  IADD3 R5, PT, PT, R23, R25, RZ ;  /* 0x0000001917057210 */ /* 0x000fe40007ffe0ff */
[----:B--2---:R-:W-:Y:S01]  /*3260*/  SHF.R.S32.HI R9, RZ, 0x1f, R20 ;  /* 0x0000001fff097819 */ /* 0x004fe20000011414 */
[----:B------:R-:W-:Y:S02]  /*3270*/  IMAD.IADD R19, R19, 0x1, R11 ;  /* 0x0000000113137824 */ /* 0x000fe400078e020b */
[----:B------:R-:W-:Y:S02]  /*3280*/  IMAD R0, R5, R20, RZ ;  /* 0x0000001405007224 */ /* 0x000fe400078e02ff */
[-C--:B------:R-:W-:Y:S02]  /*3290*/  IMAD R2, R17, R22.reuse, RZ ;  /* 0x0000001611027224 */ /* 0x080fe400078e02ff */
[----:B------:R-:W-:-:S02]  /*32a0*/  IMAD R9, R9, R22, R0 ;  /* 0x0000001609097224 */ /* 0x000fc400078e0200 */
[----:B------:R-:W-:-:S04]  /*32b0*/  IMAD.WIDE.U32 R20, R20, R22, R18 ;  /* 0x0000001614147225 */ /* 0x000fc800078e0012 */
[----:B------:R-:W-:-:S04]  /*32c0*/  IMAD.WIDE.U32 R22, R16, R22, RZ ;  /* 0x0000001610167225 */ /* 0x000fc800078e00ff */
[----:B------:R-:W-:Y:S01]  /*32d0*/  IMAD R5, R16, R5, R2 ;  /* 0x0000000510057224 */ /* 0x000fe200078e0202 */
[----:B------:R-:W-:Y:S02]  /*32e0*/  IADD3 R21, PT, PT, R21, R9, RZ ;  /* 0x0000000915157210 */ /* 0x000fe40007ffe0ff */
[----:B------:R-:W-:Y:S01]  /*32f0*/  MOV R2, R22 ;  /* 0x0000001600027202 */ /* 0x000fe20000000f00 */
[----:B------:R-:W-:Y:S01]  /*3300*/  IMAD.IADD R10, R23, 0x1, R5 ;  /* 0x00000001170a7824 */ /* 0x000fe200078e0205 */
[----:B------:R-:W-:Y:S06]  /*3310*/  BRA.U UP0, `(.L_x_127) ;  /* 0xfffffff500f07547 */ /* 0x000fec000b83ffff */
[----:B------:R-:W-:-:S07]  /*3320*/  IADD3 R3, PT, PT, R3, 0x4, RZ ;  /* 0x0000000403037810 */ /* 0x000fce0007ffe0ff */
.L_x_126:
[----:B------:R-:W-:-:S09]  /*3330*/  UISETP.NE.AND UP0, UPT, UR6, URZ, UPT ;  /* 0x000000ff0600728c */ /* 0x000fd2000bf05270 */
[----:B------:R-:W-:Y:S05]  /*3340*/  BRA.U !UP0, `(.L_x_75) ;  /* 0x0000000508ec7547 */ /* 0x000fea000b800000 */
[----:B------:R-:W-:Y:S02]  /*3350*/  UISETP.GE.U32.AND UP0, UPT, UR6, 0x4, UPT ;  /* 0x000000040600788c */ /* 0x000fe4000bf06070 */
[----:B------:R-:W-:-:S04]  /*3360*/  ULOP3.LUT UR4, UR5, 0x3, URZ, 0xc0, !UPT ;  /* 0x0000000305047892 */ /* 0x000fc8000f8ec0ff */
[----:B------:R-:W-:-:S03]  /*3370*/  UISETP.NE.AND UP1, UPT, UR4, URZ, UPT ;  /* 0x000000ff0400728c */ /* 0x000fc6000bf25270 */
[----:B------:R-:W-:Y:S08]  /*3380*/  BRA.U !UP0, `(.L_x_128) ;  /* 0x00000005080c7547 */ /* 0x000ff0000b800000 */
[----:B------:R-:W4:Y:S01]  /*3390*/  LDC.64 R22, c[0x0][0x3a8] ;  /* 0x0000ea00ff167b82 */ /* 0x000f220000000a00 */
[C---:B------:R-:W-:Y:S01]  /*33a0*/  VIADD R9, R3.reuse, 0xffffffff ;  /* 0xffffffff03097836 */ /* 0x040fe20000000000 */
[C---:B------:R-:W-:Y:S02]  /*33b0*/  IADD3 R27, PT, PT, R3.reuse, -0x2, RZ ;  /* 0xfffffffe031b7810 */ /* 0x040fe40007ffe0ff */
[----:B-1-3--:R-:W-:-:S04]  /*33c0*/  IADD3 R15, PT, PT, R3, -0x3, RZ ;  /* 0xfffffffd030f7810 */ /* 0x00afc80007ffe0ff */
[----:B------:R-:W1:Y:S01]  /*33d0*/  LDC.64 R16, c[0x0][0x3a0] ;  /* 0x0000e800ff107b82 */ /* 0x000e620000000a00 */
[----:B----4-:R-:W-:-:S05]  /*33e0*/  IMAD.WIDE.U32 R12, R9, 0x8, R22 ;  /* 0x00000008090c7825 */ /* 0x010fca00078e0016 */
[----:B0-----:R0:W3:Y:S01]  /*33f0*/  LDG.E R5, desc[UR8][R12.64] ;  /* 0x000000080c057981 */ /* 0x0010e2000c1e1900 */
[----:B------:R-:W-:-:S05]  /*3400*/  IMAD.WIDE.U32 R24, R27, 0x8, R22 ;  /* 0x000000081b187825 */ /* 0x000fca00078e0016 */
[----:B------:R3:W4:Y:S01]  /*3410*/  LDG.E R11, desc[UR8][R24.64] ;  /* 0x00000008180b7981 */ /* 0x000722000c1e1900 */
[----:B--2---:R-:W-:-:S04]  /*3420*/  IMAD.WIDE.U32 R18, R15, 0x8, R22 ;  /* 0x000000080f127825 */ /* 0x004fc800078e0016 */
[----:B------:R-:W-:Y:S02]  /*3430*/  VIADD R3, R3, 0xfffffffc ;  /* 0xfffffffc03037836 */ /* 0x000fe40000000000 */
[----:B------:R-:W2:Y:S01]  /*3440*/  LDG.E R19, desc[UR8][R18.64] ;  /* 0x0000000812137981 */ /* 0x000ea2000c1e1900 */
[----:B-1----:R-:W-:-:S04]  /*3450*/  IMAD.WIDE.U32 R8, R9, 0x8, R16 ;  /* 0x0000000809087825 */ /* 0x002fc800078e0010 */
[----:B------:R-:W-:Y:S02]  /*3460*/  IMAD.WIDE.U32 R22, R3, 0x8, R22 ;  /* 0x0000000803167825 */ /* 0x000fe400078e0016 */
[----:B------:R-:W5:Y:S04]  /*3470*/  LDG.E.64 R8, desc[UR8][R8.64] ;  /* 0x0000000808087981 */ /* 0x000f68000c1e1b00 */
[----:B------:R-:W5:Y:S01]  /*3480*/  LDG.E R23, desc[UR8][R22.64] ;  /* 0x0000000816177981 */ /* 0x000f62000c1e1900 */
[----:B0-----:R-:W-:-:S06]  /*3490*/  IMAD.WIDE.U32 R12, R27, 0x8, R16 ;  /* 0x000000081b0c7825 */ /* 0x001fcc00078e0010 */
[----:B------:R-:W5:Y:S01]  /*34a0*/  LDG.E.64 R12, desc[UR8][R12.64] ;  /* 0x000000080c0c7981 */ /* 0x000f62000c1e1b00 */
[----:B------:R-:W-:-:S06]  /*34b0*/  IMAD.WIDE.U32 R14, R15, 0x8, R16 ;  /* 0x000000080f0e7825 */ /* 0x000fcc00078e0010 */
[----:B------:R-:W5:Y:S01]  /*34c0*/  LDG.E.64 R14, desc[UR8][R14.64] ;  /* 0x000000080e0e7981 */ /* 0x000f62000c1e1b00 */
[----:B------:R-:W-:-:S06]  /*34d0*/  IMAD.WIDE.U32 R16, R3, 0x8, R16 ;  /* 0x0000000803107825 */ /* 0x000fcc00078e0010 */
[----:B------:R-:W5:Y:S01]  /*34e0*/  LDG.E.64 R16, desc[UR8][R16.64] ;  /* 0x0000000810107981 */ /* 0x000f62000c1e1b00 */
[----:B---3--:R-:W-:-:S06]  /*34f0*/  LEA R25, R5, R4, 0x2 ;  /* 0x0000000405197211 */ /* 0x008fcc00078e10ff */
[----:B------:R-:W0:Y:S01]  /*3500*/  LDS R25, [R25] ;  /* 0x0000000019197984 */ /* 0x000e220000000800 */
[----:B----4-:R-:W-:-:S06]  /*3510*/  LEA R5, R11, R4, 0x2 ;  /* 0x000000040b057211 */ /* 0x010fcc00078e10ff */
[----:B------:R-:W1:Y:S01]  /*3520*/  LDS R5, [R5] ;  /* 0x0000000005057984 */ /* 0x000e620000000800 */
[----:B--2---:R-:W-:-:S06]  /*3530*/  IMAD R11, R19, 0x4, R4 ;  /* 0x00000004130b7824 */ /* 0x004fcc00078e0204 */
[----:B------:R-:W2:Y:S01]  /*3540*/  LDS R11, [R11] ;  /* 0x000000000b0b7984 */ /* 0x000ea20000000800 */
[----:B-----5:R-:W-:Y:S01]  /*3550*/  IMAD R19, R9, R2, RZ ;  /* 0x0000000209137224 */ /* 0x020fe200078e02ff */
[----:B------:R-:W-:-:S03]  /*3560*/  LEA R0, R23, R4, 0x2 ;  /* 0x0000000417007211 */ /* 0x000fc600078e10ff */
[C---:B------:R-:W-:Y:S02]  /*3570*/  IMAD R19, R8.reuse, R10, R19 ;  /* 0x0000000a08137224 */ /* 0x040fe400078e0213 */
[----:B------:R-:W-:Y:S01]  /*3580*/  IMAD.WIDE.U32 R8, R8, R2, RZ ;  /* 0x0000000208087225 */ /* 0x000fe200078e00ff */
[----:B------:R-:W3:Y:S04]  /*3590*/  LDS R0, [R0] ;  /* 0x0000000000007984 */ /* 0x000ee80000000800 */
[----:B------:R-:W-:Y:S02]  /*35a0*/  IADD3 R19, PT, PT, R9, R19, RZ ;  /* 0x0000001309137210 */ /* 0x000fe40007ffe0ff */
[----:B0-----:R-:W-:Y:S01]  /*35b0*/  SHF.R.S32.HI R23, RZ, 0x1f, R25 ;  /* 0x0000001fff177819 */ /* 0x001fe20000011419 */
[----:B------:R-:W-:-:S02]  /*35c0*/  IMAD R10, R10, R25, RZ ;  /* 0x000000190a0a7224 */ /* 0x000fc400078e02ff */
[----:B------:R-:W-:-:S04]  /*35d0*/  IMAD.WIDE.U32 R20, R25, R2, R20 ;  /* 0x0000000219147225 */ /* 0x000fc800078e0014 */
[----:B------:R-:W-:Y:S01]  /*35e0*/  IMAD R23, R23, R2, R10 ;  /* 0x0000000217177224 */ /* 0x000fe200078e020a */
[----:B-1----:R-:W-:Y:S01]  /*35f0*/  SHF.R.S32.HI R9, RZ, 0x1f, R5 ;  /* 0x0000001fff097819 */ /* 0x002fe20000011405 */
[-C--:B------:R-:W-:Y:S02]  /*3600*/  IMAD R10, R13, R8.reuse, RZ ;  /* 0x000000080d0a7224 */ /* 0x080fe400078e02ff */
[----:B------:R-:W-:Y:S02]  /*3610*/  IMAD R2, R19, R5, RZ ;  /* 0x0000000513027224 */ /* 0x000fe400078e02ff */
[C---:B------:R-:W-:Y:S02]  /*3620*/  IMAD R19, R12.reuse, R19, R10 ;  /* 0x000000130c137224 */ /* 0x040fe400078e020a */
[----:B------:R-:W-:Y:S02]  /*3630*/  IMAD.IADD R21, R21, 0x1, R23 ;  /* 0x0000000115157824 */ /* 0x000fe400078e0217 */
[----:B------:R-:W-:-:S04]  /*3640*/  IMAD.WIDE.U32 R12, R12, R8, RZ ;  /* 0x000000080c0c7225 */ /* 0x000fc800078e00ff */
[-C--:B------:R-:W-:Y:S01]  /*3650*/  IMAD R23, R9, R8.reuse, R2 ;  /* 0x0000000809177224 */ /* 0x080fe200078e0202 */
[----:B------:R-:W-:Y:S01]  /*3660*/  IADD3 R2, PT, PT, R13, R19, RZ ;  /* 0x000000130d027210 */ /* 0x000fe20007ffe0ff */
[----:B------:R-:W-:Y:S01]  /*3670*/  IMAD.WIDE.U32 R8, R5, R8, R20 ;  /* 0x0000000805087225 */ /* 0x000fe200078e0014 */
[----:B--2---:R-:W-:-:S03]  /*3680*/  SHF.R.S32.HI R5, RZ, 0x1f, R11 ;  /* 0x0000001fff057819 */ /* 0x004fc6000001140b */
[----:B------:R-:W-:Y:S01]  /*3690*/  IMAD R13, R15, R12, RZ ;  /* 0x0000000c0f0d7224 */ /* 0x000fe200078e02ff */
[----:B------:R-:W-:Y:S01]  /*36a0*/  IADD3 R9, PT, PT, R9, R23, RZ ;  /* 0x0000001709097210 */ /* 0x000fe20007ffe0ff */
[----:B------:R-:W-:Y:S02]  /*36b0*/  IMAD R10, R2, R11, RZ ;  /* 0x0000000b020a7224 */ /* 0x000fe400078e02ff */
[C---:B------:R-:W-:Y:S02]  /*36c0*/  IMAD R13, R14.reuse, R2, R13 ;  /* 0x000000020e0d7224 */ /* 0x040fe400078e020d */
[----:B------:R-:W-:-:S04]  /*36d0*/  IMAD.WIDE.U32 R14, R14, R12, RZ ;  /* 0x0000000c0e0e7225 */ /* 0x000fc800078e00ff */
[-C--:B------:R-:W-:Y:S02]  /*36e0*/  IMAD R5, R5, R12.reuse, R10 ;  /* 0x0000000c05057224 */ /* 0x080fe400078e020a */
[----:B------:R-:W-:-:S04]  /*36f0*/  IMAD.WIDE.U32 R8, R11, R12, R8 ;  /* 0x0000000c0b087225 */ /* 0x000fc800078e0008 */
[----:B------:R-:W-:Y:S01]  /*3700*/  IMAD.IADD R11, R15, 0x1, R13 ;  /* 0x000000010f0b7824 */ /* 0x000fe200078e020d */
[----:B------:R-:W-:Y:S01]  /*3710*/  IADD3 R9, PT, PT, R9, R5, RZ ;  /* 0x0000000509097210 */ /* 0x000fe20007ffe0ff */
[----:B------:R-:W-:Y:S01]  /*3720*/  IMAD R10, R17, R14, RZ ;  /* 0x0000000e110a7224 */ /* 0x000fe200078e02ff */
[----:B---3--:R-:W-:Y:S01]  /*3730*/  SHF.R.S32.HI R5, RZ, 0x1f, R0 ;  /* 0x0000001fff057819 */ /* 0x008fe20000011400 */
[----:B------:R-:W-:Y:S02]  /*3740*/  IMAD R2, R11, R0, RZ ;  /* 0x000000000b027224 */ /* 0x000fe400078e02ff */
[C---:B------:R-:W-:Y:S02]  /*3750*/  IMAD R11, R16.reuse, R11, R10 ;  /* 0x0000000b100b7224 */ /* 0x040fe400078e020a */
[----:B------:R-:W-:-:S04]  /*3760*/  IMAD.WIDE.U32 R16, R16, R14, RZ ;  /* 0x0000000e10107225 */ /* 0x000fc800078e00ff */
[----:B------:R-:W-:Y:S01]  /*3770*/  IMAD R5, R5, R14, R2 ;  /* 0x0000000e05057224 */ /* 0x000fe200078e0202 */
[----:B------:R-:W-:Y:S01]  /*3780*/  MOV R2, R16 ;  /* 0x0000001000027202 */ /* 0x000fe20000000f00 */
[----:B------:R-:W-:-:S04]  /*3790*/  IMAD.WIDE.U32 R20, R0, R14, R8 ;  /* 0x0000000e00147225 */ /* 0x000fc800078e0008 */
[----:B------:R-:W-:Y:S01]  /*37a0*/  IMAD.IADD R10, R17, 0x1, R11 ;  /* 0x00000001110a7824 */ /* 0x000fe200078e020b */
[----:B------:R-:W-:-:S07]  /*37b0*/  IADD3 R21, PT, PT, R21, R5, RZ ;  /* 0x0000000515157210 */ /* 0x000fce0007ffe0ff */
.L_x_128:
[----:B------:R-:W-:Y:S05]  /*37c0*/  BRA.U !UP1, `(.L_x_75) ;  /* 0x0000000109cc7547 */ /* 0x000fea000b800000 */
[----:B------:R-:W-:Y:S02]  /*37d0*/  UISETP.NE.AND UP0, UPT, UR4, 0x1, UPT ;  /* 0x000000010400788c */ /* 0x000fe4000bf05270 */
[----:B------:R-:W-:-:S04]  /*37e0*/  ULOP3.LUT UR5, UR5, 0x1, URZ, 0xc0, !UPT ;  /* 0x0000000105057892 */ /* 0x000fc8000f8ec0ff */
[----:B------:R-:W-:-:S03]  /*37f0*/  UISETP.NE.U32.AND UP1, UPT, UR5, 0x1, UPT ;  /* 0x000000010500788c */ /* 0x000fc6000bf25070 */
[----:B------:R-:W-:Y:S08]  /*3800*/  BRA.U !UP0, `(.L_x_129) ;  /* 0x00000001088c7547 */ /* 0x000ff0000b800000 */
[----:B------:R-:W1:Y:S01]  /*3810*/  LDC.64 R8, c[0x0][0x3a8] ;  /* 0x0000ea00ff087b82 */ /* 0x000e620000000a00 */
[C---:B------:R-:W-:Y:S01]  /*3820*/  IADD3 R13, PT, PT, R3.reuse, -0x1, RZ ;  /* 0xffffffff030d7810 */ /* 0x040fe20007ffe0ff */
[----:B------:R-:W-:-:S04]  /*3830*/  VIADD R3, R3, 0xfffffffe ;  /* 0xfffffffe03037836 */ /* 0x000fc80000000000 */
[----:B-1-3--:R-:W-:-:S06]  /*3840*/  IMAD.WIDE.U32 R14, R13, 0x8, R8 ;  /* 0x000000080d0e7825 */ /* 0x00afcc00078e0008 */
[----:B0-----:R-:W2:Y:S01]  /*3850*/  LDG.E R15, desc[UR8][R14.64] ;  /* 0x000000080e0f7981 */ /* 0x001ea2000c1e1900 */
[----:B------:R-:W-:Y:S02]  /*3860*/  IMAD.WIDE.U32 R16, R3, 0x8, R8 ;  /* 0x0000000803107825 */ /* 0x000fe400078e0008 */
[----:B------:R-:W0:Y:S04]  /*3870*/  LDC.64 R8, c[0x0][0x3a0] ;  /* 0x0000e800ff087b82 */ /* 0x000e280000000a00 */
[----:B------:R-:W3:Y:S01]  /*3880*/  LDG.E R17, desc[UR8][R16.64] ;  /* 0x0000000810117981 */ /* 0x000ee2000c1e1900 */
[----:B0-----:R-:W-:-:S06]  /*3890*/  IMAD.WIDE.U32 R12, R13, 0x8, R8 ;  /* 0x000000080d0c7825 */ /* 0x001fcc00078e0008 */
[----:B------:R-:W4:Y:S01]  /*38a0*/  LDG.E.64 R12, desc[UR8][R12.64] ;  /* 0x000000080c0c7981 */ /* 0x000f22000c1e1b00 */
[----:B------:R-:W-:-:S06]  /*38b0*/  IMAD.WIDE.U32 R8, R3, 0x8, R8 ;  /* 0x0000000803087825 */ /* 0x000fcc00078e0008 */
[----:B------:R-:W5:Y:S01]  /*38c0*/  LDG.E.64 R8, desc[UR8][R8.64] ;  /* 0x0000000808087981 */ /* 0x000f62000c1e1b00 */
[----:B--2---:R-:W-:-:S05]  /*38d0*/  LEA R0, R15, R4, 0x2 ;  /* 0x000000040f007211 */ /* 0x004fca00078e10ff */
[----:B------:R-:W0:Y:S01]  /*38e0*/  LDS R11, [R0] ;  /* 0x00000000000b7984 */ /* 0x000e220000000800 */
[----:B---3--:R-:W-:-:S06]  /*38f0*/  LEA R5, R17, R4, 0x2 ;  /* 0x0000000411057211 */ /* 0x008fcc00078e10ff */
[----:B------:R-:W1:Y:S01]  /*3900*/  LDS R5, [R5] ;  /* 0x0000000005057984 */ /* 0x000e620000000800 */
[----:B----4-:R-:W-:-:S04]  /*3910*/  IMAD R15, R13, R2, RZ ;  /* 0x000000020d0f7224 */ /* 0x010fc800078e02ff */
[C---:B------:R-:W-:Y:S02]  /*3920*/  IMAD R19, R12.reuse, R10, R15 ;  /* 0x0000000a0c137224 */ /* 0x040fe400078e020f */
[----:B------:R-:W-:-:S04]  /*3930*/  IMAD.WIDE.U32 R12, R12, R2, RZ ;  /* 0x000000020c0c7225 */ /* 0x000fc800078e00ff */
[----:B------:R-:W-:Y:S01]  /*3940*/  IMAD.IADD R19, R13, 0x1, R19 ;  /* 0x000000010d137824 */ /* 0x000fe200078e0213 */
[----:B0-----:R-:W-:Y:S01]  /*3950*/  SHF.R.S32.HI R15, RZ, 0x1f, R11 ;  /* 0x0000001fff0f7819 */ /* 0x001fe2000001140b */
[----:B------:R-:W-:Y:S02]  /*3960*/  IMAD R14, R10, R11, RZ ;  /* 0x0000000b0a0e7224 */ /* 0x000fe400078e02ff */
[----:B------:R-:W-:-:S04]  /*3970*/  IMAD.WIDE.U32 R10, R11, R2, R20 ;  /* 0x000000020b0a7225 */ /* 0x000fc800078e0014 */
[----:B------:R-:W-:Y:S01]  /*3980*/  IMAD R15, R15, R2, R14 ;  /* 0x000000020f0f7224 */ /* 0x000fe200078e020e */
[----:B-1----:R-:W-:Y:S01]  /*3990*/  SHF.R.S32.HI R13, RZ, 0x1f, R5 ;  /* 0x0000001fff0d7819 */ /* 0x002fe20000011405 */
[-C--:B-----5:R-:W-:Y:S02]  /*39a0*/  IMAD R2, R9, R12.reuse, RZ ;  /* 0x0000000c09027224 */ /* 0x0a0fe400078e02ff */
[----:B------:R-:W-:Y:S01]  /*39b0*/  IMAD R0, R19, R5, RZ ;  /* 0x0000000513007224 */ /* 0x000fe200078e02ff */
[----:B------:R-:W-:Y:S01]  /*39c0*/  IADD3 R11, PT, PT, R11, R15, RZ ;  /* 0x0000000f0b0b7210 */ /* 0x000fe20007ffe0ff */
[C---:B------:R-:W-:Y:S02]  /*39d0*/  IMAD R19, R8.reuse, R19, R2 ;  /* 0x0000001308137224 */ /* 0x040fe400078e0202 */
[----:B------:R-:W-:-:S04]  /*39e0*/  IMAD.WIDE.U32 R8, R8, R12, RZ ;  /* 0x0000000c08087225 */ /* 0x000fc800078e00ff */
[-C--:B------:R-:W-:Y:S02]  /*39f0*/  IMAD R13, R13, R12.reuse, R0 ;  /* 0x0000000c0d0d7224 */ /* 0x080fe400078e0200 */
[----:B------:R-:W-:Y:S01]  /*3a00*/  IMAD.WIDE.U32 R20, R5, R12, R10 ;  /* 0x0000000c05147225 */ /* 0x000fe200078e000a */
[----:B------:R-:W-:-:S03]  /*3a10*/  IADD3 R10, PT, PT, R9, R19, RZ ;  /* 0x00000013090a7210 */ /* 0x000fc60007ffe0ff */
[----:B------:R-:W-:Y:S01]  /*3a20*/  IMAD.MOV.U32 R2, RZ, RZ, R8 ;  /* 0x000000ffff027224 */ /* 0x000fe200078e0008 */
[----:B------:R-:W-:-:S07]  /*3a30*/  IADD3 R21, PT, PT, R21, R13, RZ ;  /* 0x0000000d15157210 */ /* 0x000fce0007ffe0ff */
.L_x_129:
[----:B------:R-:W-:Y:S05]  /*3a40*/  BRA.U UP1, `(.L_x_75) ;  /* 0x00000001012c7547 */ /* 0x000fea000b800000 */
[----:B------:R-:W4:Y:S01]  /*3a50*/  LDC.64 R8, c[0x0][0x3a8] ;  /* 0x0000ea00ff087b82 */ /* 0x000f220000000a00 */
[----:B------:R-:W-:-:S05]  /*3a60*/  IADD3 R3, PT, PT, R3, -0x1, RZ ;  /* 0xffffffff03037810 */ /* 0x000fca0007ffe0ff */
[----:B----4-:R-:W-:-:S06]  /*3a70*/  IMAD.WIDE.U32 R8, R3, 0x8, R8 ;  /* 0x0000000803087825 */ /* 0x010fcc00078e0008 */
[----:B0-----:R-:W4:Y:S02]  /*3a80*/  LDG.E R9, desc[UR8][R8.64] ;  /* 0x0000000808097981 */ /* 0x001f24000c1e1900 */
[----:B----4-:R-:W-:-:S05]  /*3a90*/  IMAD R4, R9, 0x4, R4 ;  /* 0x0000000409047824 */ /* 0x010fca00078e0204 */
[----:B------:R-:W0:Y:S02]  /*3aa0*/  LDS R3, [R4] ;  /* 0x0000000004037984 */ /* 0x000e240000000800 */
[----:B0-----:R-:W-:Y:S01]  /*3ab0*/  SHF.R.S32.HI R5, RZ, 0x1f, R3 ;  /* 0x0000001fff057819 */ /* 0x001fe20000011403 */
[----:B------:R-:W-:Y:S02]  /*3ac0*/  IMAD R10, R10, R3, RZ ;  /* 0x000000030a0a7224 */ /* 0x000fe400078e02ff */
[----:B------:R-:W-:-:S04]  /*3ad0*/  IMAD.WIDE.U32 R20, R3, R2, R20 ;  /* 0x0000000203147225 */ /* 0x000fc800078e0014 */
[----:B------:R-:W-:-:S05]  /*3ae0*/  IMAD R5, R5, R2, R10 ;  /* 0x0000000205057224 */ /* 0x000fca00078e020a */
[----:B------:R-:W-:-:S07]  /*3af0*/  IADD3 R21, PT, PT, R21, R5, RZ ;  /* 0x0000000515157210 */ /* 0x000fce0007ffe0ff */
.L_x_75:
[----:B------:R-:W4:Y:S02]  /*3b00*/  LDCU.128 UR12, c[0x0][0x380] ;  /* 0x00007000ff0c77ac */ /* 0x000f240008000c00 */
[----:B----4-:R-:W-:-:S04]  /*3b10*/  LEA R2, P0, R7, UR12, 0x3 ;  /* 0x0000000c07027c11 */ /* 0x010fc8000f8018ff */
[----:B------:R-:W-:-:S06]  /*3b20*/  LEA.HI.X R3, R7, UR13, R6, 0x3, P0 ;  /* 0x0000000d07037c11 */ /* 0x000fcc00080f1c06 */
[----:B0-----:R-:W4:Y:S01]  /*3b30*/  LDG.E.64 R2, desc[UR8][R2.64] ;  /* 0x0000000802027981 */ /* 0x001f22000c1e1b00 */
[----:B------:R-:W-:-:S04]  /*3b40*/  LEA R4, P0, R20, UR14, 0x3 ;  /* 0x0000000e14047c11 */ /* 0x000fc8000f8018ff */
[----:B------:R-:W-:-:S05]  /*3b50*/  LEA.HI.X R5, R20, UR15, R21, 0x3, P0 ;  /* 0x0000000f14057c11 */ /* 0x000fca00080f1c15 */
[----:B----4-:R-:W-:Y:S01]  /*3b60*/  STG.E.64 desc[UR8][R4.64], R2 ;  /* 0x0000000204007986 */ /* 0x010fe2000c101b08 */
[----:B------:R-:W-:Y:S05]  /*3b70*/  EXIT ;  /* 0x000000000000794d */ /* 0x000fea0003800000 */
        .weak           $__internal_2_$__cuda_sm20_div_u64
        .type           $__internal_2_$__cuda_sm20_div_u64,@function
        .size           $__internal_2_$__cuda_sm20_div_u64,($__internal_3_$__cuda_sm20_rem_u64 - $__internal_2_$__cuda_sm20_div_u64)
$__internal_2_$__cuda_sm20_div_u64:
[----:B------:R-:W0:Y:S08]  /*3b80*/  I2F.U64.RP R9, R2 ;  /* 0x0000000200097312 */ /* 0x000e300000309000 */
[----:B0-----:R-:W0:Y:S02]  /*3b90*/  MUFU.RCP R13, R9 ;  /* 0x00000009000d7308 */ /* 0x001e240000001000 */
[----:B0-----:R-:W-:-:S06]  /*3ba0*/  IADD3 R13, PT, PT, R13, 0x1ffffffe, RZ ;  /* 0x1ffffffe0d0d7810 */ /* 0x001fcc0007ffe0ff */
[----:B------:R-:W0:Y:S02]  /*3bb0*/  F2I.U64.TRUNC R24, R13 ;  /* 0x0000000d00187311 */ /* 0x000e24000020d800 */
[----:B0-----:R-:W-:-:S04]  /*3bc0*/  IMAD.WIDE.U32 R22, R24, R2, RZ ;  /* 0x0000000218167225 */ /* 0x001fc800078e00ff */
[C---:B------:R-:W-:Y:S01]  /*3bd0*/  IMAD R11, R24.reuse, R3, R23 ;  /* 0x00000003180b7224 */ /* 0x040fe200078e0217 */
[----:B------:R-:W-:Y:S02]  /*3be0*/  IADD3 R12, P0, PT, RZ, -R22, RZ ;  /* 0x80000016ff0c7210 */ /* 0x000fe40007f1e0ff */
[----:B------:R-:W-:Y:S01]  /*3bf0*/  MOV R23, R24 ;  /* 0x0000001800177202 */ /* 0x000fe20000000f00 */
[----:B------:R-:W-:Y:S02]  /*3c00*/  IMAD R11, R25, R2, R11 ;  /* 0x00000002190b7224 */ /* 0x000fe400078e020b */
[----:B------:R-:W-:-:S04]  /*3c10*/  IMAD.HI.U32 R22, R24, R12, RZ ;  /* 0x0000000c18167227 */ /* 0x000fc800078e00ff */
[----:B------:R-:W-:-:S04]  /*3c20*/  IMAD.X R11, RZ, RZ, ~R11, P0 ;  /* 0x000000ffff0b7224 */ /* 0x000fc800000e0e0b */
[----:B------:R-:W-:-:S04]  /*3c30*/  IMAD.WIDE.U32 R22, P0, R24, R11, R22 ;  /* 0x0000000b18167225 */ /* 0x000fc80007800016 */
[C---:B------:R-:W-:Y:S02]  /*3c40*/  IMAD R9, R25.reuse, R11, RZ ;  /* 0x0000000b19097224 */ /* 0x040fe400078e02ff */
[----:B------:R-:W-:-:S04]  /*3c50*/  IMAD.HI.U32 R12, P1, R25, R12, R22 ;  /* 0x0000000c190c7227 */ /* 0x000fc80007820016 */
[----:B------:R-:W-:Y:S01]  /*3c60*/  IMAD.HI.U32 R11, R25, R11, RZ ;  /* 0x0000000b190b7227 */ /* 0x000fe200078e00ff */
[----:B------:R-:W-:-:S04]  /*3c70*/  IADD3 R23, P2, PT, R9, R12, RZ ;  /* 0x0000000c09177210 */ /* 0x000fc80007f5e0ff */
[----:B------:R-:W-:Y:S01]  /*3c80*/  IADD3.X R9, PT, PT, R11, R25, RZ, P0, !PT ;  /* 0x000000190b097210 */ /* 0x000fe200007fe4ff */
[----:B------:R-:W-:-:S03]  /*3c90*/  IMAD.WIDE.U32 R24, R23, R2, RZ ;  /* 0x0000000217187225 */ /* 0x000fc600078e00ff */
[----:B------:R-:W-:Y:S01]  /*3ca0*/  IADD3.X R9, PT, PT, RZ, RZ, R9, P2, P1 ;  /* 0x000000ffff097210 */ /* 0x000fe200017e2409 */
[----:B------:R-:W-:Y:S01]  /*3cb0*/  IMAD R12, R23, R3, R25 ;  /* 0x00000003170c7224 */ /* 0x000fe200078e0219 */
[----:B------:R-:W-:-:S03]  /*3cc0*/  IADD3 R20, P0, PT, RZ, -R24, RZ ;  /* 0x80000018ff147210 */ /* 0x000fc60007f1e0ff */
[----:B------:R-:W-:Y:S02]  /*3cd0*/  IMAD R12, R9, R2, R12 ;  /* 0x00000002090c7224 */ /* 0x000fe400078e020c */
[----:B------:R-:W-:-:S04]  /*3ce0*/  IMAD.HI.U32 R22, R23, R20, RZ ;  /* 0x0000001417167227 */ /* 0x000fc800078e00ff */
[----:B------:R-:W-:-:S04]  /*3cf0*/  IMAD.X R12, RZ, RZ, ~R12, P0 ;  /* 0x000000ffff0c7224 */ /* 0x000fc800000e0e0c */
[----:B------:R-:W-:-:S04]  /*3d00*/  IMAD.WIDE.U32 R22, P0, R23, R12, R22 ;  /* 0x0000000c17167225 */ /* 0x000fc80007800016 */
[C---:B------:R-:W-:Y:S02]  /*3d10*/  IMAD R11, R9.reuse, R12, RZ ;  /* 0x0000000c090b7224 */ /* 0x040fe400078e02ff */
[----:B------:R-:W-:-:S04]  /*3d20*/  IMAD.HI.U32 R20, P1, R9, R20, R22 ;  /* 0x0000001409147227 */ /* 0x000fc80007820016 */
[----:B------:R-:W-:Y:S02]  /*3d30*/  HFMA2 R23, -RZ, RZ, 0, 0 ;  /* 0x00000000ff177431 */ /* 0x000fe400000001ff */
[----:B------:R-:W-:Y:S01]  /*3d40*/  IMAD.HI.U32 R12, R9, R12, RZ ;  /* 0x0000000c090c7227 */ /* 0x000fe200078e00ff */
[----:B------:R-:W-:-:S04]  /*3d50*/  IADD3 R11, P2, PT, R11, R20, RZ ;  /* 0x000000140b0b7210 */ /* 0x000fc80007f5e0ff */
[----:B------:R-:W-:Y:S01]  /*3d60*/  IADD3.X R12, PT, PT, R12, R9, RZ, P0, !PT ;  /* 0x000000090c0c7210 */ /* 0x000fe200007fe4ff */
        /* <DEDUP_REMOVED lines=13> */
[----:B------:R-:W-:Y:S02]  /*3e40*/  ISETP.GE.U32.AND P0, PT, R13, R2, PT ;  /* 0x000000020d00720c */ /* 0x000fe40003f06070 */
[----:B------:R-:W-:Y:S02]  /*3e50*/  IADD3 R12, P2, PT, -R2, R13, RZ ;  /* 0x0000000d020c7210 */ /* 0x000fe40007f5e1ff */
[----:B------:R-:W-:Y:S02]  /*3e60*/  IADD3.X R10, PT, PT, ~R10, R21, RZ, P1, !PT ;  /* 0x000000150a0a7210 */ /* 0x000fe40000ffe5ff */
[----:B------:R-:W-:Y:S02]  /*3e70*/  IADD3 R20, P1, PT, R9, 0x1, RZ ;  /* 0x0000000109147810 */ /* 0x000fe40007f3e0ff */
[C---:B------:R-:W-:Y:S01]  /*3e80*/  ISETP.GE.U32.AND.EX P0, PT, R10.reuse, R3, PT, P0 ;  /* 0x000000030a00720c */ /* 0x040fe20003f06100 */
[----:B------:R-:W-:Y:S01]  /*3e90*/  IMAD.X R21, R10, 0x1, ~R3, P2 ;  /* 0x000000010a157824 */ /* 0x000fe200010e0e03 */
[----:B------:R-:W-:-:S02]  /*3ea0*/  IADD3.X R22, PT, PT, RZ, R11, RZ, P1, !PT ;  /* 0x0000000bff167210 */ /* 0x000fc40000ffe4ff */
[----:B------:R-:W-:Y:S02]  /*3eb0*/  SEL R13, R12, R13, P0 ;  /* 0x0000000d0c0d7207 */ /* 0x000fe40000000000 */
[----:B------:R-:W-:Y:S02]  /*3ec0*/  SEL R20, R20, R9, P0 ;  /* 0x0000000914147207 */ /* 0x000fe40000000000 */
[----:B------:R-:W-:Y:S02]  /*3ed0*/  SEL R10, R21, R10, P0 ;  /* 0x0000000a150a7207 */ /* 0x000fe40000000000 */
[----:B------:R-:W-:Y:S02]  /*3ee0*/  SEL R22, R22, R11, P0 ;  /* 0x0000000b16167207 */ /* 0x000fe40000000000 */
[----:B------:R-:W-:Y:S02]  /*3ef0*/  ISETP.GE.U32.AND P0, PT, R13, R2, PT ;  /* 0x000000020d00720c */ /* 0x000fe40003f06070 */
[----:B------:R-:W-:-:S02]  /*3f00*/  IADD3 R9, P2, PT, R20, 0x1, RZ ;  /* 0x0000000114097810 */ /* 0x000fc40007f5e0ff */
[----:B------:R-:W-:Y:S02]  /*3f10*/  ISETP.NE.U32.AND P1, PT, R2, RZ, PT ;  /* 0x000000ff0200720c */ /* 0x000fe40003f25070 */
[----:B------:R-:W-:Y:S02]  /*3f20*/  ISETP.GE.U32.AND.EX P0, PT, R10, R3, PT, P0 ;  /* 0x000000030a00720c */ /* 0x000fe40003f06100 */
[----:B------:R-:W-:Y:S02]  /*3f30*/  ISETP.NE.AND.EX P1, PT, R3, RZ, PT, P1 ;  /* 0x000000ff0300720c */ /* 0x000fe40003f25310 */
[----:B------:R-:W-:Y:S02]  /*3f40*/  SEL R9, R9, R20, P0 ;  /* 0x0000001409097207 */ /* 0x000fe40000000000 */
[-C--:B------:R-:W-:Y:S02]  /*3f50*/  IADD3.X R11, PT, PT, RZ, R22.reuse, RZ, P2, !PT ;  /* 0x00000016ff0b7210 */ /* 0x080fe400017fe4ff */
[----:B------:R-:W-:Y:S01]  /*3f60*/  SEL R2, R9, 0xffffffff, P1 ;  /* 0xffffffff09027807 */ /* 0x000fe20000800000 */
[----:B------:R-:W-:Y:S01]  /*3f70*/  IMAD.MOV.U32 R9, RZ, RZ, 0x0 ;  /* 0x00000000ff097424 */ /* 0x000fe200078e00ff */
[----:B------:R-:W-:-:S04]  /*3f80*/  SEL R11, R11, R22, P0 ;  /* 0x000000160b0b7207 */ /* 0x000fc80000000000 */
[----:B------:R-:W-:Y:S01]  /*3f90*/  SEL R3, R11, 0xffffffff, P1 ;  /* 0xffffffff0b037807 */ /* 0x000fe20000800000 */
[----:B------:R-:W-:Y:S06]  /*3fa0*/  RET.REL.NODEC R8 `(_Z14permute_kernelPdS_iiPmS0_S0_) ;  /* 0xffffffc008147950 */ /* 0x000fec0003c3ffff */
        .weak           $__internal_3_$__cuda_sm20_rem_u64
        .type           $__internal_3_$__cuda_sm20_rem_u64,@function
        .size           $__internal_3_$__cuda_sm20_rem_u64,(.L_x_289 - $__internal_3_$__cuda_sm20_rem_u64)
$__internal_3_$__cuda_sm20_rem_u64:
        /* <DEDUP_REMOVED lines=8> */
[----:B------:R-:W-:-:S03]  /*4030*/  IMAD.HI.U32 R12, R10, R15, RZ ;  /* 0x0000000f0a0c7227 */ /* 0x000fc600078e00ff */
[----:B------:R-:W-:Y:S01]  /*4040*/  IADD3.X R19, PT, PT, RZ, ~R13, RZ, P0, !PT ;  /* 0x8000000dff137210 */ /* 0x000fe200007fe4ff */
[----:B------:R-:W-:-:S04]  /*4050*/  IMAD.MOV.U32 R13, RZ, RZ, R10 ;  /* 0x000000ffff0d7224 */ /* 0x000fc800078e000a */
        /* <DEDUP_REMOVED lines=11> */
[----:B------:R-:W-:-:S03]  /*4110*/  IMAD.HI.U32 R12, R13, R11, RZ ;  /* 0x0000000b0d0c7227 */ /* 0x000fc600078e00ff */
[----:B------:R-:W-:-:S05]  /*4120*/  IADD3.X R10, PT, PT, RZ, ~R2, RZ, P0, !PT ;  /* 0x80000002ff0a7210 */ /* 0x000fca00007fe4ff */
[----:B------:R-:W-:-:S04]  /*4130*/  IMAD.WIDE.U32 R12, P0, R13, R10, R12 ;  /* 0x0000000a0d0c7225 */ /* 0x000fc8000780000c */
[C---:B------:R-:W-:Y:S02]  /*4140*/  IMAD R19, R15.reuse, R10, RZ ;  /* 0x0000000a0f137224 */ /* 0x040fe400078e02ff */
[----:B------:R-:W-:Y:S01]  /*4150*/  IMAD.HI.U32 R2, P1, R15, R11, R12 ;  /* 0x0000000b0f027227 */ /* 0x000fe2000782000c */
[----:B------:R-:W-:-:S03]  /*4160*/  MOV R11, RZ ;  /* 0x000000ff000b7202 */ /* 0x000fc60000000f00 */
        /* <DEDUP_REMOVED lines=9> */
[----:B------:R-:W-:-:S04]  /*4200*/  IADD3 R13, P1, PT, R13, R10, RZ ;  /* 0x0000000a0d0d7210 */ /* 0x000fc80007f3e0ff */
[----:B------:R-:W-:Y:S01]  /*4210*/  IADD3.X R2, PT, PT, R2, RZ, RZ, P0, !PT ;  /* 0x000000ff02027210 */ /* 0x000fe200007fe4ff */
[----:B------:R-:W-:-:S04]  /*4220*/  IMAD.WIDE.U32 R10, R13, R8, RZ ;  /* 0x000000080d0a7225 */ /* 0x000fc800078e00ff */
[----:B------:R-:W-:Y:S01]  /*4230*/  IMAD.X R15, RZ, RZ, R2, P1 ;  /* 0x000000ffff0f7224 */ /* 0x000fe200008e0602 */
[----:B------:R-:W-:Y:S01]  /*4240*/  IADD3 R17, P1, PT, -R10, R17, RZ ;  /* 0x000000110a117210 */ /* 0x000fe20007f3e1ff */
[----:B------:R-:W-:-:S03]  /*4250*/  IMAD R13, R13, R9, R11 ;  /* 0x000000090d0d7224 */ /* 0x000fc600078e020b */
[-C--:B------:R-:W-:Y:S01]  /*4260*/  ISETP.GE.U32.AND P0, PT, R17, R8.reuse, PT ;  /* 0x000000081100720c */ /* 0x080fe20003f06070 */
[----:B------:R-:W-:-:S05]  /*4270*/  IMAD R2, R15, R8, R13 ;  /* 0x000000080f027224 */ /* 0x000fca00078e020d */
[----:B------:R-:W-:Y:S02]  /*4280*/  IADD3.X R13, PT, PT, ~R2, R3, RZ, P1, !PT ;  /* 0x00000003020d7210 */ /* 0x000fe40000ffe5ff */
[----:B------:R-:W-:Y:S02]  /*4290*/  IADD3 R3, P1, PT, -R8, R17, RZ ;  /* 0x0000001108037210 */ /* 0x000fe40007f3e1ff */
[----:B------:R-:W-:Y:S02]  /*42a0*/  ISETP.GE.U32.AND.EX P0, PT, R13, R9, PT, P0 ;  /* 0x000000090d00720c */ /* 0x000fe40003f06100 */
[----:B------:R-:W-:Y:S02]  /*42b0*/  IADD3.X R11, PT, PT, ~R9, R13, RZ, P1, !PT ;  /* 0x0000000d090b7210 */ /* 0x000fe40000ffe5ff */
[----:B------:R-:W-:Y:S02]  /*42c0*/  SEL R3, R3, R17, P0 ;  /* 0x0000001103037207 */ /* 0x000fe40000000000 */
[----:B------:R-:W-:-:S02]  /*42d0*/  SEL R11, R11, R13, P0 ;  /* 0x0000000d0b0b7207 */ /* 0x000fc40000000000 */
[C---:B------:R-:W-:Y:S02]  /*42e0*/  ISETP.GE.U32.AND P0, PT, R3.reuse, R8, PT ;  /* 0x000000080300720c */ /* 0x040fe40003f06070 */
[----:B------:R-:W-:Y:S01]  /*42f0*/  ISETP.NE.U32.AND P1, PT, R8, RZ, PT ;  /* 0x000000ff0800720c */ /* 0x000fe20003f25070 */
[----:B------:R-:W-:Y:S01]  /*4300*/  IMAD.IADD R8, R3, 0x1, -R8 ;  /* 0x0000000103087824 */ /* 0x000fe200078e0a08 */
[----:B------:R-:W-:Y:S02]  /*4310*/  ISETP.GE.U32.AND.EX P0, PT, R11, R9, PT, P0 ;  /* 0x000000090b00720c */ /* 0x000fe40003f06100 */
[----:B------:R-:W-:Y:S02]  /*4320*/  MOV R2, R0 ;  /* 0x0000000000027202 */ /* 0x000fe40000000f00 */
[----:B------:R-:W-:Y:S01]  /*4330*/  SEL R8, R8, R3, P0 ;  /* 0x0000000308087207 */ /* 0x000fe20000000000 */
[----:B------:R-:W-:Y:S01]  /*4340*/  HFMA2 R3, -RZ, RZ, 0, 0 ;  /* 0x00000000ff037431 */ /* 0x000fe200000001ff */
[----:B------:R-:W-:-:S04]  /*4350*/  ISETP.NE.AND.EX P1, PT, R9, RZ, PT, P1 ;  /* 0x000000ff0900720c */ /* 0x000fc80003f25310 */
[----:B------:R-:W-:Y:S01]  /*4360*/  SEL R8, R8, 0xffffffff, P1 ;  /* 0xffffffff08087807 */ /* 0x000fe20000800000 */
[----:B------:R-:W-:Y:S08]  /*4370*/  RET.REL.NODEC R2 `(_Z14permute_kernelPdS_iiPmS0_S0_) ;  /* 0xffffffbc02207950 */ /* 0x000ff00003c3ffff */
.L_x_130:
        /* <DEDUP_REMOVED lines=16> */
.L_x_289:


//--------------------- .text._Z12pad2d_kernelPdS_iiPmS0_S0_ --------------------------
	.section	.text._Z12pad2d_kernelPdS_iiPmS0_S0_,"ax",@progbits
	.align	128
        .global         _Z12pad2d_kernelPdS_iiPmS0_S0_
        .type           _Z12pad2d_kernelPdS_iiPmS0_S0_,@function
        .size           _Z12pad2d_kernelPdS_iiPmS0_S0_,(.L_x_291 - _Z12pad2d_kernelPdS_iiPmS0_S0_)
        .other          _Z12pad2d_kernelPdS_iiPmS0_S0_,@"STO_CUDA_ENTRY STV_DEFAULT"
_Z12pad2d_kernelPdS_iiPmS0_S0_:
.text._Z12pad2d_kernelPdS_iiPmS0_S0_:
        /* <DEDUP_REMOVED lines=8> */
[----:B------:R-:W0:Y:S01]  /*0080*/  S2UR UR5, SR_CgaCtaId ;  /* 0x00000000000579c3 */ /* 0x000e220000008800 */
[----:B------:R-:W-:Y:S02]  /*0090*/  UISETP.GE.AND UP0, UPT, UR7, 0x1, UPT ;  /* 0x000000010700788c */ /* 0x000fe4000bf06270 */
[----:B------:R-:W-:Y:S01]  /*00a0*/  IMAD R3, R3, UR7, RZ ;  /* 0x0000000703037c24 */ /* 0x000fe2000f8e02ff */
[----:B------:R-:W-:Y:S01]  /*00b0*/  UMOV UR4, 0x400 ;  /* 0x0000040000047882 */ /* 0x000fe20000000000 */
[----:B------:R-:W-:Y:S01]  /*00c0*/  SHF.R.S32.HI R4, RZ, 0x1f, R5 ;  /* 0x0000001fff047819 */ /* 0x000fe20000011405 */
[----:B------:R-:W1:Y:S01]  /*00d0*/  LDCU.64 UR8, c[0x0][0x358] ;  /* 0x00006b00ff0877ac */ /* 0x000e620008000a00 */
[----:B0-----:R-:W-:-:S06]  /*00e0*/  ULEA UR4, UR5, UR4, 0x18 ;  /* 0x0000000405047291 */ /* 0x001fcc000f8ec0ff */
[----:B------:R-:W-:Y:S01]  /*00f0*/  LEA R3, R3, UR4, 0x2 ;  /* 0x0000000403037c11 */ /* 0x000fe2000f8e10ff */
[----:B-1----:R-:W-:Y:S06]  /*0100*/  BRA.U !UP0, `(.L_x_131) ;  /* 0x0000002908207547 */ /* 0x002fec000b800000 */
[----:B------:R-:W0:Y:S01]  /*0110*/  LDCU UR4, c[0x0][0x394] ;  /* 0x00007280ff0477ac */ /* 0x000e220008000800 */
[----:B------:R-:W-:Y:S01]  /*0120*/  MOV R2, R5 ;  /* 0x0000000500027202 */ /* 0x000fe20000000f00 */
[----:B------:R-:W-:Y:S01]  /*0130*/  IMAD.MOV.U32 R9, RZ, RZ, R4 ;  /* 0x000000ffff097224 */ /* 0x000fe200078e0004 */
[----:B------:R-:W-:Y:S02]  /*0140*/  UISETP.GE.U32.AND UP0, UPT, UR7, 0x8, UPT ;  /* 0x000000080700788c */ /* 0x000fe4000bf06070 */
[----:B------:R-:W-:Y:S01]  /*0150*/  ULOP3.LUT UR6, UR7, 0x7, URZ, 0xc0, !UPT ;  /* 0x0000000707067892 */ /* 0x000fe2000f8ec0ff */
[----:B0-----:R-:W-:-:S06]  /*0160*/  MOV R0, UR4 ;  /* 0x0000000400007c02 */ /* 0x001fcc0008000f00 */
[----:B------:R-:W-:Y:S05]  /*0170*/  BRA.U !UP0, `(.L_x_132) ;  /* 0x0000001508587547 */ /* 0x000fea000b800000 */
[----:B------:R-:W0:Y:S01]  /*0180*/  LDC.64 R14, c[0x0][0x398] ;  /* 0x0000e600ff0e7b82 */ /* 0x000e220000000a00 */
[----:B------:R-:W-:Y:S01]  /*0190*/  MOV R2, R5 ;  /* 0x0000000500027202 */ /* 0x000fe20000000f00 */
[----:B------:R-:W-:Y:S01]  /*01a0*/  IMAD.MOV.U32 R9, RZ, RZ, R4 ;  /* 0x000000ffff097224 */ /* 0x000fe200078e0004 */
[----:B------:R-:W-:Y:S01]  /*01b0*/  ULOP3.LUT UR5, UR7, 0x7ffffff8, URZ, 0xc0, !UPT ;  /* 0x7ffffff807057892 */ /* 0x000fe2000f8ec0ff */
[----:B------:R-:W-:Y:S01]  /*01c0*/  IMAD.U32 R0, RZ, RZ, UR4 ;  /* 0x00000004ff007e24 */ /* 0x000fe2000f8e00ff */
[----:B------:R-:W-:-:S10]  /*01d0*/  UMOV UR4, URZ ;  /* 0x000000ff00047c82 */ /* 0x000fd40008000000 */
.L_x_157:
[----:B------:R-:W-:-:S05]  /*01e0*/  IADD3 R17, PT, PT, R0, -0x1, RZ ;  /* 0xffffffff00117810 */ /* 0x000fca0007ffe0ff */
[----:B01----:R-:W-:-:S06]  /*01f0*/  IMAD.WIDE.U32 R16, R17, 0x8, R14 ;  /* 0x0000000811107825 */ /* 0x003fcc00078e000e */
[----:B------:R-:W2:Y:S01]  /*0200*/  LDG.E.64 R16, desc[UR8][R16.64] ;  /* 0x0000000810107981 */ /* 0x000ea2000c1e1b00 */
        /* <DEDUP_REMOVED lines=8> */
[----:B------:R-:W-:Y:S01]  /*0290*/  IMAD.MOV.U32 R19, RZ, RZ, RZ ;  /* 0x000000ffff137224 */ /* 0x000fe200078e00ff */
        /* <DEDUP_REMOVED lines=17> */
[----:B------:R-:W-:Y:S01]  /*03b0*/  IMAD R6, R16, R7, R2 ;  /* 0x0000000710067224 */ /* 0x000fe200078e0202 */
[----:B------:R-:W-:Y:S06]  /*03c0*/  BRA `(.L_x_135) ;  /* 0x0000000000247947 */ /* 0x000fec0003800000 */
.L_x_134:
[----:B------:R-:W-:Y:S01]  /*03d0*/  MOV R21, R9 ;  /* 0x0000000900157202 */ /* 0x000fe20000000f00 */
[----:B------:R-:W-:Y:S01]  /*03e0*/  IMAD.MOV.U32 R8, RZ, RZ, R16 ;  /* 0x000000ffff087224 */ /* 0x000fe200078e0010 */
[----:B------:R-:W-:Y:S02]  /*03f0*/  MOV R9, R17 ;  /* 0x0000001100097202 */ /* 0x000fe40000000f00 */
[----:B------:R-:W-:-:S07]  /*0400*/  MOV R6, 0x420 ;  /* 0x0000042000067802 */ /* 0x000fce0000000f00 */
[----:B------:R-:W-:Y:S05]  /*0410*/  CALL.REL.NOINC `($__internal_4_$__cuda_sm20_div_u64) ;  /* 0x00000034003c7944 */ /* 0x000fea0003c00000 */
[----:B------:R-:W-:Y:S01]  /*0420*/  IMAD.MOV R7, RZ, RZ, -R8 ;  /* 0x000000ffff077224 */ /* 0x000fe200078e0a08 */
[----:B------:R-:W-:Y:S01]  /*0430*/  MOV R18, R8 ;  /* 0x0000000800127202 */ /* 0x000fe20000000f00 */
[----:B------:R-:W-:Y:S02]  /*0440*/  IMAD.MOV.U32 R19, RZ, RZ, R9 ;  /* 0x000000ffff137224 */ /* 0x000fe400078e0009 */
[----:B------:R-:W-:-:S07]  /*0450*/  IMAD R6, R16, R7, R2 ;  /* 0x0000000710067224 */ /* 0x000fce00078e0202 */
.L_x_135:
[----:B------:R-:W-:Y:S05]  /*0460*/  BSYNC.RECONVERGENT B0 ;  /* 0x0000000000007941 */ /* 0x000fea0003800200 */
.L_x_133:
        /* <DEDUP_REMOVED lines=32> */
.L_x_137:
[----:B------:R-:W-:Y:S01]  /*0670*/  MOV R2, R18 ;  /* 0x0000001200027202 */ /* 0x000fe20000000f00 */
[----:B------:R-:W-:Y:S01]  /*0680*/  IMAD.MOV.U32 R21, RZ, RZ, R19 ;  /* 0x000000ffff157224 */ /* 0x000fe200078e0013 */
[----:B------:R-:W-:Y:S01]  /*0690*/  MOV R8, R16 ;  /* 0x0000001000087202 */ /* 0x000fe20000000f00 */
[----:B------:R-:W-:Y:S01]  /*06a0*/  IMAD.MOV.U32 R9, RZ, RZ, R17 ;  /* 0x000000ffff097224 */ /* 0x000fe200078e0011 */
[----:B------:R-:W-:-:S07]  /*06b0*/  MOV R6, 0x6d0 ;  /* 0x000006d000067802 */ /* 0x000fce0000000f00 */
[----:B------:R-:W-:Y:S05]  /*06c0*/  CALL.REL.NOINC `($__internal_4_$__cuda_sm20_div_u64) ;  /* 0x0000003000907944 */ /* 0x000fea0003c00000 */
[----:B------:R-:W-:Y:S02]  /*06d0*/  IADD3 R7, PT, PT, -R8, RZ, RZ ;  /* 0x000000ff08077210 */ /* 0x000fe40007ffe1ff */
[----:B------:R-:W-:-:S03]  /*06e0*/  MOV R19, R9 ;  /* 0x0000000900137202 */ /* 0x000fc60000000f00 */
[----:B------:R-:W-:Y:S02]  /*06f0*/  IMAD R6, R16, R7, R18 ;  /* 0x0000000710067224 */ /* 0x000fe400078e0212 */
[----:B------:R-:W-:-:S07]  /*0700*/  IMAD.MOV.U32 R18, RZ, RZ, R8 ;  /* 0x000000ffff127224 */ /* 0x000fce00078e0008 */
.L_x_138:
[----:B------:R-:W-:Y:S05]  /*0710*/  BSYNC.RECONVERGENT B0 ;  /* 0x0000000000007941 */ /* 0x000fea0003800200 */
.L_x_136:
        /* <DEDUP_REMOVED lines=31> */
.L_x_140:
        /* <DEDUP_REMOVED lines=10> */
.L_x_141:
[----:B------:R-:W-:Y:S05]  /*09b0*/  BSYNC.RECONVERGENT B0 ;  /* 0x0000000000007941 */ /* 0x000fea0003800200 */
.L_x_139:
        /* <DEDUP_REMOVED lines=31> */
.L_x_143:
        /* <DEDUP_REMOVED lines=10> */
.L_x_144:
[----:B------:R-:W-:Y:S05]  /*0c50*/  BSYNC.RECONVERGENT B0 ;  /* 0x0000000000007941 */ /* 0x000fea0003800200 */
.L_x_142:
        /* <DEDUP_REMOVED lines=31> */
.L_x_146:
        /* <DEDUP_REMOVED lines=10> */
.L_x_147:
[----:B------:R-:W-:Y:S05]  /*0ef0*/  BSYNC.RECONVERGENT B0 ;  /* 0x0000000000007941 */ /* 0x000fea0003800200 */
.L_x_145:
        /* <DEDUP_REMOVED lines=31> */
.L_x_149:
        /* <DEDUP_REMOVED lines=10> */
.L_x_150:
[----:B------:R-:W-:Y:S05]  /*1190*/  BSYNC.RECONVERGENT B0 ;  /* 0x0000000000007941 */ /* 0x000fea0003800200 */
.L_x_148:
        /* <DEDUP_REMOVED lines=31> */
.L_x_152:
        /* <DEDUP_REMOVED lines=10> */
.L_x_153:
[----:B------:R-:W-:Y:S05]  /*1430*/  BSYNC.RECONVERGENT B0 ;  /* 0x0000000000007941 */ /* 0x000fea0003800200 */
.L_x_151:
        /* <DEDUP_REMOVED lines=16> */
[----:B------:R-:W-:Y:S01]  /*1540*/  IMAD.HI.U32 R7, R7, R9, R6 ;  /* 0x0000000907077227 */ /* 0x000fe200078e0006 */
[----:B------:R-:W-:-:S05]  /*1550*/  MOV R9, RZ ;  /* 0x000000ff00097202 */ /* 0x000fca0000000f00 */
        /* <DEDUP_REMOVED lines=11> */
[----:B------:R-:W-:Y:S06]  /*1610*/  BRA `(.L_x_156) ;  /* 0x0000000000247947 */ /* 0x000fec0003800000 */
.L_x_155:
[----:B------:R-:W-:Y:S01]  /*1620*/  IMAD.MOV.U32 R2, RZ, RZ, R16 ;  /* 0x000000ffff027224 */ /* 0x000fe200078e0010 */
[----:B------:R-:W-:Y:S01]  /*1630*/  MOV R21, R17 ;  /* 0x0000001100157202 */ /* 0x000fe20000000f00 */
[----:B------:R-:W-:Y:S01]  /*1640*/  IMAD.MOV.U32 R9, RZ, RZ, R19 ;  /* 0x000000ffff097224 */ /* 0x000fe200078e0013 */
[----:B------:R-:W-:Y:S02]  /*1650*/  MOV R8, R18 ;  /* 0x0000001200087202 */ /* 0x000fe40000000f00 */
[----:B------:R-:W-:-:S07]  /*1660*/  MOV R6, 0x1680 ;  /* 0x0000168000067802 */ /* 0x000fce0000000f00 */
[----:B------:R-:W-:Y:S05]  /*1670*/  CALL.REL.NOINC `($__internal_4_$__cuda_sm20_div_u64) ;  /* 0x0000002000a47944 */ /* 0x000fea0003c00000 */
[----:B------:R-:W-:Y:S02]  /*1680*/  IADD3 R7, PT, PT, -R8, RZ, RZ ;  /* 0x000000ff08077210 */ /* 0x000fe40007ffe1ff */
[----:B------:R-:W-:-:S03]  /*1690*/  MOV R2, R8 ;  /* 0x0000000800027202 */ /* 0x000fc60000000f00 */
[----:B------:R-:W-:-:S07]  /*16a0*/  IMAD R16, R18, R7, R16 ;  /* 0x0000000712107224 */ /* 0x000fce00078e0210 */
.L_x_156:
[----:B------:R-:W-:Y:S05]  /*16b0*/  BSYNC.RECONVERGENT B0 ;  /* 0x0000000000007941 */ /* 0x000fea0003800200 */
.L_x_154:
[----:B------:R1:W-:Y:S01]  /*16c0*/  STS [R23+-0x20], R16 ;  /* 0xffffe01017007388 */ /* 0x0003e20000000800 */
[----:B------:R-:W-:Y:S05]  /*16d0*/  BRA.U UP0, `(.L_x_157) ;  /* 0xffffffe900c07547 */ /* 0x000fea000b83ffff */
.L_x_132:
[----:B------:R-:W-:-:S09]  /*16e0*/  UISETP.NE.AND UP0, UPT, UR6, URZ, UPT ;  /* 0x000000ff0600728c */ /* 0x000fd2000bf05270 */
[----:B------:R-:W-:Y:S05]  /*16f0*/  BRA.U !UP0, `(.L_x_131) ;  /* 0x0000001108a47547 */ /* 0x000fea000b800000 */
[----:B------:R-:W0:Y:S01]  /*1700*/  LDCU UR4, c[0x0][0x394] ;  /* 0x00007280ff0477ac */ /* 0x000e220008000800 */
[----:B------:R-:W-:Y:S02]  /*1710*/  UISETP.GE.U32.AND UP0, UPT, UR6, 0x4, UPT ;  /* 0x000000040600788c */ /* 0x000fe4000bf06070 */
[----:B0-----:R-:W-:-:S07]  /*1720*/  ULOP3.LUT UR4, UR4, 0x3, URZ, 0xc0, !UPT ;  /* 0x0000000304047892 */ /* 0x001fce000f8ec0ff */
[----:B------:R-:W-:Y:S05]  /*1730*/  BRA.U !UP0, `(.L_x_158) ;  /* 0x0000000908a47547 */ /* 0x000fea000b800000 */
[----:B------:R-:W0:Y:S01]  /*1740*/  LDC.64 R14, c[0x0][0x398] ;  /* 0x0000e600ff0e7b82 */ /* 0x000e220000000a00 */
[----:B------:R-:W-:-:S04]  /*1750*/  VIADD R7, R0, 0xffffffff ;  /* 0xffffffff00077836 */ /* 0x000fc80000000000 */
[----:B0-----:R-:W-:-:S06]  /*1760*/  IMAD.WIDE.U32 R14, R7, 0x8, R14 ;  /* 0x00000008070e7825 */ /* 0x001fcc00078e000e */
[----:B------:R-:W2:Y:S01]  /*1770*/  LDG.E.64 R14, desc[UR8][R14.64] ;  /* 0x000000080e0e7981 */ /* 0x000ea2000c1e1b00 */
[----:B------:R-:W-:Y:S01]  /*1780*/  BSSY.RECONVERGENT B0, `(.L_x_159) ;  /* 0x0000023000007945 */ /* 0x000fe20003800200 */
        /* <DEDUP_REMOVED lines=8> */
[----:B0-----:R-:W-:-:S06]  /*1810*/  IADD3 R6, PT, PT, R8, 0xffffffe, RZ ;  /* 0x0ffffffe08067810 */ /* 0x001fcc0007ffe0ff */
[----:B------:R0:W2:Y:S02]  /*1820*/  F2I.FTZ.U32.TRUNC.NTZ R7, R6 ;  /* 0x0000000600077305 */ /* 0x0000a4000021f000 */
[----:B0-----:R-:W-:Y:S02]  /*1830*/  IMAD.MOV.U32 R6, RZ, RZ, RZ ;  /* 0x000000ffff067224 */ /* 0x001fe400078e00ff */
[----:B--2---:R-:W-:-:S04]  /*1840*/  IMAD R9, R9, R7, RZ ;  /* 0x0000000709097224 */ /* 0x004fc800078e02ff */
        /* <DEDUP_REMOVED lines=11> */
[----:B------:R-:W-:Y:S01]  /*1900*/  IMAD R11, R14, R11, R2 ;  /* 0x0000000b0e0b7224 */ /* 0x000fe200078e0202 */
[----:B------:R-:W-:Y:S06]  /*1910*/  BRA `(.L_x_161) ;  /* 0x0000000000247947 */ /* 0x000fec0003800000 */
.L_x_160:
[----:B------:R-:W-:Y:S01]  /*1920*/  MOV R21, R9 ;  /* 0x0000000900157202 */ /* 0x000fe20000000f00 */
[----:B------:R-:W-:Y:S01]  /*1930*/  IMAD.MOV.U32 R9, RZ, RZ, R15 ;  /* 0x000000ffff097224 */ /* 0x000fe200078e000f */
[----:B------:R-:W-:Y:S02]  /*1940*/  MOV R8, R14 ;  /* 0x0000000e00087202 */ /* 0x000fe40000000f00 */
[----:B------:R-:W-:-:S07]  /*1950*/  MOV R6, 0x1970 ;  /* 0x0000197000067802 */ /* 0x000fce0000000f00 */
[----:B-1----:R-:W-:Y:S05]  /*1960*/  CALL.REL.NOINC `($__internal_4_$__cuda_sm20_div_u64) ;  /* 0x0000001c00e87944 */ /* 0x002fea0003c00000 */
[----:B------:R-:W-:Y:S01]  /*1970*/  IADD3 R11, PT, PT, -R8, RZ, RZ ;  /* 0x000000ff080b7210 */ /* 0x000fe20007ffe1ff */
[----:B------:R-:W-:Y:S01]  /*1980*/  IMAD.MOV.U32 R19, RZ, RZ, R9 ;  /* 0x000000ffff137224 */ /* 0x000fe200078e0009 */
[----:B------:R-:W-:-:S03]  /*1990*/  MOV R18, R8 ;  /* 0x0000000800127202 */ /* 0x000fc60000000f00 */
[----:B------:R-:W-:-:S07]  /*19a0*/  IMAD R11, R14, R11, R2 ;  /* 0x0000000b0e0b7224 */ /* 0x000fce00078e0202 */
.L_x_161:
[----:B------:R-:W-:Y:S05]  /*19b0*/  BSYNC.RECONVERGENT B0 ;  /* 0x0000000000007941 */ /* 0x000fea0003800200 */
.L_x_159:
[----:B------:R-:W0:Y:S01]  /*19c0*/  LDC.64 R14, c[0x0][0x398] ;  /* 0x0000e600ff0e7b82 */ /* 0x000e220000000a00 */
[----:B------:R-:W-:-:S05]  /*19d0*/  IADD3 R7, PT, PT, R0, -0x2, RZ ;  /* 0xfffffffe00077810 */ /* 0x000fca0007ffe0ff */
[----:B0-----:R-:W-:-:S06]  /*19e0*/  IMAD.WIDE.U32 R14, R7, 0x8, R14 ;  /* 0x00000008070e7825 */ /* 0x001fcc00078e000e */
[----:B------:R-:W2:Y:S01]  /*19f0*/  LDG.E.64 R14, desc[UR8][R14.64] ;  /* 0x000000080e0e7981 */ /* 0x000ea2000c1e1b00 */
[----:B-1----:R-:W-:Y:S01]  /*1a00*/  LEA R16, R0, R3, 0x2 ;  /* 0x0000000300107211 */ /* 0x002fe200078e10ff */
[----:B------:R-:W-:Y:S04]  /*1a10*/  BSSY.RECONVERGENT B0, `(.L_x_162) ;  /* 0x0000026000007945 */ /* 0x000fe80003800200 */
        /* <DEDUP_REMOVED lines=27> */
.L_x_163:
[----:B------:R-:W-:Y:S01]  /*1bd0*/  MOV R2, R18 ;  /* 0x0000001200027202 */ /* 0x000fe20000000f00 */
[----:B------:R-:W-:Y:S01]  /*1be0*/  IMAD.MOV.U32 R8, RZ, RZ, R14 ;  /* 0x000000ffff087224 */ /* 0x000fe200078e000e */
[----:B------:R-:W-:Y:S02]  /*1bf0*/  MOV R21, R19 ;  /* 0x0000001300157202 */ /* 0x000fe40000000f00 */
[----:B------:R-:W-:Y:S02]  /*1c00*/  MOV R9, R15 ;  /* 0x0000000f00097202 */ /* 0x000fe40000000f00 */
[----:B------:R-:W-:-:S07]  /*1c10*/  MOV R6, 0x1c30 ;  /* 0x00001c3000067802 */ /* 0x000fce0000000f00 */
[----:B------:R-:W-:Y:S05]  /*1c20*/  CALL.REL.NOINC `($__internal_4_$__cuda_sm20_div_u64) ;  /* 0x0000001c00387944 */ /* 0x000fea0003c00000 */
[----:B------:R-:W-:Y:S02]  /*1c30*/  IADD3 R11, PT, PT, -R8, RZ, RZ ;  /* 0x000000ff080b7210 */ /* 0x000fe40007ffe1ff */
[----:B------:R-:W-:-:S03]  /*1c40*/  MOV R19, R9 ;  /* 0x0000000900137202 */ /* 0x000fc60000000f00 */
[----:B------:R-:W-:Y:S02]  /*1c50*/  IMAD R11, R14, R11, R18 ;  /* 0x0000000b0e0b7224 */ /* 0x000fe400078e0212 */
[----:B------:R-:W-:-:S07]  /*1c60*/  IMAD.MOV.U32 R18, RZ, RZ, R8 ;  /* 0x000000ffff127224 */ /* 0x000fce00078e0008 */
.L_x_164:
[----:B------:R-:W-:Y:S05]  /*1c70*/  BSYNC.RECONVERGENT B0 ;  /* 0x0000000000007941 */ /* 0x000fea0003800200 */
.L_x_162:
[----:B------:R-:W0:Y:S01]  /*1c80*/  LDC.64 R14, c[0x0][0x398] ;  /* 0x0000e600ff0e7b82 */ /* 0x000e220000000a00 */
[----:B------:R-:W-:-:S05]  /*1c90*/  IADD3 R7, PT, PT, R0, -0x3, RZ ;  /* 0xfffffffd00077810 */ /* 0x000fca0007ffe0ff */
        /* <DEDUP_REMOVED lines=30> */
.L_x_166:
        /* <DEDUP_REMOVED lines=10> */
.L_x_167:
[----:B------:R-:W-:Y:S05]  /*1f20*/  BSYNC.RECONVERGENT B0 ;  /* 0x0000000000007941 */ /* 0x000fea0003800200 */
.L_x_165:
        /* <DEDUP_REMOVED lines=30> */
[----:B------:R-:W-:Y:S06]  /*2110*/  BRA `(.L_x_170) ;  /* 0x0000000000247947 */ /* 0x000fec0003800000 */
.L_x_169:
        /* <DEDUP_REMOVED lines=9> */
.L_x_170:
[----:B------:R-:W-:Y:S05]  /*21b0*/  BSYNC.RECONVERGENT B0 ;  /* 0x0000000000007941 */ /* 0x000fea0003800200 */
.L_x_168:
[----:B------:R0:W-:Y:S02]  /*21c0*/  STS [R16+-0x10], R15 ;  /* 0xfffff00f10007388 */ /* 0x0001e40000000800 */
.L_x_158:
[----:B------:R-:W-:-:S09]  /*21d0*/  UISETP.NE.AND UP0, UPT, UR4, URZ, UPT ;  /* 0x000000ff0400728c */ /* 0x000fd2000bf05270 */
[----:B------:R-:W-:Y:S05]  /*21e0*/  BRA.U !UP0, `(.L_x_131) ;  /* 0x0000000508e87547 */ /* 0x000fea000b800000 */
[----:B------:R-:W-:-:S09]  /*21f0*/  UISETP.NE.AND UP0, UPT, UR4, 0x1, UPT ;  /* 0x000000010400788c */ /* 0x000fd2000bf05270 */
[----:B------:R-:W-:Y:S05]  /*2200*/  BRA.U !UP0, `(.L_x_171) ;  /* 0x0000000508507547 */ /* 0x000fea000b800000 */
[----:B------:R-:W2:Y:S01]  /*2210*/  LDC.64 R6, c[0x0][0x398] ;  /* 0x0000e600ff067b82 */ /* 0x000ea20000000a00 */
[----:B------:R-:W-:-:S04]  /*2220*/  VIADD R11, R0, 0xffffffff ;  /* 0xffffffff000b7836 */ /* 0x000fc80000000000 */
[----:B--2---:R-:W-:-:S05]  /*2230*/  IMAD.WIDE.U32 R6, R11, 0x8, R6 ;  /* 0x000000080b067825 */ /* 0x004fca00078e0006 */
[----:B0-----:R-:W2:Y:S01]  /*2240*/  LDG.E.64 R14, desc[UR8][R6.64] ;  /* 0x00000008060e7981 */ /* 0x001ea2000c1e1b00 */
[----:B------:R-:W-:Y:S01]  /*2250*/  BSSY.RECONVERGENT B0, `(.L_x_172) ;  /* 0x0000024000007945 */ /* 0x000fe20003800200 */
        /* <DEDUP_REMOVED lines=26> */
.L_x_173:
[----:B------:R-:W-:Y:S01]  /*2400*/  MOV R21, R9 ;  /* 0x0000000900157202 */ /* 0x000fe20000000f00 */
[----:B------:R-:W-:Y:S01]  /*2410*/  IMAD.MOV.U32 R8, RZ, RZ, R14 ;  /* 0x000000ffff087224 */ /* 0x000fe200078e000e */
[----:B------:R-:W-:Y:S02]  /*2420*/  MOV R9, R15 ;  /* 0x0000000f00097202 */ /* 0x000fe40000000f00 */
[----:B------:R-:W-:-:S07]  /*2430*/  MOV R6, 0x2450 ;  /* 0x0000245000067802 */ /* 0x000fce0000000f00 */
[----:B-1----:R-:W-:Y:S05]  /*2440*/  CALL.REL.NOINC `($__internal_4_$__cuda_sm20_div_u64) ;  /* 0x0000001400307944 */ /* 0x002fea0003c00000 */
[----:B------:R-:W-:Y:S02]  /*2450*/  IADD3 R11, PT, PT, -R8, RZ, RZ ;  /* 0x000000ff080b7210 */ /* 0x000fe40007ffe1ff */
[----:B------:R-:W-:-:S03]  /*2460*/  MOV R15, R9 ;  /* 0x00000009000f7202 */ /* 0x000fc60000000f00 */
[----:B------:R-:W-:Y:S02]  /*2470*/  IMAD R11, R14, R11, R2 ;  /* 0x0000000b0e0b7224 */ /* 0x000fe400078e0202 */
[----:B------:R-:W-:-:S07]  /*2480*/  IMAD.MOV.U32 R14, RZ, RZ, R8 ;  /* 0x000000ffff0e7224 */ /* 0x000fce00078e0008 */
.L_x_174:
[----:B------:R-:W-:Y:S05]  /*2490*/  BSYNC.RECONVERGENT B0 ;  /* 0x0000000000007941 */ /* 0x000fea0003800200 */
.L_x_172:
[----:B------:R-:W0:Y:S01]  /*24a0*/  LDC.64 R6, c[0x0][0x398] ;  /* 0x0000e600ff067b82 */ /* 0x000e220000000a00 */
[C---:B------:R-:W-:Y:S01]  /*24b0*/  LEA R18, R0.reuse, R3, 0x2 ;  /* 0x0000000300127211 */ /* 0x040fe200078e10ff */
[----:B------:R-:W-:-:S04]  /*24c0*/  VIADD R0, R0, 0xfffffffe ;  /* 0xfffffffe00007836 */ /* 0x000fc80000000000 */
[----:B0-----:R-:W-:-:S05]  /*24d0*/  IMAD.WIDE.U32 R6, R0, 0x8, R6 ;  /* 0x0000000800067825 */ /* 0x001fca00078e0006 */
[----:B-1----:R-:W2:Y:S01]  /*24e0*/  LDG.E.64 R16, desc[UR8][R6.64] ;  /* 0x0000000806107981 */ /* 0x002ea2000c1e1b00 */
        /* <DEDUP_REMOVED lines=27> */
.L_x_176:
[----:B------:R-:W-:Y:S01]  /*26a0*/  MOV R2, R14 ;  /* 0x0000000e00027202 */ /* 0x000fe20000000f00 */
[----:B------:R-:W-:Y:S01]  /*26b0*/  IMAD.MOV.U32 R8, RZ, RZ, R16 ;  /* 0x000000ffff087224 */ /* 0x000fe200078e0010 */
[----:B------:R-:W-:Y:S02]  /*26c0*/  MOV R21, R15 ;  /* 0x0000000f00157202 */ /* 0x000fe40000000f00 */
[----:B------:R-:W-:Y:S02]  /*26d0*/  MOV R9, R17 ;  /* 0x0000001100097202 */ /* 0x000fe40000000f00 */
[----:B------:R-:W-:-:S07]  /*26e0*/  MOV R6, 0x2700 ;  /* 0x0000270000067802 */ /* 0x000fce0000000f00 */
[----:B------:R-:W-:Y:S05]  /*26f0*/  CALL.REL.NOINC `($__internal_4_$__cuda_sm20_div_u64) ;  /* 0x0000001000847944 */ /* 0x000fea0003c00000 */
[----:B------:R-:W-:Y:S01]  /*2700*/  IADD3 R15, PT, PT, -R8, RZ, RZ ;  /* 0x000000ff080f7210 */ /* 0x000fe20007ffe1ff */
[----:B------:R-:W-:-:S04]  /*2710*/  IMAD.MOV.U32 R2, RZ, RZ, R8 ;  /* 0x000000ffff027224 */ /* 0x000fc800078e0008 */
[----:B------:R-:W-:-:S07]  /*2720*/  IMAD R15, R16, R15, R14 ;  /* 0x0000000f100f7224 */ /* 0x000fce00078e020e */
.L_x_177:
[----:B------:R-:W-:Y:S05]  /*2730*/  BSYNC.RECONVERGENT B0 ;  /* 0x0000000000007941 */ /* 0x000fea0003800200 */
.L_x_175:
[----:B------:R2:W-:Y:S02]  /*2740*/  STS [R18+-0x8], R15 ;  /* 0xfffff80f12007388 */ /* 0x0005e40000000800 */
.L_x_171:
[----:B------:R-:W3:Y:S02]  /*2750*/  LDCU UR4, c[0x0][0x394] ;  /* 0x00007280ff0477ac */ /* 0x000ee40008000800 */
[----:B---3--:R-:W-:-:S04]  /*2760*/  ULOP3.LUT UR4, UR4, 0x1, URZ, 0xc0, !UPT ;  /* 0x0000000104047892 */ /* 0x008fc8000f8ec0ff */
[----:B------:R-:W-:-:S09]  /*2770*/  UISETP.NE.U32.AND UP0, UPT, UR4, 0x1, UPT ;  /* 0x000000010400788c */ /* 0x000fd2000bf05070 */
[----:B------:R-:W-:Y:S05]  /*2780*/  BRA.U UP0, `(.L_x_131) ;  /* 0x0000000100807547 */ /* 0x000fea000b800000 */
[----:B------:R-:W3:Y:S01]  /*2790*/  LDC.64 R6, c[0x0][0x398] ;  /* 0x0000e600ff067b82 */ /* 0x000ee20000000a00 */
[----:B------:R-:W-:-:S05]  /*27a0*/  IADD3 R11, PT, PT, R0, -0x1, RZ ;  /* 0xffffffff000b7810 */ /* 0x000fca0007ffe0ff */
[----:B---3--:R-:W-:-:S06]  /*27b0*/  IMAD.WIDE.U32 R6, R11, 0x8, R6 ;  /* 0x000000080b067825 */ /* 0x008fcc00078e0006 */
[----:B------:R-:W3:Y:S01]  /*27c0*/  LDG.E.64 R6, desc[UR8][R6.64] ;  /* 0x0000000806067981 */ /* 0x000ee2000c1e1b00 */
[----:B------:R-:W-:Y:S01]  /*27d0*/  BSSY.RECONVERGENT B0, `(.L_x_178) ;  /* 0x0000019000007945 */ /* 0x000fe20003800200 */
[----:B---3--:R-:W-:-:S04]  /*27e0*/  LOP3.LUT R8, R9, R7, RZ, 0xfc, !PT ;  /* 0x0000000709087212 */ /* 0x008fc800078efcff */
[----:B------:R-:W-:-:S13]  /*27f0*/  ISETP.NE.U32.AND P0, PT, R8, RZ, PT ;  /* 0x000000ff0800720c */ /* 0x000fda0003f05070 */
[----:B------:R-:W-:Y:S05]  /*2800*/  @P0 BRA `(.L_x_179) ;  /* 0x0000000000480947 */ /* 0x000fea0003800000 */
[----:B------:R-:W3:Y:S01]  /*2810*/  I2F.U32.RP R7, R6 ;  /* 0x0000000600077306 */ /* 0x000ee20000209000 */
[----:B------:R-:W-:Y:S01]  /*2820*/  IMAD.MOV R11, RZ, RZ, -R6 ;  /* 0x000000ffff0b7224 */ /* 0x000fe200078e0a06 */
[----:B------:R-:W-:-:S06]  /*2830*/  ISETP.NE.U32.AND P1, PT, R6, RZ, PT ;  /* 0x000000ff0600720c */ /* 0x000fcc0003f25070 */
[----:B---3--:R-:W3:Y:S02]  /*2840*/  MUFU.RCP R7, R7 ;  /* 0x0000000700077308 */ /* 0x008ee40000001000 */
[----:B---3--:R-:W-:-:S06]  /*2850*/  IADD3 R8, PT, PT, R7, 0xffffffe, RZ ;  /* 0x0ffffffe07087810 */ /* 0x008fcc0007ffe0ff */
[----:B------:R3:W4:Y:S02]  /*2860*/  F2I.FTZ.U32.TRUNC.NTZ R9, R8 ;  /* 0x0000000800097305 */ /* 0x000724000021f000 */
[----:B---3--:R-:W-:Y:S02]  /*2870*/  HFMA2 R8, -RZ, RZ, 0, 0 ;  /* 0x00000000ff087431 */ /* 0x008fe400000001ff */
[----:B----4-:R-:W-:-:S04]  /*2880*/  IMAD R11, R11, R9, RZ ;  /* 0x000000090b0b7224 */ /* 0x010fc800078e02ff */
[----:B------:R-:W-:-:S06]  /*2890*/  IMAD.HI.U32 R9, R9, R11, R8 ;  /* 0x0000000b09097227 */ /* 0x000fcc00078e0008 */
[----:B------:R-:W-:-:S05]  /*28a0*/  IMAD.HI.U32 R9, R9, R2, RZ ;  /* 0x0000000209097227 */ /* 0x000fca00078e00ff */
[----:B------:R-:W-:-:S05]  /*28b0*/  IADD3 R9, PT, PT, -R9, RZ, RZ ;  /* 0x000000ff09097210 */ /* 0x000fca0007ffe1ff */
[----:B------:R-:W-:-:S05]  /*28c0*/  IMAD R9, R6, R9, R2 ;  /* 0x0000000906097224 */ /* 0x000fca00078e0202 */
[----:B------:R-:W-:-:S13]  /*28d0*/  ISETP.GE.U32.AND P0, PT, R9, R6, PT ;  /* 0x000000060900720c */ /* 0x000fda0003f06070 */
[----:B------:R-:W-:-:S05]  /*28e0*/  @P0 IMAD.IADD R9, R9, 0x1, -R6 ;  /* 0x0000000109090824 */ /* 0x000fca00078e0a06 */
[----:B------:R-:W-:-:S13]  /*28f0*/  ISETP.GE.U32.AND P0, PT, R9, R6, PT ;  /* 0x000000060900720c */ /* 0x000fda0003f06070 */
[----:B------:R-:W-:Y:S02]  /*2900*/  @P0 IADD3 R9, PT, PT, -R6, R9, RZ ;  /* 0x0000000906090210 */ /* 0x000fe40007ffe1ff */
[----:B------:R-:W-:Y:S01]  /*2910*/  @!P1 LOP3.LUT R9, RZ, R6, RZ, 0x33, !PT ;  /* 0x00000006ff099212 */ /* 0x000fe200078e33ff */
[----:B------:R-:W-:Y:S06]  /*2920*/  BRA `(.L_x_180) ;  /* 0x00000000000c7947 */ /* 0x000fec0003800000 */
.L_x_179:
[----:B------:R-:W-:-:S07]  /*2930*/  MOV R8, 0x2950 ;  /* 0x0000295000087802 */ /* 0x000fce0000000f00 */
[----:B012---:R-:W-:Y:S05]  /*2940*/  CALL.REL.NOINC `($__internal_5_$__cuda_sm20_rem_u64) ;  /* 0x0000001000fc7944 */ /* 0x007fea0003c00000 */
[----:B------:R-:W-:-:S07]  /*2950*/  MOV R9, R2 ;  /* 0x0000000200097202 */ /* 0x000fce0000000f00 */
.L_x_180:
[----:B------:R-:W-:Y:S05]  /*2960*/  BSYNC.RECONVERGENT B0 ;  /* 0x0000000000007941 */ /* 0x000fea0003800200 */
.L_x_178:
[----:B------:R-:W-:-:S05]  /*2970*/  IMAD R0, R0, 0x4, R3 ;  /* 0x0000000400007824 */ /* 0x000fca00078e0203 */
[----:B------:R3:W-:Y:S02]  /*2980*/  STS [R0+-0x4], R9 ;  /* 0xfffffc0900007388 */ /* 0x0007e40000000800 */
.L_x_131:
[----:B---3--:R-:W3:Y:S02]  /*2990*/  LDC R0, c[0x0][0x394] ;  /* 0x0000e500ff007b82 */ /* 0x008ee40000000800 */
[C---:B---3--:R-:W-:Y:S02]  /*29a0*/  ISETP.GE.AND P0, PT, R0.reuse, 0x2, PT ;  /* 0x000000020000780c */ /* 0x048fe40003f06270 */
[----:B------:R-:W-:-:S11]  /*29b0*/  ISETP.GE.AND P1, PT, R0, 0x1, PT ;  /* 0x000000010000780c */ /* 0x000fd60003f26270 */
[----:B------:R-:W-:Y:S05]  /*29c0*/  @!P0 BRA `(.L_x_181) ;  /* 0x0000000000288947 */ /* 0x000fea0003800000 */
[----:B------:R-:W3:Y:S02]  /*29d0*/  LDC.64 R6, c[0x0][0x3a8] ;  /* 0x0000ea00ff067b82 */ /* 0x000ee40000000a00 */
[----:B---3--:R-:W3:Y:S04]  /*29e0*/  LDG.E R2, desc[UR8][R6.64+0x10] ;  /* 0x0000100806027981 */ /* 0x008ee8000c1e1900 */
[----:B------:R-:W4:Y:S01]  /*29f0*/  LDG.E R10, desc[UR8][R6.64] ;  /* 0x00000008060a7981 */ /* 0x000f22000c1e1900 */
[----:B------:R-:W-:-:S05]  /*2a00*/  LEA R8, R0, R3, 0x2 ;  /* 0x0000000300087211 */ /* 0x000fca00078e10ff */
[----:B------:R-:W3:Y:S04]  /*2a10*/  LDS R9, [R8+-0x8] ;  /* 0xfffff80008097984 */ /* 0x000ee80000000800 */
[----:B------:R-:W4:Y:S01]  /*2a20*/  LDS R11, [R8+-0x4] ;  /* 0xfffffc00080b7984 */ /* 0x000f220000000800 */
[----:B---3--:R-:W-:Y:S01]  /*2a30*/  IADD3 R9, PT, PT, R2, R9, RZ ;  /* 0x0000000902097210 */ /* 0x008fe20007ffe0ff */
[----:B----4-:R-:W-:-:S04]  /*2a40*/  IMAD.IADD R11, R10, 0x1, R11 ;  /* 0x000000010a0b7824 */ /* 0x010fc800078e020b */
[----:B------:R3:W-:Y:S04]  /*2a50*/  STS [R8+-0x8], R9 ;  /* 0xfffff80908007388 */ /* 0x0007e80000000800 */
[----:B------:R3:W-:Y:S02]  /*2a60*/  STS [R8+-0x4], R11 ;  /* 0xfffffc0b08007388 */ /* 0x0007e40000000800 */
.L_x_181:
[----:B---3--:R-:W-:Y:S01]  /*2a70*/  CS2R R10, SRZ ;  /* 0x00000000000a7805 */ /* 0x008fe2000001ff00 */
[----:B------:R-:W-:Y:S06]  /*2a80*/  @!P1 BRA `(.L_x_182) ;  /* 0x0000000c00809947 */ /* 0x000fec0003800000 */
[----:B------:R-:W3:Y:S01]  /*2a90*/  LDCU UR4, c[0x0][0x394] ;  /* 0x00007280ff0477ac */ /* 0x000ee20008000800 */
[C---:B------:R-:W-:Y:S01]  /*2aa0*/  ISETP.GE.U32.AND P0, PT, R0.reuse, 0x8, PT ;  /* 0x000000080000780c */ /* 0x040fe20003f06070 */
[----:B------:R-:W-:Y:S01]  /*2ab0*/  HFMA2 R14, -RZ, RZ, 0, 5.9604644775390625e-08 ;  /* 0x00000001ff0e7431 */ /* 0x000fe200000001ff */
[----:B------:R-:W-:Y:S02]  /*2ac0*/  LOP3.LUT R6, R0, 0x7, RZ, 0xc0, !PT ;  /* 0x0000000700067812 */ /* 0x000fe400078ec0ff */
[----:B------:R-:W-:Y:S02]  /*2ad0*/  CS2R R10, SRZ ;  /* 0x00000000000a7805 */ /* 0x000fe4000001ff00 */
[----:B-1----:R-:W-:Y:S02]  /*2ae0*/  MOV R23, RZ ;  /* 0x000000ff00177202 */ /* 0x002fe40000000f00 */
[----:B------:R-:W-:Y:S01]  /*2af0*/  ISETP.NE.AND P1, PT, R6, RZ, PT ;  /* 0x000000ff0600720c */ /* 0x000fe20003f25270 */
[----:B---3--:R-:W-:-:S04]  /*2b00*/  IMAD.U32 R24, RZ, RZ, UR4 ;  /* 0x00000004ff187e24 */ /* 0x008fc8000f8e00ff */
[----:B------:R-:W-:Y:S08]  /*2b10*/  @!P0 BRA `(.L_x_183) ;  /* 0x0000000400cc8947 */ /* 0x000ff00003800000 */
[----:B------:R-:W1:Y:S01]  /*2b20*/  LDC.64 R12, c[0x0][0x3a0] ;  /* 0x0000e800ff0c7b82 */ /* 0x000e620000000a00 */
[----:B------:R-:W-:Y:S02]  /*2b30*/  LOP3.LUT R7, R0, 0x7ffffff8, RZ, 0xc0, !PT ;  /* 0x7ffffff800077812 */ /* 0x000fe400078ec0ff */
[----:B------:R-:W-:Y:S02]  /*2b40*/  CS2R R10, SRZ ;  /* 0x00000000000a7805 */ /* 0x000fe4000001ff00 */
[----:B------:R-:W-:Y:S01]  /*2b50*/  MOV R14, 0x1 ;  /* 0x00000001000e7802 */ /* 0x000fe20000000f00 */
[----:B------:R-:W-:Y:S01]  /*2b60*/  IMAD.U32 R24, RZ, RZ, UR4 ;  /* 0x00000004ff187e24 */ /* 0x000fe2000f8e00ff */
[----:B------:R-:W-:Y:S01]  /*2b70*/  MOV R23, RZ ;  /* 0x000000ff00177202 */ /* 0x000fe20000000f00 */
[----:B------:R-:W-:-:S06]  /*2b80*/  UMOV UR4, URZ ;  /* 0x000000ff00047c82 */ /* 0x000fcc0008000000 */
.L_x_184:
[----:B------:R-:W-:-:S05]  /*2b90*/  IADD3 R21, PT, PT, R24, -0x1, RZ ;  /* 0xffffffff18157810 */ /* 0x000fca0007ffe0ff */
[----:B-1----:R-:W-:-:S06]  /*2ba0*/  IMAD.WIDE.U32 R20, R21, 0x8, R12 ;  /* 0x0000000815147825 */ /* 0x002fcc00078e000c */
[----:B------:R-:W3:Y:S01]  /*2bb0*/  LDG.E.64 R20, desc[UR8][R20.64] ;  /* 0x0000000814147981 */ /* 0x000ee2000c1e1b00 */
[----:B------:R-:W-:-:S05]  /*2bc0*/  IADD3 R17, PT, PT, R24, -0x2, RZ ;  /* 0xfffffffe18117810 */ /* 0x000fca0007ffe0ff */
[----:B0-----:R-:W-:-:S06]  /*2bd0*/  IMAD.WIDE.U32 R16, R17, 0x8, R12 ;  /* 0x0000000811107825 */ /* 0x001fcc00078e000c */
[----:B------:R-:W4:Y:S01]  /*2be0*/  LDG.E.64 R16, desc[UR8][R16.64] ;  /* 0x0000000810107981 */ /* 0x000f22000c1e1b00 */
[----:B------:R-:W-:-:S04]  /*2bf0*/  VIADD R9, R24, 0xfffffffd ;  /* 0xfffffffd18097836 */ /* 0x000fc80000000000 */
[----:B------:R-:W-:-:S06]  /*2c00*/  IMAD.WIDE.U32 R8, R9, 0x8, R12 ;  /* 0x0000000809087825 */ /* 0x000fcc00078e000c */
[----:B------:R-:W5:Y:S01]  /*2c10*/  LDG.E.64 R8, desc[UR8][R8.64] ;  /* 0x0000000808087981 */ /* 0x000f62000c1e1b00 */
[C---:B------:R-:W-:Y:S02]  /*2c20*/  LEA R25, R24.reuse, R3, 0x2 ;  /* 0x0000000318197211 */ /* 0x040fe400078e10ff */
[----:B------:R-:W-:-:S03]  /*2c30*/  IADD3 R19, PT, PT, R24, -0x4, RZ ;  /* 0xfffffffc18137810 */ /* 0x000fc60007ffe0ff */
[----:B------:R-:W0:Y:S02]  /*2c40*/  LDS R29, [R25+-0x4] ;  /* 0xfffffc00191d7984 */ /* 0x000e240000000800 */
[----:B--2---:R-:W-:Y:S02]  /*2c50*/  IMAD.WIDE.U32 R18, R19, 0x8, R12 ;  /* 0x0000000813127825 */ /* 0x004fe400078e000c */
[----:B------:R-:W1:Y:S04]  /*2c60*/  LDS R15, [R25+-0x8] ;  /* 0xfffff800190f7984 */ /* 0x000e680000000800 */
[----:B------:R-:W2:Y:S01]  /*2c70*/  LDG.E.64 R18, desc[UR8][R18.64] ;  /* 0x0000000812127981 */ /* 0x000ea2000c1e1b00 */
[----:B0-----:R-:W-:Y:S01]  /*2c80*/  SHF.R.S32.HI R27, RZ, 0x1f, R29 ;  /* 0x0000001fff1b7819 */ /* 0x001fe2000001141d */
[----:B------:R-:W-:-:S02]  /*2c90*/  IMAD R2, R23, R29, RZ ;  /* 0x0000001d17027224 */ /* 0x000fc400078e02ff */
[----:B------:R-:W-:Y:S01]  /*2ca0*/  IMAD.WIDE.U32 R10, R29, R14, R10 ;  /* 0x0000000e1d0a7225 */ /* 0x000fe200078e000a */
[----:B-1----:R-:W-:-:S03]  /*2cb0*/  SHF.R.S32.HI R29, RZ, 0x1f, R15 ;  /* 0x0000001fff1d7819 */ /* 0x002fc6000001140f */
[-C--:B------:R-:W-:Y:S02]  /*2cc0*/  IMAD R27, R27, R14.reuse, R2 ;  /* 0x0000000e1b1b7224 */ /* 0x080fe400078e0202 */
[----:B------:R-:W0:Y:S02]  /*2cd0*/  LDS R2, [R25+-0xc] ;  /* 0xfffff40019027984 */ /* 0x000e240000000800 */
[----:B------:R-:W-:Y:S02]  /*2ce0*/  IMAD.IADD R11, R11, 0x1, R27 ;  /* 0x000000010b0b7824 */ /* 0x000fe400078e021b */
[----:B---3--:R-:W-:-:S04]  /*2cf0*/  IMAD R21, R21, R14, RZ ;  /* 0x0000000e15157224 */ /* 0x008fc800078e02ff */
[C---:B------:R-:W-:Y:S02]  /*2d00*/  IMAD R23, R20.reuse, R23, R21 ;  /* 0x0000001714177224 */ /* 0x040fe400078e0215 */
[----:B------:R-:W-:-:S05]  /*2d10*/  IMAD.WIDE.U32 R20, R20, R14, RZ ;  /* 0x0000000e14147225 */ /* 0x000fca00078e00ff */
[----:B------:R-:W-:Y:S01]  /*2d20*/  IADD3 R27, PT, PT, R21, R23, RZ ;  /* 0x00000017151b7210 */ /* 0x000fe20007ffe0ff */
[----:B------:R-:W-:Y:S01]  /*2d30*/  IMAD.WIDE.U32 R10, R15, R20, R10 ;  /* 0x000000140f0a7225 */ /* 0x000fe200078e000a */
[----:B------:R-:W-:Y:S01]  /*2d40*/  IADD3 R21, PT, PT, R24, -0x5, RZ ;  /* 0xfffffffb18157810 */ /* 0x000fe20007ffe0ff */
[----:B------:R-:W1:Y:S02]  /*2d50*/  LDS R23, [R25+-0x10] ;  /* 0xfffff00019177984 */ /* 0x000e640000000800 */
[----:B------:R-:W-:Y:S02]  /*2d60*/  IMAD R22, R27, R15, RZ ;  /* 0x0000000f1b167224 */ /* 0x000fe400078e02ff */
[----:B------:R-:W-:-:S04]  /*2d70*/  IMAD.WIDE.U32 R14, R21, 0x8, R12 ;  /* 0x00000008150e7825 */ /* 0x000fc800078e000c */
[-C--:B----4-:R-:W-:Y:S02]  /*2d80*/  IMAD R17, R17, R20.reuse, RZ ;  /* 0x0000001411117224 */ /* 0x090fe400078e02ff */
[----:B------:R-:W3:Y:S01]  /*2d90*/  LDG.E.64 R14, desc[UR8][R14.64] ;  /* 0x000000080e0e7981 */ /* 0x000ee2000c1e1b00 */
[-C--:B------:R-:W-:Y:S02]  /*2da0*/  IMAD R29, R29, R20.reuse, R22 ;  /* 0x000000141d1d7224 */ /* 0x080fe400078e0216 */
[C---:B------:R-:W-:Y:S02]  /*2db0*/  IMAD R27, R16.reuse, R27, R17 ;  /* 0x0000001b101b7224 */ /* 0x040fe400078e0211 */
[----:B------:R-:W-:-:S05]  /*2dc0*/  IMAD.WIDE.U32 R20, R16, R20, RZ ;  /* 0x0000001410147225 */ /* 0x000fca00078e00ff */
[----:B------:R-:W-:Y:S01]  /*2dd0*/  IADD3 R27, PT, PT, R21, R27, RZ ;  /* 0x0000001b151b7210 */ /* 0x000fe20007ffe0ff */
[----:B------:R-:W-:Y:S01]  /*2de0*/  IMAD.IADD R11, R11, 0x1, R29 ;  /* 0x000000010b0b7824 */ /* 0x000fe200078e021d */
[----:B0-----:R-:W-:Y:S02]  /*2df0*/  SHF.R.S32.HI R29, RZ, 0x1f, R2 ;  /* 0x0000001fff1d7819 */ /* 0x001fe40000011402 */
[----:B------:R-:W-:Y:S01]  /*2e00*/  IADD3 R17, PT, PT, R24, -0x6, RZ ;  /* 0xfffffffa18117810 */ /* 0x000fe20007ffe0ff */
[----:B------:R-:W-:-:S04]  /*2e10*/  IMAD R16, R27, R2, RZ ;  /* 0x000000021b107224 */ /* 0x000fc800078e02ff */
[----:B------:R-:W-:Y:S02]  /*2e20*/  IMAD R29, R29, R20, R16 ;  /* 0x000000141d1d7224 */ /* 0x000fe400078e0210 */
[----:B------:R-:W-:-:S04]  /*2e30*/  IMAD.WIDE.U32 R16, R17, 0x8, R12 ;  /* 0x0000000811107825 */ /* 0x000fc800078e000c */
[-C--:B------:R-:W-:Y:S02]  /*2e40*/  IMAD.WIDE.U32 R10, R2, R20.reuse, R10 ;  /* 0x00000014020a7225 */ /* 0x080fe400078e000a */
[----:B------:R-:W4:Y:S02]  /*2e50*/  LDG.E.64 R16, desc[UR8][R16.64] ;  /* 0x0000000810107981 */ /* 0x000f24000c1e1b00 */
[-C--:B-----5:R-:W-:Y:S02]  /*2e60*/  IMAD R2, R9, R20.reuse, RZ ;  /* 0x0000001409027224 */ /* 0x0a0fe400078e02ff */
[----:B------:R-:W-:Y:S02]  /*2e70*/  VIADD R9, R24, 0xfffffff9 ;  /* 0xfffffff918097836 */ /* 0x000fe40000000000 */
[C---:B------:R-:W-:Y:S02]  /*2e80*/  IMAD R27, R8.reuse, R27, R2 ;  /* 0x0000001b081b7224 */ /* 0x040fe400078e0202 */
[----:B------:R-:W-:-:S04]  /*2e90*/  IMAD.WIDE.U32 R20, R8, R20, RZ ;  /* 0x0000001408147225 */ /* 0x000fc800078e00ff */
[----:B------:R-:W-:-:S06]  /*2ea0*/  IMAD.WIDE.U32 R8, R9, 0x8, R12 ;  /* 0x0000000809087825 */ /* 0x000fcc00078e000c */
[----:B------:R-:W5:Y:S01]  /*2eb0*/  LDG.E.64 R8, desc[UR8][R8.64] ;  /* 0x0000000808087981 */ /* 0x000f62000c1e1b00 */
[----:B------:R-:W-:Y:S02]  /*2ec0*/  IADD3 R11, PT, PT, R11, R29, RZ ;  /* 0x0000001d0b0b7210 */ /* 0x000fe40007ffe0ff */
[----:B------:R-:W-:Y:S01]  /*2ed0*/  IADD3 R27, PT, PT, R21, R27, RZ ;  /* 0x0000001b151b7210 */ /* 0x000fe20007ffe0ff */
[----:B------:R-:W-:Y:S01]  /*2ee0*/  VIADD R24, R24, 0xfffffff8 ;  /* 0xfffffff818187836 */ /* 0x000fe20000000000 */
[----:B-1----:R-:W-:Y:S01]  /*2ef0*/  SHF.R.S32.HI R21, RZ, 0x1f, R23 ;  /* 0x0000001fff157819 */ /* 0x002fe20000011417 */
[----:B------:R-:W-:-:S04]  /*2f00*/  IMAD.WIDE.U32 R10, R23, R20, R10 ;  /* 0x00000014170a7225 */ /* 0x000fc800078e000a */
[----:B------:R-:W-:Y:S02]  /*2f10*/  IMAD R2, R27, R23, RZ ;  /* 0x000000171b027224 */ /* 0x000fe400078e02ff */
[----:B------:R-:W-:-:S06]  /*2f20*/  IMAD.WIDE.U32 R22, R24, 0x8, R12 ;  /* 0x0000000818167825 */ /* 0x000fcc00078e000c */
[----:B------:R-:W5:Y:S01]  /*2f30*/  LDG.E.64 R22, desc[UR8][R22.64] ;  /* 0x0000000816167981 */ /* 0x000f62000c1e1b00 */
[-C--:B------:R-:W-:Y:S02]  /*2f40*/  IMAD R21, R21, R20.reuse, R2 ;  /* 0x0000001415157224 */ /* 0x080fe400078e0202 */
[----:B--2---:R-:W-:-:S04]  /*2f50*/  IMAD R2, R19, R20, RZ ;  /* 0x0000001413027224 */ /* 0x004fc800078e02ff */
[C---:B------:R-:W-:Y:S02]  /*2f60*/  IMAD R2, R18.reuse, R27, R2 ;  /* 0x0000001b12027224 */ /* 0x040fe400078e0202 */
[----:B------:R-:W0:Y:S01]  /*2f70*/  LDS R27, [R25+-0x14] ;  /* 0xffffec00191b7984 */ /* 0x000e220000000800 */
[----:B------:R-:W-:Y:S01]  /*2f80*/  IMAD.WIDE.U32 R18, R18, R20, RZ ;  /* 0x0000001412127225 */ /* 0x000fe200078e00ff */
[----:B------:R-:W-:Y:S02]  /*2f90*/  IADD3 R11, PT, PT, R11, R21, RZ ;  /* 0x000000150b0b7210 */ /* 0x000fe40007ffe0ff */
[----:B------:R-:W-:Y:S02]  /*2fa0*/  LDS R20, [R25+-0x20] ;  /* 0xffffe00019147984 */ /* 0x000fe40000000800 */
[----:B------:R-:W-:Y:S02]  /*2fb0*/  IADD3 R19, PT, PT, R19, R2, RZ ;  /* 0x0000000213137210 */ /* 0x000fe40007ffe0ff */
[----:B0-----:R-:W-:-:S03]  /*2fc0*/  SHF.R.S32.HI R21, RZ, 0x1f, R27 ;  /* 0x0000001fff157819 */ /* 0x001fc6000001141b */
[----:B------:R-:W-:-:S04]  /*2fd0*/  IMAD R2, R19, R27, RZ ;  /* 0x0000001b13027224 */ /* 0x000fc800078e02ff */
[-C--:B------:R-:W-:Y:S02]  /*2fe0*/  IMAD R21, R21, R18.reuse, R2 ;  /* 0x0000001215157224 */ /* 0x080fe400078e0202 */
[----:B------:R-:W0:Y:S01]  /*2ff0*/  LDS R2, [R25+-0x18] ;  /* 0xffffe80019027984 */ /* 0x000e220000000800 */
[----:B------:R-:W-:-:S04]  /*3000*/  IMAD.WIDE.U32 R10, R27, R18, R10 ;  /* 0x000000121b0a7225 */ /* 0x000fc800078e000a */
[----:B------:R-:W-:Y:S01]  /*3010*/  IMAD.IADD R11, R11, 0x1, R21 ;  /* 0x000000010b0b7824 */ /* 0x000fe200078e0215 */
[----:B------:R-:W-:-:S06]  /*3020*/  UIADD3 UR4, UPT, UPT, UR4, 0x8, URZ ;  /* 0x0000000804047890 */ /* 0x000fcc000fffe0ff */
[----:B------:R-:W-:Y:S02]  /*3030*/  ISETP.NE.AND P0, PT, R7, UR4, PT ;  /* 0x0000000407007c0c */ /* 0x000fe4000bf05270 */
[----:B0-----:R-:W-:Y:S01]  /*3040*/  SHF.R.S32.HI R21, RZ, 0x1f, R2 ;  /* 0x0000001fff157819 */ /* 0x001fe20000011402 */
[----:B---3--:R-:W-:-:S04]  /*3050*/  IMAD R27, R15, R18, RZ ;  /* 0x000000120f1b7224 */ /* 0x008fc800078e02ff */
[C---:B------:R-:W-:Y:S02]  /*3060*/  IMAD R27, R14.reuse, R19, R27 ;  /* 0x000000130e1b7224 */ /* 0x040fe400078e021b */
[----:B------:R-:W0:Y:S01]  /*3070*/  LDS R19, [R25+-0x1c] ;  /* 0xffffe40019137984 */ /* 0x000e220000000800 */
[----:B------:R-:W-:-:S05]  /*3080*/  IMAD.WIDE.U32 R14, R14, R18, RZ ;  /* 0x000000120e0e7225 */ /* 0x000fca00078e00ff */
[----:B------:R-:W-:Y:S01]  /*3090*/  IADD3 R27, PT, PT, R15, R27, RZ ;  /* 0x0000001b0f1b7210 */ /* 0x000fe20007ffe0ff */
[----:B------:R-:W-:-:S04]  /*30a0*/  IMAD.WIDE.U32 R10, R2, R14, R10 ;  /* 0x0000000e020a7225 */ /* 0x000fc800078e000a */
[----:B----4-:R-:W-:-:S04]  /*30b0*/  IMAD R15, R17, R14, RZ ;  /* 0x0000000e110f7224 */ /* 0x010fc800078e02ff */
[C---:B------:R-:W-:Y:S02]  /*30c0*/  IMAD R15, R16.reuse, R27, R15 ;  /* 0x0000001b100f7224 */ /* 0x040fe400078e020f */
[----:B------:R-:W-:-:S04]  /*30d0*/  IMAD.WIDE.U32 R16, R16, R14, RZ ;  /* 0x0000000e10107225 */ /* 0x000fc800078e00ff */
[----:B------:R-:W-:Y:S01]  /*30e0*/  IMAD R27, R27, R2, RZ ;  /* 0x000000021b1b7224 */ /* 0x000fe200078e02ff */
[----:B------:R-:W-:Y:S01]  /*30f0*/  IADD3 R2, PT, PT, R17, R15, RZ ;  /* 0x0000000f11027210 */ /* 0x000fe20007ffe0ff */
[----:B-----5:R-:W-:-:S04]  /*3100*/  IMAD R9, R9, R16, RZ ;  /* 0x0000001009097224 */ /* 0x020fc800078e02ff */
[C---:B------:R-:W-:Y:S02]  /*3110*/  IMAD R17, R8.reuse, R2, R9 ;  /* 0x0000000208117224 */ /* 0x040fe400078e0209 */
[----:B------:R-:W-:Y:S01]  /*3120*/  IMAD.WIDE.U32 R8, R8, R16, RZ ;  /* 0x0000001008087225 */ /* 0x000fe200078e00ff */
[----:B0-----:R-:W-:-:S03]  /*3130*/  SHF.R.S32.HI R15, RZ, 0x1f, R19 ;  /* 0x0000001fff0f7819 */ /* 0x001fc60000011413 */
[----:B------:R-:W-:Y:S01]  /*3140*/  IMAD R21, R21, R14, R27 ;  /* 0x0000000e15157224 */ /* 0x000fe200078e021b */
[----:B------:R-:W-:Y:S01]  /*3150*/  IADD3 R17, PT, PT, R9, R17, RZ ;  /* 0x0000001109117210 */ /* 0x000fe20007ffe0ff */
[----:B------:R-:W-:Y:S02]  /*3160*/  IMAD R14, R2, R19, RZ ;  /* 0x00000013020e7224 */ /* 0x000fe400078e02ff */
[----:B------:R-:W-:Y:S01]  /*3170*/  IMAD.IADD R11, R11, 0x1, R21 ;  /* 0x000000010b0b7824 */ /* 0x000fe200078e0215 */
[----:B------:R-:W-:Y:S01]  /*3180*/  SHF.R.S32.HI R9, RZ, 0x1f, R20 ;  /* 0x0000001fff097819 */ /* 0x000fe20000011414 */
[-C--:B------:R-:W-:Y:S02]  /*3190*/  IMAD R15, R15, R16.reuse, R14 ;  /* 0x000000100f0f7224 */ /* 0x080fe400078e020e */
[----:B------:R-:W-:-:S04]  /*31a0*/  IMAD.WIDE.U32 R10, R19, R16, R10 ;  /* 0x00000010130a7225 */ /* 0x000fc800078e000a */
[----:B------:R-:W-:Y:S01]  /*31b0*/  IMAD R2, R17, R20, RZ ;  /* 0x0000001411027224 */ /* 0x000fe200078e02ff */
[----:B------:R-:W-:-:S03]  /*31c0*/  IADD3 R11, PT, PT, R11, R15, RZ ;  /* 0x0000000f0b0b7210 */ /* 0x000fc60007ffe0ff */
[-C--:B------:R-:W-:Y:S02]  /*31d0*/  IMAD R9, R9, R8.reuse, R2 ;  /* 0x0000000809097224 */ /* 0x080fe400078e0202 */
[-C--:B------:R-:W-:Y:S02]  /*31e0*/  IMAD R2, R23, R8.reuse, RZ ;  /* 0x0000000817027224 */ /* 0x080fe400078e02ff */
[----:B------:R-:W-:-:S04]  /*31f0*/  IMAD.WIDE.U32 R14, R22, R8, RZ ;  /* 0x00000008160e7225 */ /* 0x000fc800078e00ff */
[----:B------:R-:W-:Y:S02]  /*3200*/  IMAD R23, R22, R17, R2 ;  /* 0x0000001116177224 */ /* 0x000fe400078e0202 */
[----:B------:R-:W-:-:S03]  /*3210*/  IMAD.WIDE.U32 R10, R20, R8, R10 ;  /* 0x00000008140a7225 */ /* 0x000fc600078e000a */
[----:B------:R-:W-:Y:S01]  /*3220*/  IADD3 R23, PT, PT, R15, R23, RZ ;  /* 0x000000170f177210 */ /* 0x000fe20007ffe0ff */
[----:B------:R-:W-:Y:S01]  /*3230*/  IMAD.IADD R11, R11, 0x1, R9 ;  /* 0x000000010b0b7824 */ /* 0x000fe200078e0209 */
[----:B------:R-:W-:Y:S06]  /*3240*/  @P0 BRA `(.L_x_184) ;  /* 0xfffffff800500947 */ /* 0x000fec000383ffff */
.L_x_183:
[----:B------:R-:W-:Y:S05]  /*3250*/  @!P1 BRA `(.L_x_182) ;  /* 0x00000004008c9947 */ /* 0x000fea0003800000 */
[----:B------:R-:W-:Y:S02]  /*3260*/  ISETP.GE.U32.AND P0, PT, R6, 0x4, PT ;  /* 0x000000040600780c */ /* 0x000fe40003f06070 */
[----:B--2---:R-:W-:-:S04]  /*3270*/  LOP3.LUT R18, R0, 0x3, RZ, 0xc0, !PT ;  /* 0x0000000300127812 */ /* 0x004fc800078ec0ff */
[----:B------:R-:W-:-:S07]  /*3280*/  ISETP.NE.AND P1, PT, R18, RZ, PT ;  /* 0x000000ff1200720c */ /* 0x000fce0003f25270 */
[----:B------:R-:W-:Y:S06]  /*3290*/  @!P0 BRA `(.L_x_185) ;  /* 0x0000000000d88947 */ /* 0x000fec0003800000 */
[----:B------:R-:W0:Y:S01]  /*32a0*/  LDC.64 R12, c[0x0][0x3a0] ;  /* 0x0000e800ff0c7b82 */ /* 0x000e220000000a00 */
[C---:B------:R-:W-:Y:S01]  /*32b0*/  IADD3 R17, PT, PT, R24.reuse, -0x1, RZ ;  /* 0xffffffff18117810 */ /* 0x040fe20007ffe0ff */
[C---:B------:R-:W-:Y:S01]  /*32c0*/  VIADD R9, R24.reuse, 0xfffffffe ;  /* 0xfffffffe18097836 */ /* 0x040fe20000000000 */
[----:B------:R-:W-:-:S03]  /*32d0*/  IADD3 R7, PT, PT, R24, -0x3, RZ ;  /* 0xfffffffd18077810 */ /* 0x000fc60007ffe0ff */
[----:B0-----:R-:W-:-:S06]  /*32e0*/  IMAD.WIDE.U32 R16, R17, 0x8, R12 ;  /* 0x0000000811107825 */ /* 0x001fcc00078e000c */
[----:B------:R-:W2:Y:S01]  /*32f0*/  LDG.E.64 R16, desc[UR8][R16.64] ;  /* 0x0000000810107981 */ /* 0x000ea2000c1e1b00 */
[----:B------:R-:W-:-:S06]  /*3300*/  IMAD.WIDE.U32 R8, R9, 0x8, R12 ;  /* 0x0000000809087825 */ /* 0x000fcc00078e000c */
[----:B------:R-:W3:Y:S01]  /*3310*/  LDG.E.64 R8, desc[UR8][R8.64] ;  /* 0x0000000808087981 */ /* 0x000ee2000c1e1b00 */
[----:B------:R-:W-:Y:S01]  /*3320*/  IMAD.WIDE.U32 R6, R7, 0x8, R12 ;  /* 0x0000000807067825 */ /* 0x000fe200078e000c */
[----:B------:R-:W-:-:S05]  /*3330*/  LEA R22, R24, R3, 0x2 ;  /* 0x0000000318167211 */ /* 0x000fca00078e10ff */
[----:B------:R-:W4:Y:S01]  /*3340*/  LDG.E.64 R6, desc[UR8][R6.64] ;  /* 0x0000000806067981 */ /* 0x000f22000c1e1b00 */
[----:B------:R-:W-:-:S03]  /*3350*/  VIADD R24, R24, 0xfffffffc ;  /* 0xfffffffc18187836 */ /* 0x000fc60000000000 */
[----:B------:R-:W0:Y:S01]  /*3360*/  LDS R25, [R22+-0x4] ;  /* 0xfffffc0016197984 */ /* 0x000e220000000800 */
[----:B------:R-:W-:-:S03]  /*3370*/  IMAD.WIDE.U32 R12, R24, 0x8, R12 ;  /* 0x00000008180c7825 */ /* 0x000fc600078e000c */
[----:B------:R-:W1:Y:S04]  /*3380*/  LDS R19, [R22+-0x8] ;  /* 0xfffff80016137984 */ /* 0x000e680000000800 */
[----:B------:R-:W5:Y:S04]  /*3390*/  LDG.E.64 R12, desc[UR8][R12.64] ;  /* 0x000000080c0c7981 */ /* 0x000f68000c1e1b00 */
[----:B------:R-:W1:Y:S04]  /*33a0*/  LDS R15, [R22+-0xc] ;  /* 0xfffff400160f7984 */ /* 0x000e680000000800 */
[----:B------:R-:W5:Y:S01]  /*33b0*/  LDS R2, [R22+-0x10] ;  /* 0xfffff00016027984 */ /* 0x000f620000000800 */
[----:B0-----:R-:W-:Y:S01]  /*33c0*/  SHF.R.S32.HI R20, RZ, 0x1f, R25 ;  /* 0x0000001fff147819 */ /* 0x001fe20000011419 */
[----:B------:R-:W-:-:S04]  /*33d0*/  IMAD.WIDE.U32 R10, R25, R14, R10 ;  /* 0x0000000e190a7225 */ /* 0x000fc800078e000a */
[----:B--2---:R-:W-:-:S04]  /*33e0*/  IMAD R21, R17, R14, RZ ;  /* 0x0000000e11157224 */ /* 0x004fc800078e02ff */
[C---:B------:R-:W-:Y:S02]  /*33f0*/  IMAD R21, R16.reuse, R23, R21 ;  /* 0x0000001710157224 */ /* 0x040fe400078e0215 */
[----:B------:R-:W-:Y:S02]  /*3400*/  IMAD R23, R23, R25, RZ ;  /* 0x0000001917177224 */ /* 0x000fe400078e02ff */
[----:B------:R-:W-:-:S04]  /*3410*/  IMAD.WIDE.U32 R16, R16, R14, RZ ;  /* 0x0000000e10107225 */ /* 0x000fc800078e00ff */
[----:B------:R-:W-:Y:S01]  /*3420*/  IMAD R23, R20, R14, R23 ;  /* 0x0000000e14177224 */ /* 0x000fe200078e0217 */
[----:B------:R-:W-:Y:S01]  /*3430*/  IADD3 R14, PT, PT, R17, R21, RZ ;  /* 0x00000015110e7210 */ /* 0x000fe20007ffe0ff */
[----:B---3--:R-:W-:Y:S01]  /*3440*/  IMAD R21, R9, R16, RZ ;  /* 0x0000001009157224 */ /* 0x008fe200078e02ff */
[----:B-1----:R-:W-:Y:S02]  /*3450*/  SHF.R.S32.HI R17, RZ, 0x1f, R19 ;  /* 0x0000001fff117819 */ /* 0x002fe40000011413 */
[----:B------:R-:W-:Y:S01]  /*3460*/  IADD3 R11, PT, PT, R11, R23, RZ ;  /* 0x000000170b0b7210 */ /* 0x000fe20007ffe0ff */
[----:B------:R-:W-:Y:S02]  /*3470*/  IMAD R21, R8, R14, R21 ;  /* 0x0000000e08157224 */ /* 0x000fe400078e0215 */
[----:B------:R-:W-:Y:S02]  /*3480*/  IMAD R14, R14, R19, RZ ;  /* 0x000000130e0e7224 */ /* 0x000fe400078e02ff */
[----:B------:R-:W-:-:S04]  /*3490*/  IMAD.WIDE.U32 R8, R8, R16, RZ ;  /* 0x0000001008087225 */ /* 0x000fc800078e00ff */
[----:B------:R-:W-:-:S04]  /*34a0*/  IMAD.WIDE.U32 R10, R19, R16, R10 ;  /* 0x00000010130a7225 */ /* 0x000fc800078e000a */
[----:B------:R-:W-:Y:S02]  /*34b0*/  IMAD R17, R17, R16, R14 ;  /* 0x0000001011117224 */ /* 0x000fe400078e020e */
[----:B------:R-:W-:Y:S01]  /*34c0*/  IMAD.IADD R21, R9, 0x1, R21 ;  /* 0x0000000109157824 */ /* 0x000fe200078e0215 */
[----:B------:R-:W-:Y:S01]  /*34d0*/  SHF.R.S32.HI R9, RZ, 0x1f, R15 ;  /* 0x0000001fff097819 */ /* 0x000fe2000001140f */
[----:B----4-:R-:W-:Y:S01]  /*34e0*/  IMAD R7, R7, R8, RZ ;  /* 0x0000000807077224 */ /* 0x010fe200078e02ff */
[----:B------:R-:W-:-:S03]  /*34f0*/  IADD3 R11, PT, PT, R11, R17, RZ ;  /* 0x000000110b0b7210 */ /* 0x000fc60007ffe0ff */
[C---:B------:R-:W-:Y:S02]  /*3500*/  IMAD R17, R6.reuse, R21, R7 ;  /* 0x0000001506117224 */ /* 0x040fe400078e0207 */
[----:B------:R-:W-:-:S04]  /*3510*/  IMAD.WIDE.U32 R6, R6, R8, RZ ;  /* 0x0000000806067225 */ /* 0x000fc800078e00ff */
[----:B------:R-:W-:Y:S01]  /*3520*/  IMAD R21, R21, R15, RZ ;  /* 0x0000000f15157224 */ /* 0x000fe200078e02ff */
[----:B------:R-:W-:Y:S01]  /*3530*/  IADD3 R7, PT, PT, R7, R17, RZ ;  /* 0x0000001107077210 */ /* 0x000fe20007ffe0ff */
[----:B-----5:R-:W-:Y:S02]  /*3540*/  IMAD R16, R13, R6, RZ ;  /* 0x000000060d107224 */ /* 0x020fe400078e02ff */
[-C--:B------:R-:W-:Y:S02]  /*3550*/  IMAD R21, R9, R8.reuse, R21 ;  /* 0x0000000809157224 */ /* 0x080fe400078e0215 */
[----:B------:R-:W-:Y:S01]  /*3560*/  IMAD.WIDE.U32 R8, R15, R8, R10 ;  /* 0x000000080f087225 */ /* 0x000fe200078e000a */
[----:B------:R-:W-:-:S03]  /*3570*/  SHF.R.S32.HI R11, RZ, 0x1f, R2 ;  /* 0x0000001fff0b7819 */ /* 0x000fc60000011402 */
[----:B------:R-:W-:Y:S02]  /*3580*/  IMAD R10, R7, R2, RZ ;  /* 0x00000002070a7224 */ /* 0x000fe400078e02ff */
[----:B------:R-:W-:Y:S02]  /*3590*/  IMAD.IADD R9, R9, 0x1, R21 ;  /* 0x0000000109097824 */ /* 0x000fe400078e0215 */
[-C--:B------:R-:W-:Y:S02]  /*35a0*/  IMAD R13, R11, R6.reuse, R10 ;  /* 0x000000060b0d7224 */ /* 0x080fe400078e020a */
[----:B------:R-:W-:-:S04]  /*35b0*/  IMAD.WIDE.U32 R10, R2, R6, R8 ;  /* 0x00000006020a7225 */ /* 0x000fc800078e0008 */
[----:B------:R-:W-:Y:S01]  /*35c0*/  IMAD.WIDE.U32 R14, R12, R6, RZ ;  /* 0x000000060c0e7225 */ /* 0x000fe200078e00ff */
[----:B------:R-:W-:-:S03]  /*35d0*/  IADD3 R11, PT, PT, R11, R13, RZ ;  /* 0x0000000d0b0b7210 */ /* 0x000fc60007ffe0ff */
[----:B------:R-:W-:-:S05]  /*35e0*/  IMAD R7, R12, R7, R16 ;  /* 0x000000070c077224 */ /* 0x000fca00078e0210 */
[----:B------:R-:W-:-:S07]  /*35f0*/  IADD3 R23, PT, PT, R15, R7, RZ ;  /* 0x000000070f177210 */ /* 0x000fce0007ffe0ff */
.L_x_185:
[----:B------:R-:W-:Y:S05]  /*3600*/  @!P1 BRA `(.L_x_182) ;  /* 0x0000000000a09947 */ /* 0x000fea0003800000 */
[----:B------:R-:W-:Y:S02]  /*3610*/  ISETP.NE.AND P0, PT, R18, 0x1, PT ;  /* 0x000000011200780c */ /* 0x000fe40003f05270 */
[----:B------:R-:W-:-:S04]  /*3620*/  LOP3.LUT R0, R0, 0x1, RZ, 0xc0, !PT ;  /* 0x0000000100007812 */ /* 0x000fc800078ec0ff */
[----:B------:R-:W-:-:S07]  /*3630*/  ISETP.NE.U32.AND P1, PT, R0, 0x1, PT ;  /* 0x000000010000780c */ /* 0x000fce0003f25070 */
[----:B------:R-:W-:Y:S06]  /*3640*/  @!P0 BRA `(.L_x_186) ;  /* 0x0000000000708947 */ /* 0x000fec0003800000 */
[----:B------:R-:W1:Y:S01]  /*3650*/  LDC.64 R8, c[0x0][0x3a0] ;  /* 0x0000e800ff087b82 */ /* 0x000e620000000a00 */
[C---:B------:R-:W-:Y:S01]  /*3660*/  VIADD R7, R24.reuse, 0xffffffff ;  /* 0xffffffff18077836 */ /* 0x040fe20000000000 */
[C---:B------:R-:W-:Y:S02]  /*3670*/  LEA R0, R24.reuse, R3, 0x2 ;  /* 0x0000000318007211 */ /* 0x040fe400078e10ff */
[----:B------:R-:W-:-:S03]  /*3680*/  IADD3 R24, PT, PT, R24, -0x2, RZ ;  /* 0xfffffffe18187810 */ /* 0x000fc60007ffe0ff */
[----:B0-----:R-:W0:Y:S04]  /*3690*/  LDS R15, [R0+-0x4] ;  /* 0xfffffc00000f7984 */ /* 0x001e280000000800 */
[----:B------:R-:W2:Y:S01]  /*36a0*/  LDS R13, [R0+-0x8] ;  /* 0xfffff800000d7984 */ /* 0x000ea20000000800 */
[----:B-1----:R-:W-:-:S06]  /*36b0*/  IMAD.WIDE.U32 R6, R7, 0x8, R8 ;  /* 0x0000000807067825 */ /* 0x002fcc00078e0008 */
[----:B------:R-:W3:Y:S01]  /*36c0*/  LDG.E.64 R6, desc[UR8][R6.64] ;  /* 0x0000000806067981 */ /* 0x000ee2000c1e1b00 */
[----:B------:R-:W-:-:S06]  /*36d0*/  IMAD.WIDE.U32 R8, R24, 0x8, R8 ;  /* 0x0000000818087825 */ /* 0x000fcc00078e0008 */
[----:B------:R-:W4:Y:S01]  /*36e0*/  LDG.E.64 R8, desc[UR8][R8.64] ;  /* 0x0000000808087981 */ /* 0x000f22000c1e1b00 */
[----:B0-----:R-:W-:Y:S01]  /*36f0*/  SHF.R.S32.HI R17, RZ, 0x1f, R15 ;  /* 0x0000001fff117819 */ /* 0x001fe2000001140f */
[----:B------:R-:W-:-:S04]  /*3700*/  IMAD.WIDE.U32 R10, R15, R14, R10 ;  /* 0x0000000e0f0a7225 */ /* 0x000fc800078e000a */
[----:B---3--:R-:W-:-:S04]  /*3710*/  IMAD R2, R7, R14, RZ ;  /* 0x0000000e07027224 */ /* 0x008fc800078e02ff */
[C---:B------:R-:W-:Y:S02]  /*3720*/  IMAD R19, R6.reuse, R23, R2 ;  /* 0x0000001706137224 */ /* 0x040fe400078e0202 */
[----:B------:R-:W-:Y:S02]  /*3730*/  IMAD R23, R23, R15, RZ ;  /* 0x0000000f17177224 */ /* 0x000fe400078e02ff */
[----:B------:R-:W-:-:S04]  /*3740*/  IMAD.WIDE.U32 R6, R6, R14, RZ ;  /* 0x0000000e06067225 */ /* 0x000fc800078e00ff */
[----:B------:R-:W-:Y:S02]  /*3750*/  IMAD R17, R17, R14, R23 ;  /* 0x0000000e11117224 */ /* 0x000fe400078e0217 */
[----:B------:R-:W-:Y:S01]  /*3760*/  IMAD.IADD R19, R7, 0x1, R19 ;  /* 0x0000000107137824 */ /* 0x000fe200078e0213 */
[----:B--2---:R-:W-:Y:S01]  /*3770*/  SHF.R.S32.HI R7, RZ, 0x1f, R13 ;  /* 0x0000001fff077819 */ /* 0x004fe2000001140d */
[-C--:B----4-:R-:W-:Y:S01]  /*3780*/  IMAD R2, R9, R6.reuse, RZ ;  /* 0x0000000609027224 */ /* 0x090fe200078e02ff */
[----:B------:R-:W-:Y:S01]  /*3790*/  IADD3 R11, PT, PT, R11, R17, RZ ;  /* 0x000000110b0b7210 */ /* 0x000fe20007ffe0ff */
[----:B------:R-:W-:-:S04]  /*37a0*/  IMAD.WIDE.U32 R14, R8, R6, RZ ;  /* 0x00000006080e7225 */ /* 0x000fc800078e00ff */
[----:B------:R-:W-:Y:S02]  /*37b0*/  IMAD R23, R8, R19, R2 ;  /* 0x0000001308177224 */ /* 0x000fe400078e0202 */
[----:B------:R-:W-:Y:S02]  /*37c0*/  IMAD R19, R19, R13, RZ ;  /* 0x0000000d13137224 */ /* 0x000fe400078e02ff */
[----:B------:R-:W-:Y:S01]  /*37d0*/  IMAD.WIDE.U32 R10, R13, R6, R10 ;  /* 0x000000060d0a7225 */ /* 0x000fe200078e000a */
[----:B------:R-:W-:-:S03]  /*37e0*/  IADD3 R23, PT, PT, R15, R23, RZ ;  /* 0x000000170f177210 */ /* 0x000fc60007ffe0ff */
[----:B------:R-:W-:-:S04]  /*37f0*/  IMAD R7, R7, R6, R19 ;  /* 0x0000000607077224 */ /* 0x000fc800078e0213 */
[----:B------:R-:W-:-:S07]  /*3800*/  IMAD.IADD R11, R11, 0x1, R7 ;  /* 0x000000010b0b7824 */ /* 0x000fce00078e0207 */
.L_x_186:
[----:B------:R-:W-:Y:S05]  /*3810*/  @P1 BRA `(.L_x_182) ;  /* 0x00000000001c1947 */ /* 0x000fea0003800000 */
[----:B------:R-:W-:-:S06]  /*3820*/  LEA R3, R24, R3, 0x2 ;  /* 0x0000000318037211 */ /* 0x000fcc00078e10ff */
[----:B------:R-:W1:Y:S02]  /*3830*/  LDS R3, [R3+-0x4] ;  /* 0xfffffc0003037984 */ /* 0x000e640000000800 */
[----:B-1----:R-:W-:Y:S01]  /*3840*/  SHF.R.S32.HI R7, RZ, 0x1f, R3 ;  /* 0x0000001fff077819 */ /* 0x002fe20000011403 */
[----:B------:R-:W-:Y:S02]  /*3850*/  IMAD R23, R23, R3, RZ ;  /* 0x0000000317177224 */ /* 0x000fe400078e02ff */
[----:B------:R-:W-:-:S04]  /*3860*/  IMAD.WIDE.U32 R10, R3, R14, R10 ;  /* 0x0000000e030a7225 */ /* 0x000fc800078e000a */
[----:B------:R-:W-:-:S05]  /*3870*/  IMAD R7, R7, R14, R23 ;  /* 0x0000000e07077224 */ /* 0x000fca00078e0217 */
[----:B------:R-:W-:-:S07]  /*3880*/  IADD3 R11, PT, PT, R11, R7, RZ ;  /* 0x000000070b0b7210 */ /* 0x000fce0007ffe0ff */
.L_x_182:
[----:B------:R-:W3:Y:S02]  /*3890*/  LDCU.128 UR4, c[0x0][0x380] ;  /* 0x00007000ff0477ac */ /* 0x000ee40008000c00 */
[----:B---3--:R-:W-:-:S04]  /*38a0*/  LEA R2, P0, R5, UR4, 0x3 ;  /* 0x0000000405027c11 */ /* 0x008fc8000f8018ff */
[----:B------:R-:W-:-:S06]  /*38b0*/  LEA.HI.X R3, R5, UR5, R4, 0x3, P0 ;  /* 0x0000000505037c11 */ /* 0x000fcc00080f1c04 */
[----:B------:R-:W3:Y:S01]  /*38c0*/  LDG.E.64 R2, desc[UR8][R2.64] ;  /* 0x0000000802027981 */ /* 0x000ee2000c1e1b00 */
[----:B------:R-:W-:-:S04]  /*38d0*/  LEA R4, P0, R10, UR6, 0x3 ;  /* 0x000000060a047c11 */ /* 0x000fc8000f8018ff */
[----:B------:R-:W-:-:S05]  /*38e0*/  LEA.HI.X R5, R10, UR7, R11, 0x3, P0 ;  /* 0x000000070a057c11 */ /* 0x000fca00080f1c0b */
[----:B---3--:R-:W-:Y:S01]  /*38f0*/  STG.E.64 desc[UR8][R4.64], R2 ;  /* 0x0000000204007986 */ /* 0x008fe2000c101b08 */
[----:B------:R-:W-:Y:S05]  /*3900*/  EXIT ;  /* 0x000000000000794d */ /* 0x000fea0003800000 */
        .weak           $__internal_4_$__cuda_sm20_div_u64
        .type           $__internal_4_$__cuda_sm20_div_u64,@function
        .size           $__internal_4_$__cuda_sm20_div_u64,($__internal_5_$__cuda_sm20_rem_u64 - $__internal_4_$__cuda_sm20_div_u64)
$__internal_4_$__cuda_sm20_div_u64:
[----:B------:R-:W0:Y:S08]  /*3910*/  I2F.U64.RP R13, R8 ;  /* 0x00000008000d7312 */ /* 0x000e300000309000 */
[----:B0-----:R0:W1:Y:S02]  /*3920*/  MUFU.RCP R11, R13 ;  /* 0x0000000d000b7308 */ /* 0x0010640000001000 */
[----:B0-----:R-:W-:-:S02]  /*3930*/  IMAD.MOV.U32 R13, RZ, RZ, RZ ;  /* 0x000000ffff0d7224 */ /* 0x001fc400078e00ff */
[----:B-1----:R-:W-:-:S04]  /*3940*/  VIADD R11, R11, 0x1ffffffe ;  /* 0x1ffffffe0b0b7836 */ /* 0x002fc80000000000 */
[----:B------:R-:W0:Y:S02]  /*3950*/  F2I.U64.TRUNC R24, R11 ;  /* 0x0000000b00187311 */ /* 0x000e24000020d800 */
[----:B0-----:R-:W-:-:S04]  /*3960*/  IMAD.WIDE.U32 R26, R24, R8, RZ ;  /* 0x00000008181a7225 */ /* 0x001fc800078e00ff */
[C---:B------:R-:W-:Y:S01]  /*3970*/  IMAD R7, R24.reuse, R9, R27 ;  /* 0x0000000918077224 */ /* 0x040fe200078e021b */
[----:B------:R-:W-:Y:S02]  /*3980*/  IADD3 R12, P0, PT, RZ, -R26, RZ ;  /* 0x8000001aff0c7210 */ /* 0x000fe40007f1e0ff */
[----:B------:R-:W-:Y:S01]  /*3990*/  MOV R27, R24 ;  /* 0x00000018001b7202 */ /* 0x000fe20000000f00 */
[----:B------:R-:W-:Y:S02]  /*39a0*/  IMAD R10, R25, R8, R7 ;  /* 0x00000008190a7224 */ /* 0x000fe400078e0207 */
[----:B------:R-:W-:-:S03]  /*39b0*/  IMAD.HI.U32 R26, R24, R12, RZ ;  /* 0x0000000c181a7227 */ /* 0x000fc600078e00ff */
[----:B------:R-:W-:-:S05]  /*39c0*/  IADD3.X R10, PT, PT, RZ, ~R10, RZ, P0, !PT ;  /* 0x8000000aff0a7210 */ /* 0x000fca00007fe4ff */
[----:B------:R-:W-:-:S04]  /*39d0*/  IMAD.WIDE.U32 R26, P0, R24, R10, R26 ;  /* 0x0000000a181a7225 */ /* 0x000fc8000780001a */
[C---:B------:R-:W-:Y:S02]  /*39e0*/  IMAD R7, R25.reuse, R10, RZ ;  /* 0x0000000a19077224 */ /* 0x040fe400078e02ff */
[----:B------:R-:W-:-:S04]  /*39f0*/  IMAD.HI.U32 R12, P1, R25, R12, R26 ;  /* 0x0000000c190c7227 */ /* 0x000fc8000782001a */
[----:B------:R-:W-:Y:S01]  /*3a00*/  IMAD.HI.U32 R10, R25, R10, RZ ;  /* 0x0000000a190a7227 */ /* 0x000fe200078e00ff */
[----:B------:R-:W-:-:S03]  /*3a10*/  IADD3 R11, P2, PT, R7, R12, RZ ;  /* 0x0000000c070b7210 */ /* 0x000fc60007f5e0ff */
[----:B------:R-:W-:Y:S02]  /*3a20*/  IMAD.X R7, R10, 0x1, R25, P0 ;  /* 0x000000010a077824 */ /* 0x000fe400000e0619 */
        /* <DEDUP_REMOVED lines=9> */
[----:B------:R-:W-:-:S04]  /*3ac0*/  IMAD.HI.U32 R11, P1, R7, R20, R24 ;  /* 0x00000014070b7227 */ /* 0x000fc80007820018 */
        /* <DEDUP_REMOVED lines=11> */
[----:B------:R-:W-:-:S03]  /*3b80*/  IMAD.WIDE.U32 R12, R7, R8, RZ ;  /* 0x00000008070c7225 */ /* 0x000fc600078e00ff */
[----:B------:R-:W-:Y:S01]  /*3b90*/  IADD3.X R11, PT, PT, RZ, R10, RZ, P1, !PT ;  /* 0x0000000aff0b7210 */ /* 0x000fe20000ffe4ff */
[----:B------:R-:W-:Y:S01]  /*3ba0*/  IMAD R10, R7, R9, R13 ;  /* 0x00000009070a7224 */ /* 0x000fe200078e020d */
[----:B------:R-:W-:-:S03]  /*3bb0*/  IADD3 R13, P1, PT, -R12, R2, RZ ;  /* 0x000000020c0d7210 */ /* 0x000fc60007f3e1ff */
[-C--:B------:R-:W-:Y:S01]  /*3bc0*/  IMAD R10, R11, R8.reuse, R10 ;  /* 0x000000080b0a7224 */ /* 0x080fe200078e020a */
[----:B------:R-:W-:Y:S02]  /*3bd0*/  ISETP.GE.U32.AND P0, PT, R13, R8, PT ;  /* 0x000000080d00720c */ /* 0x000fe40003f06070 */
[----:B------:R-:W-:Y:S01]  /*3be0*/  IADD3 R22, P2, PT, -R8, R13, RZ ;  /* 0x0000000d08167210 */ /* 0x000fe20007f5e1ff */
[----:B------:R-:W-:Y:S01]  /*3bf0*/  IMAD.X R10, R21, 0x1, ~R10, P1 ;  /* 0x00000001150a7824 */ /* 0x000fe200008e0e0a */
[----:B------:R-:W-:-:S04]  /*3c00*/  IADD3 R12, P1, PT, R7, 0x1, RZ ;  /* 0x00000001070c7810 */ /* 0x000fc80007f3e0ff */
[----:B------:R-:W-:Y:S02]  /*3c10*/  ISETP.GE.U32.AND.EX P0, PT, R10, R9, PT, P0 ;  /* 0x000000090a00720c */ /* 0x000fe40003f06100 */
[-C--:B------:R-:W-:Y:S02]  /*3c20*/  IADD3.X R21, PT, PT, ~R9, R10.reuse, RZ, P2, !PT ;  /* 0x0000000a09157210 */ /* 0x080fe400017fe5ff */
[----:B------:R-:W-:Y:S02]  /*3c30*/  IADD3.X R20, PT, PT, RZ, R11, RZ, P1, !PT ;  /* 0x0000000bff147210 */ /* 0x000fe40000ffe4ff */
[----:B------:R-:W-:Y:S02]  /*3c40*/  SEL R13, R22, R13, P0 ;  /* 0x0000000d160d7207 */ /* 0x000fe40000000000 */
[----:B------:R-:W-:Y:S02]  /*3c50*/  SEL R12, R12, R7, P0 ;  /* 0x000000070c0c7207 */ /* 0x000fe40000000000 */
[----:B------:R-:W-:-:S02]  /*3c60*/  SEL R10, R21, R10, P0 ;  /* 0x0000000a150a7207 */ /* 0x000fc40000000000 */
[----:B------:R-:W-:Y:S02]  /*3c70*/  SEL R20, R20, R11, P0 ;  /* 0x0000000b14147207 */ /* 0x000fe40000000000 */
[----:B------:R-:W-:Y:S02]  /*3c80*/  ISETP.GE.U32.AND P0, PT, R13, R8, PT ;  /* 0x000000080d00720c */ /* 0x000fe40003f06070 */
[----:B------:R-:W-:Y:S02]  /*3c90*/  IADD3 R7, P2, PT, R12, 0x1, RZ ;  /* 0x000000010c077810 */ /* 0x000fe40007f5e0ff */
[----:B------:R-:W-:Y:S02]  /*3ca0*/  ISETP.NE.U32.AND P1, PT, R8, RZ, PT ;  /* 0x000000ff0800720c */ /* 0x000fe40003f25070 */
[----:B------:R-:W-:Y:S01]  /*3cb0*/  ISETP.GE.U32.AND.EX P0, PT, R10, R9, PT, P0 ;  /* 0x000000090a00720c */ /* 0x000fe20003f06100 */
[----:B------:R-:W-:Y:S01]  /*3cc0*/  IMAD.X R11, RZ, RZ, R20, P2 ;  /* 0x000000ffff0b7224 */ /* 0x000fe200010e0614 */
[----:B------:R-:W-:-:S02]  /*3cd0*/  ISETP.NE.AND.EX P1, PT, R9, RZ, PT, P1 ;  /* 0x000000ff0900720c */ /* 0x000fc40003f25310 */
[----:B------:R-:W-:Y:S02]  /*3ce0*/  SEL R7, R7, R12, P0 ;  /* 0x0000000c07077207 */ /* 0x000fe40000000000 */
[----:B------:R-:W-:Y:S02]  /*3cf0*/  SEL R11, R11, R20, P0 ;  /* 0x000000140b0b7207 */ /* 0x000fe40000000000 */
[----:B------:R-:W-:Y:S01]  /*3d00*/  SEL R8, R7, 0xffffffff, P1 ;  /* 0xffffffff07087807 */ /* 0x000fe20000800000 */
[----:B------:R-:W-:Y:S01]  /*3d10*/  HFMA2 R7, -RZ, RZ, 0, 0 ;  /* 0x00000000ff077431 */ /* 0x000fe200000001ff */
[----:B------:R-:W-:-:S03]  /*3d20*/  SEL R9, R11, 0xffffffff, P1 ;  /* 0xffffffff0b097807 */ /* 0x000fc60000800000 */
[----:B------:R-:W-:Y:S05]  /*3d30*/  RET.REL.NODEC R6 `(_Z12pad2d_kernelPdS_iiPmS0_S0_) ;  /* 0xffffffc006b07950 */ /* 0x000fea0003c3ffff */
        .weak           $__internal_5_$__cuda_sm20_rem_u64
        .type           $__internal_5_$__cuda_sm20_rem_u64,@function
        .size           $__internal_5_$__cuda_sm20_rem_u64,(.L_x_291 - $__internal_5_$__cuda_sm20_rem_u64)
$__internal_5_$__cuda_sm20_rem_u64:
        /* <DEDUP_REMOVED lines=15> */
[----:B------:R-:W-:Y:S02]  /*3e30*/  IADD3 R13, P2, PT, R19, R12, RZ ;  /* 0x0000000c130d7210 */ /* 0x000fe40007f5e0ff */
[----:B------:R-:W-:-:S03]  /*3e40*/  IADD3.X R12, PT, PT, R17, R11, RZ, P0, !PT ;  /* 0x0000000b110c7210 */ /* 0x000fc600007fe4ff */
[----:B------:R-:W-:Y:S01]  /*3e50*/  IMAD.WIDE.U32 R10, R13, R6, RZ ;  /* 0x000000060d0a7225 */ /* 0x000fe200078e00ff */
[----:B------:R-:W-:-:S03]  /*3e60*/  IADD3.X R15, PT, PT, RZ, RZ, R12, P2, P1 ;  /* 0x000000ffff0f7210 */ /* 0x000fc600017e240c */
[----:B------:R-:W-:Y:S01]  /*3e70*/  IMAD R11, R13, R7, R11 ;  /* 0x000000070d0b7224 */ /* 0x000fe200078e020b */
[----:B------:R-:W-:-:S03]  /*3e80*/  IADD3 R17, P0, PT, RZ, -R10, RZ ;  /* 0x8000000aff117210 */ /* 0x000fc60007f1e0ff */
[----:B------:R-:W-:Y:S02]  /*3e90*/  IMAD R11, R15, R6, R11 ;  /* 0x000000060f0b7224 */ /* 0x000fe400078e020b */
[----:B------:R-:W-:-:S04]  /*3ea0*/  IMAD.HI.U32 R12, R13, R17, RZ ;  /* 0x000000110d0c7227 */ /* 0x000fc800078e00ff */
[----:B------:R-:W-:Y:S02]  /*3eb0*/  IMAD.X R10, RZ, RZ, ~R11, P0 ;  /* 0x000000ffff0a7224 */ /* 0x000fe400000e0e0b */
[----:B------:R-:W-:Y:S02]  /*3ec0*/  HFMA2 R11, -RZ, RZ, 0, 0 ;  /* 0x00000000ff0b7431 */ /* 0x000fe400000001ff */
        /* <DEDUP_REMOVED lines=19> */
[----:B------:R-:W-:-:S04]  /*4000*/  ISETP.GE.U32.AND P0, PT, R17, R6, PT ;  /* 0x000000061100720c */ /* 0x000fc80003f06070 */
[----:B------:R-:W-:Y:S02]  /*4010*/  IADD3.X R13, PT, PT, ~R2, R9, RZ, P1, !PT ;  /* 0x00000009020d7210 */ /* 0x000fe40000ffe5ff */
[----:B------:R-:W-:Y:S02]  /*4020*/  IADD3 R9, P1, PT, -R6, R17, RZ ;  /* 0x0000001106097210 */ /* 0x000fe40007f3e1ff */
[----:B------:R-:W-:-:S03]  /*4030*/  ISETP.GE.U32.AND.EX P0, PT, R13, R7, PT, P0 ;  /* 0x000000070d00720c */ /* 0x000fc60003f06100 */
[----:B------:R-:W-:Y:S01]  /*4040*/  IMAD.X R11, R13, 0x1, ~R7, P1 ;  /* 0x000000010d0b7824 */ /* 0x000fe200008e0e07 */
[----:B------:R-:W-:Y:S02]  /*4050*/  SEL R9, R9, R17, P0 ;  /* 0x0000001109097207 */ /* 0x000fe40000000000 */
[C---:B------:R-:W-:Y:S02]  /*4060*/  ISETP.NE.U32.AND P1, PT, R6.reuse, RZ, PT ;  /* 0x000000ff0600720c */ /* 0x040fe40003f25070 */
[----:B------:R-:W-:Y:S02]  /*4070*/  SEL R11, R11, R13, P0 ;  /* 0x0000000d0b0b7207 */ /* 0x000fe40000000000 */
[----:B------:R-:W-:Y:S02]  /*4080*/  ISETP.GE.U32.AND P0, PT, R9, R6, PT ;  /* 0x000000060900720c */ /* 0x000fe40003f06070 */
[----:B------:R-:W-:Y:S02]  /*4090*/  IADD3 R2, PT, PT, -R6, R9, RZ ;  /* 0x0000000906027210 */ /* 0x000fe40007ffe1ff */
[----:B------:R-:W-:-:S02]  /*40a0*/  ISETP.GE.U32.AND.EX P0, PT, R11, R7, PT, P0 ;  /* 0x000000070b00720c */ /* 0x000fc40003f06100 */
[----:B------:R-:W-:Y:S02]  /*40b0*/  ISETP.NE.AND.EX P1, PT, R7, RZ, PT, P1 ;  /* 0x000000ff0700720c */ /* 0x000fe40003f25310 */
[----:B------:R-:W-:Y:S02]  /*40c0*/  SEL R2, R2, R9, P0 ;  /* 0x0000000902027207 */ /* 0x000fe40000000000 */
[----:B------:R-:W-:Y:S02]  /*40d0*/  MOV R9, 0x0 ;  /* 0x0000000000097802 */ /* 0x000fe40000000f00 */
[----:B------:R-:W-:Y:S02]  /*40e0*/  SEL R2, R2, 0xffffffff, P1 ;  /* 0xffffffff02027807 */ /* 0x000fe40000800000 */
[----:B------:R-:W-:Y:S05]  /*40f0*/  RET.REL.NODEC R8 `(_Z12pad2d_kernelPdS_iiPmS0_S0_) ;  /* 0xffffffbc08c07950 */ /* 0x000fea0003c3ffff */
.L_x_187:
        /* <DEDUP_REMOVED lines=16> */
.L_x_291:


//--------------------- .text._Z13expand_kernelPdS_iiPmS0_ --------------------------
	.section	.text._Z13expand_kernelPdS_iiPmS0_,"ax",@progbits
	.align	128
        .global         _Z13expand_kernelPdS_iiPmS0_
        .type           _Z13expand_kernelPdS_iiPmS0_,@function
        .size           _Z13expand_kernelPdS_iiPmS0_,(.L_x_293 - _Z13expand_kernelPdS_iiPmS0_)
        .other          _Z13expand_kernelPdS_iiPmS0_,@"STO_CUDA_ENTRY STV_DEFAULT"
_Z13expand_kernelPdS_iiPmS0_:
.text._Z13expand_kernelPdS_iiPmS0_:
        /* <DEDUP_REMOVED lines=8> */
[----:B------:R-:W0:Y:S01]  /*0080*/  LDCU UR4, c[0x0][0x394] ;  /* 0x00007280ff0477ac */ /* 0x000e220008000800 */
[----:B------:R-:W-:Y:S02]  /*0090*/  IMAD.MOV.U32 R12, RZ, RZ, RZ ;  /* 0x000000ffff0c7224 */ /* 0x000fe400078e00ff */
[----:B------:R-:W-:Y:S01]  /*00a0*/  IMAD.MOV.U32 R11, RZ, RZ, RZ ;  /* 0x000000ffff0b7224 */ /* 0x000fe200078e00ff */
[----:B------:R-:W1:Y:S01]  /*00b0*/  LDCU.64 UR8, c[0x0][0x358] ;  /* 0x00006b00ff0877ac */ /* 0x000e620008000a00 */
[----:B0-----:R-:W-:-:S09]  /*00c0*/  UISETP.GE.AND UP0, UPT, UR4, 0x1, UPT ;  /* 0x000000010400788c */ /* 0x001fd2000bf06270 */
[----:B-1----:R-:W-:Y:S05]  /*00d0*/  BRA.U !UP0, `(.L_x_188) ;  /* 0x0000002108907547 */ /* 0x002fea000b800000 */
[----:B------:R-:W0:Y:S01]  /*00e0*/  LDCU UR5, c[0x0][0x394] ;  /* 0x00007280ff0577ac */ /* 0x000e220008000800 */
[----:B------:R-:W-:Y:S02]  /*00f0*/  HFMA2 R12, -RZ, RZ, 0, 0 ;  /* 0x00000000ff0c7431 */ /* 0x000fe400000001ff */
[----:B------:R-:W-:Y:S01]  /*0100*/  IMAD.MOV.U32 R11, RZ, RZ, RZ ;  /* 0x000000ffff0b7224 */ /* 0x000fe200078e00ff */
[----:B------:R-:W-:Y:S01]  /*0110*/  MOV R20, RZ ;  /* 0x000000ff00147202 */ /* 0x000fe20000000f00 */
[----:B------:R-:W-:Y:S01]  /*0120*/  UISETP.GE.U32.AND UP0, UPT, UR4, 0x4, UPT ;  /* 0x000000040400788c */ /* 0x000fe2000bf06070 */
[----:B------:R-:W-:Y:S01]  /*0130*/  IMAD.MOV.U32 R10, RZ, RZ, 0x1 ;  /* 0x00000001ff0a7424 */ /* 0x000fe200078e00ff */
[----:B------:R-:W-:Y:S01]  /*0140*/  ULOP3.LUT UR6, UR4, 0x3, URZ, 0xc0, !UPT ;  /* 0x0000000304067892 */ /* 0x000fe2000f8ec0ff */
[----:B------:R-:W-:Y:S02]  /*0150*/  IMAD.MOV.U32 R9, RZ, RZ, R0 ;  /* 0x000000ffff097224 */ /* 0x000fe400078e0000 */
[----:B0-----:R-:W-:-:S04]  /*0160*/  IMAD.U32 R3, RZ, RZ, UR5 ;  /* 0x00000005ff037e24 */ /* 0x001fc8000f8e00ff */
[----:B------:R-:W-:Y:S05]  /*0170*/  BRA.U !UP0, `(.L_x_189) ;  /* 0x0000001508107547 */ /* 0x000fea000b800000 */
[----:B------:R-:W0:Y:S01]  /*0180*/  LDC.64 R18, c[0x0][0x3a0] ;  /* 0x0000e800ff127b82 */ /* 0x000e220000000a00 */
[----:B------:R-:W-:Y:S01]  /*0190*/  ULOP3.LUT UR5, UR4, 0x7ffffffc, URZ, 0xc0, !UPT ;  /* 0x7ffffffc04057892 */ /* 0x000fe2000f8ec0ff */
[----:B------:R-:W-:Y:S01]  /*01a0*/  MOV R12, RZ ;  /* 0x000000ff000c7202 */ /* 0x000fe20000000f00 */
[----:B------:R-:W-:Y:S01]  /*01b0*/  UIADD3 UR4, UPT, UPT, UR4, -0x2, URZ ;  /* 0xfffffffe04047890 */ /* 0x000fe2000fffe0ff */
[----:B------:R-:W-:Y:S01]  /*01c0*/  IMAD.MOV.U32 R11, RZ, RZ, RZ ;  /* 0x000000ffff0b7224 */ /* 0x000fe200078e00ff */
[----:B------:R-:W-:Y:S01]  /*01d0*/  MOV R20, RZ ;  /* 0x000000ff00147202 */ /* 0x000fe20000000f00 */
[----:B------:R-:W-:Y:S01]  /*01e0*/  IMAD.MOV.U32 R10, RZ, RZ, 0x1 ;  /* 0x00000001ff0a7424 */ /* 0x000fe200078e00ff */
[----:B------:R-:W-:Y:S01]  /*01f0*/  UIADD3 UR5, UPT, UPT, -UR5, URZ, URZ ;  /* 0x000000ff05057290 */ /* 0x000fe2000fffe1ff */
[----:B------:R-:W1:Y:S01]  /*0200*/  LDC.64 R16, c[0x0][0x398] ;  /* 0x0000e600ff107b82 */ /* 0x000e620000000a00 */
[----:B------:R-:W-:Y:S02]  /*0210*/  IMAD.MOV.U32 R9, RZ, RZ, R0 ;  /* 0x000000ffff097224 */ /* 0x000fe400078e0000 */
[----:B------:R-:W-:-:S08]  /*0220*/  IMAD.U32 R3, RZ, RZ, UR4 ;  /* 0x00000004ff037e24 */ /* 0x000fd0000f8e00ff */
.L_x_218:
[----:B------:R-:W-:-:S05]  /*0230*/  IADD3 R15, PT, PT, R3, 0x1, RZ ;  /* 0x00000001030f7810 */ /* 0x000fca0007ffe0ff */
[----:B-1----:R-:W-:-:S06]  /*0240*/  IMAD.WIDE.U32 R24, R15, 0x8, R16 ;  /* 0x000000080f187825 */ /* 0x002fcc00078e0010 */
[----:B------:R-:W2:Y:S01]  /*0250*/  LDG.E.64 R24, desc[UR8][R24.64] ;  /* 0x0000000818187981 */ /* 0x000ea2000c1e1b00 */
[----:B0-----:R-:W-:-:S06]  /*0260*/  IMAD.WIDE.U32 R14, R15, 0x8, R18 ;  /* 0x000000080f0e7825 */ /* 0x001fcc00078e0012 */
[----:B------:R-:W5:Y:S01]  /*0270*/  LDG.E.64 R14, desc[UR8][R14.64] ;  /* 0x000000080e0e7981 */ /* 0x000f62000c1e1b00 */
[----:B------:R-:W-:Y:S01]  /*0280*/  UIADD3 UR5, UPT, UPT, UR5, 0x4, URZ ;  /* 0x0000000405057890 */ /* 0x000fe2000fffe0ff */
[----:B------:R-:W-:-:S03]  /*0290*/  CS2R R4, SRZ ;  /* 0x0000000000047805 */ /* 0x000fc6000001ff00 */
[----:B------:R-:W-:Y:S01]  /*02a0*/  UISETP.NE.AND UP0, UPT, UR5, URZ, UPT ;  /* 0x000000ff0500728c */ /* 0x000fe2000bf05270 */
[----:B--2---:R-:W-:-:S04]  /*02b0*/  ISETP.NE.U32.AND P0, PT, R24, 0x1, PT ;  /* 0x000000011800780c */ /* 0x004fc80003f05070 */
[----:B------:R-:W-:-:S13]  /*02c0*/  ISETP.NE.AND.EX P0, PT, R25, RZ, PT, P0 ;  /* 0x000000ff1900720c */ /* 0x000fda0003f05300 */
[----:B------:R-:W-:Y:S05]  /*02d0*/  @!P0 BRA `(.L_x_190) ;  /* 0x0000000000788947 */ /* 0x000fea0003800000 */
[----:B------:R-:W-:Y:S01]  /*02e0*/  SHF.R.S32.HI R4, RZ, 0x1f, R9 ;  /* 0x0000001fff047819 */ /* 0x000fe20000011409 */
[----:B------:R-:W-:Y:S03]  /*02f0*/  BSSY.RECONVERGENT B0, `(.L_x_191) ;  /* 0x000001b000007945 */ /* 0x000fe60003800200 */
[----:B-----5:R-:W-:-:S04]  /*0300*/  LOP3.LUT R2, R4, R15, RZ, 0xfc, !PT ;  /* 0x0000000f04027212 */ /* 0x020fc800078efcff */
[----:B------:R-:W-:-:S13]  /*0310*/  ISETP.NE.U32.AND P0, PT, R2, RZ, PT ;  /* 0x000000ff0200720c */ /* 0x000fda0003f05070 */
[----:B------:R-:W-:Y:S05]  /*0320*/  @P0 BRA `(.L_x_192) ;  /* 0x00000000004c0947 */ /* 0x000fea0003800000 */
[----:B------:R-:W0:Y:S01]  /*0330*/  I2F.U32.RP R2, R14 ;  /* 0x0000000e00027306 */ /* 0x000e220000209000 */
[----:B------:R-:W-:Y:S01]  /*0340*/  IMAD.MOV R7, RZ, RZ, -R14 ;  /* 0x000000ffff077224 */ /* 0x000fe200078e0a0e */
[----:B------:R-:W-:-:S06]  /*0350*/  ISETP.NE.U32.AND P1, PT, R14, RZ, PT ;  /* 0x000000ff0e00720c */ /* 0x000fcc0003f25070 */
        /* <DEDUP_REMOVED lines=10> */
[----:B------:R-:W-:-:S05]  /*0400*/  @P0 IMAD.IADD R5, R5, 0x1, -R14 ;  /* 0x0000000105050824 */ /* 0x000fca00078e0a0e */
[----:B------:R-:W-:-:S13]  /*0410*/  ISETP.GE.U32.AND P0, PT, R5, R14, PT ;  /* 0x0000000e0500720c */ /* 0x000fda0003f06070 */
[----:B------:R-:W-:Y:S02]  /*0420*/  @P0 IADD3 R5, PT, PT, -R14, R5, RZ ;  /* 0x000000050e050210 */ /* 0x000fe40007ffe1ff */
[----:B------:R-:W-:-:S05]  /*0430*/  @!P1 LOP3.LUT R5, RZ, R14, RZ, 0x33, !PT ;  /* 0x0000000eff059212 */ /* 0x000fca00078e33ff */
[----:B------:R-:W-:Y:S01]  /*0440*/  IMAD.MOV.U32 R4, RZ, RZ, R5 ;  /* 0x000000ffff047224 */ /* 0x000fe200078e0005 */
[----:B------:R-:W-:Y:S06]  /*0450*/  BRA `(.L_x_193) ;  /* 0x0000000000107947 */ /* 0x000fec0003800000 */
.L_x_192:
[----:B------:R-:W-:Y:S01]  /*0460*/  IMAD.MOV.U32 R5, RZ, RZ, R14 ;  /* 0x000000ffff057224 */ /* 0x000fe200078e000e */
[----:B------:R-:W-:Y:S02]  /*0470*/  MOV R6, R15 ;  /* 0x0000000f00067202 */ /* 0x000fe40000000f00 */
[----:B------:R-:W-:-:S07]  /*0480*/  MOV R2, 0x4a0 ;  /* 0x000004a000027802 */ /* 0x000fce0000000f00 */
[----:B------:R-:W-:Y:S05]  /*0490*/  CALL.REL.NOINC `($__internal_7_$__cuda_sm20_rem_u64) ;  /* 0x0000002000c07944 */ /* 0x000fea0003c00000 */
.L_x_193:
[----:B------:R-:W-:Y:S05]  /*04a0*/  BSYNC.RECONVERGENT B0 ;  /* 0x0000000000007941 */ /* 0x000fea0003800200 */
.L_x_191:
[----:B------:R-:W-:-:S07]  /*04b0*/  SHF.R.S32.HI R5, RZ, 0x1f, R4 ;  /* 0x0000001fff057819 */ /* 0x000fce0000011404 */
.L_x_190:
[----:B------:R-:W-:Y:S01]  /*04c0*/  SHF.R.S32.HI R7, RZ, 0x1f, R9 ;  /* 0x0000001fff077819 */ /* 0x000fe20000011409 */
[----:B------:R-:W-:Y:S01]  /*04d0*/  IMAD.MOV.U32 R13, RZ, RZ, R11 ;  /* 0x000000ffff0d7224 */ /* 0x000fe200078e000b */
[----:B------:R-:W-:Y:S01]  /*04e0*/  BSSY.RECONVERGENT B0, `(.L_x_194) ;  /* 0x0000023000007945 */ /* 0x000fe20003800200 */
[-C--:B------:R-:W-:Y:S01]  /*04f0*/  IMAD R21, R25, R10.reuse, RZ ;  /* 0x0000000a19157224 */ /* 0x080fe200078e02ff */
[----:B-----5:R-:W-:Y:S01]  /*0500*/  LOP3.LUT R2, R7, R15, RZ, 0xfc, !PT ;  /* 0x0000000f07027212 */ /* 0x020fe200078efcff */
[----:B------:R-:W-:Y:S02]  /*0510*/  IMAD R5, R5, R10, RZ ;  /* 0x0000000a05057224 */ /* 0x000fe400078e02ff */
[----:B------:R-:W-:Y:S01]  /*0520*/  IMAD.WIDE.U32 R12, R10, R4, R12 ;  /* 0x000000040a0c7225 */ /* 0x000fe200078e000c */
[----:B------:R-:W-:-:S03]  /*0530*/  ISETP.NE.U32.AND P0, PT, R2, RZ, PT ;  /* 0x000000ff0200720c */ /* 0x000fc60003f05070 */
[----:B------:R-:W-:-:S04]  /*0540*/  IMAD.WIDE.U32 R10, R24, R10, RZ ;  /* 0x0000000a180a7225 */ /* 0x000fc800078e00ff */
[----:B------:R-:W-:Y:S02]  /*0550*/  IMAD R21, R24, R20, R21 ;  /* 0x0000001418157224 */ /* 0x000fe400078e0215 */
[----:B------:R-:W-:-:S03]  /*0560*/  IMAD R5, R20, R4, R5 ;  /* 0x0000000414057224 */ /* 0x000fc600078e0205 */
[----:B------:R-:W-:Y:S01]  /*0570*/  IADD3 R21, PT, PT, R11, R21, RZ ;  /* 0x000000150b157210 */ /* 0x000fe20007ffe0ff */
[----:B------:R-:W-:Y:S01]  /*0580*/  IMAD.IADD R20, R13, 0x1, R5 ;  /* 0x000000010d147824 */ /* 0x000fe200078e0205 */
[----:B------:R-:W-:Y:S06]  /*0590*/  @P0 BRA `(.L_x_195) ;  /* 0x0000000000500947 */ /* 0x000fec0003800000 */
        /* <DEDUP_REMOVED lines=18> */
[----:B------:R-:W-:Y:S01]  /*06c0*/  IMAD.MOV.U32 R9, RZ, RZ, R6 ;  /* 0x000000ffff097224 */ /* 0x000fe200078e0006 */
[----:B------:R-:W-:Y:S06]  /*06d0*/  BRA `(.L_x_196) ;  /* 0x00000000000c7947 */ /* 0x000fec0003800000 */
.L_x_195:
[----:B------:R-:W-:Y:S02]  /*06e0*/  MOV R2, R14 ;  /* 0x0000000e00027202 */ /* 0x000fe40000000f00 */
[----:B------:R-:W-:-:S07]  /*06f0*/  MOV R6, 0x710 ;  /* 0x0000071000067802 */ /* 0x000fce0000000f00 */
[----:B------:R-:W-:Y:S05]  /*0700*/  CALL.REL.NOINC `($__internal_6_$__cuda_sm20_div_u64) ;  /* 0x0000001c00247944 */ /* 0x000fea0003c00000 */
.L_x_196:
[----:B------:R-:W-:Y:S05]  /*0710*/  BSYNC.RECONVERGENT B0 ;  /* 0x0000000000007941 */ /* 0x000fea0003800200 */
.L_x_194:
[----:B------:R-:W-:-:S06]  /*0720*/  IMAD.WIDE.U32 R26, R3, 0x8, R16 ;  /* 0x00000008031a7825 */ /* 0x000fcc00078e0010 */
[----:B------:R-:W2:Y:S01]  /*0730*/  LDG.E.64 R26, desc[UR8][R26.64] ;  /* 0x000000081a1a7981 */ /* 0x000ea2000c1e1b00 */
[----:B------:R-:W-:-:S06]  /*0740*/  IMAD.WIDE.U32 R14, R3, 0x8, R18 ;  /* 0x00000008030e7825 */ /* 0x000fcc00078e0012 */
[----:B------:R-:W5:Y:S01]  /*0750*/  LDG.E.64 R14, desc[UR8][R14.64] ;  /* 0x000000080e0e7981 */ /* 0x000f62000c1e1b00 */
[----:B------:R-:W-:Y:S02]  /*0760*/  CS2R R4, SRZ ;  /* 0x0000000000047805 */ /* 0x000fe4000001ff00 */
        /* <DEDUP_REMOVED lines=27> */
.L_x_199:
[----:B------:R-:W-:Y:S01]  /*0920*/  IMAD.MOV.U32 R5, RZ, RZ, R14 ;  /* 0x000000ffff057224 */ /* 0x000fe200078e000e */
[----:B------:R-:W-:Y:S02]  /*0930*/  MOV R6, R15 ;  /* 0x0000000f00067202 */ /* 0x000fe40000000f00 */
[----:B------:R-:W-:-:S07]  /*0940*/  MOV R2, 0x960 ;  /* 0x0000096000027802 */ /* 0x000fce0000000f00 */
[----:B------:R-:W-:Y:S05]  /*0950*/  CALL.REL.NOINC `($__internal_7_$__cuda_sm20_rem_u64) ;  /* 0x0000001c00907944 */ /* 0x000fea0003c00000 */
.L_x_200:
[----:B------:R-:W-:Y:S05]  /*0960*/  BSYNC.RECONVERGENT B0 ;  /* 0x0000000000007941 */ /* 0x000fea0003800200 */
.L_x_198:
[----:B------:R-:W-:-:S07]  /*0970*/  SHF.R.S32.HI R5, RZ, 0x1f, R4 ;  /* 0x0000001fff057819 */ /* 0x000fce0000011404 */
.L_x_197:
[----:B------:R-:W-:Y:S01]  /*0980*/  SHF.R.S32.HI R7, RZ, 0x1f, R9 ;  /* 0x0000001fff077819 */ /* 0x000fe20000011409 */
[-C--:B------:R-:W-:Y:S01]  /*0990*/  IMAD R2, R5, R10.reuse, RZ ;  /* 0x0000000a05027224 */ /* 0x080fe200078e02ff */
[----:B------:R-:W-:Y:S01]  /*09a0*/  BSSY.RECONVERGENT B0, `(.L_x_201) ;  /* 0x0000023000007945 */ /* 0x000fe20003800200 */
[-C--:B------:R-:W-:Y:S01]  /*09b0*/  IMAD R5, R27, R10.reuse, RZ ;  /* 0x0000000a1b057224 */ /* 0x080fe200078e02ff */
[----:B-----5:R-:W-:Y:S01]  /*09c0*/  LOP3.LUT R6, R7, R15, RZ, 0xfc, !PT ;  /* 0x0000000f07067212 */ /* 0x020fe200078efcff */
[----:B------:R-:W-:Y:S02]  /*09d0*/  IMAD.MOV.U32 R13, RZ, RZ, R20 ;  /* 0x000000ffff0d7224 */ /* 0x000fe400078e0014 */
[----:B------:R-:W-:Y:S01]  /*09e0*/  IMAD.WIDE.U32 R24, R26, R10, RZ ;  /* 0x0000000a1a187225 */ /* 0x000fe200078e00ff */
[----:B------:R-:W-:-:S03]  /*09f0*/  ISETP.NE.U32.AND P0, PT, R6, RZ, PT ;  /* 0x000000ff0600720c */ /* 0x000fc60003f05070 */
[----:B------:R-:W-:Y:S02]  /*0a00*/  IMAD R5, R26, R21, R5 ;  /* 0x000000151a057224 */ /* 0x000fe400078e0205 */
[----:B------:R-:W-:-:S03]  /*0a10*/  IMAD.WIDE.U32 R12, R4, R10, R12 ;  /* 0x0000000a040c7225 */ /* 0x000fc600078e000c */
[----:B------:R-:W-:Y:S01]  /*0a20*/  IADD3 R10, PT, PT, R25, R5, RZ ;  /* 0x00000005190a7210 */ /* 0x000fe20007ffe0ff */
[----:B------:R-:W-:-:S04]  /*0a30*/  IMAD R11, R4, R21, R2 ;  /* 0x00000015040b7224 */ /* 0x000fc800078e0202 */
[----:B------:R-:W-:Y:S01]  /*0a40*/  IMAD.IADD R11, R13, 0x1, R11 ;  /* 0x000000010d0b7824 */ /* 0x000fe200078e020b */
[----:B------:R-:W-:Y:S06]  /*0a50*/  @P0 BRA `(.L_x_202) ;  /* 0x0000000000500947 */ /* 0x000fec0003800000 */
        /* <DEDUP_REMOVED lines=18> */
[----:B------:R-:W-:Y:S01]  /*0b80*/  MOV R9, R6 ;  /* 0x0000000600097202 */ /* 0x000fe20000000f00 */
[----:B------:R-:W-:Y:S06]  /*0b90*/  BRA `(.L_x_203) ;  /* 0x00000000000c7947 */ /* 0x000fec0003800000 */
.L_x_202:
[----:B------:R-:W-:Y:S01]  /*0ba0*/  IMAD.MOV.U32 R2, RZ, RZ, R14 ;  /* 0x000000ffff027224 */ /* 0x000fe200078e000e */
[----:B------:R-:W-:-:S07]  /*0bb0*/  MOV R6, 0xbd0 ;  /* 0x00000bd000067802 */ /* 0x000fce0000000f00 */
[----:B------:R-:W-:Y:S05]  /*0bc0*/  CALL.REL.NOINC `($__internal_6_$__cuda_sm20_div_u64) ;  /* 0x0000001400f47944 */ /* 0x000fea0003c00000 */
.L_x_203:
[----:B------:R-:W-:Y:S05]  /*0bd0*/  BSYNC.RECONVERGENT B0 ;  /* 0x0000000000007941 */ /* 0x000fea0003800200 */
.L_x_201:
[----:B------:R-:W-:-:S05]  /*0be0*/  IADD3 R15, PT, PT, R3, -0x1, RZ ;  /* 0xffffffff030f7810 */ /* 0x000fca0007ffe0ff */
        /* <DEDUP_REMOVED lines=32> */
.L_x_206:
[----:B------:R-:W-:Y:S01]  /*0df0*/  MOV R5, R14 ;  /* 0x0000000e00057202 */ /* 0x000fe20000000f00 */
[----:B------:R-:W-:Y:S01]  /*0e00*/  IMAD.MOV.U32 R6, RZ, RZ, R15 ;  /* 0x000000ffff067224 */ /* 0x000fe200078e000f */
[----:B------:R-:W-:-:S07]  /*0e10*/  MOV R2, 0xe30 ;  /* 0x00000e3000027802 */ /* 0x000fce0000000f00 */
[----:B------:R-:W-:Y:S05]  /*0e20*/  CALL.REL.NOINC `($__internal_7_$__cuda_sm20_rem_u64) ;  /* 0x00000018005c7944 */ /* 0x000fea0003c00000 */
.L_x_207:
[----:B------:R-:W-:Y:S05]  /*0e30*/  BSYNC.RECONVERGENT B0 ;  /* 0x0000000000007941 */ /* 0x000fea0003800200 */
.L_x_205:
[----:B------:R-:W-:-:S07]  /*0e40*/  SHF.R.S32.HI R5, RZ, 0x1f, R4 ;  /* 0x0000001fff057819 */ /* 0x000fce0000011404 */
.L_x_204:
[----:B------:R-:W-:Y:S01]  /*0e50*/  SHF.R.S32.HI R7, RZ, 0x1f, R9 ;  /* 0x0000001fff077819 */ /* 0x000fe20000011409 */
[-C--:B------:R-:W-:Y:S01]  /*0e60*/  IMAD R5, R5, R24.reuse, RZ ;  /* 0x0000001805057224 */ /* 0x080fe200078e02ff */
[----:B------:R-:W-:Y:S01]  /*0e70*/  MOV R13, R11 ;  /* 0x0000000b000d7202 */ /* 0x000fe20000000f00 */
[----:B------:R-:W-:Y:S01]  /*0e80*/  IMAD R11, R21, R24, RZ ;  /* 0x00000018150b7224 */ /* 0x000fe200078e02ff */
[----:B-----5:R-:W-:Y:S01]  /*0e90*/  LOP3.LUT R2, R7, R15, RZ, 0xfc, !PT ;  /* 0x0000000f07027212 */ /* 0x020fe200078efcff */
[C---:B------:R-:W-:Y:S01]  /*0ea0*/  IMAD R5, R4.reuse, R10, R5 ;  /* 0x0000000a04057224 */ /* 0x040fe200078e0205 */
[----:B------:R-:W-:Y:S01]  /*0eb0*/  BSSY.RECONVERGENT B0, `(.L_x_208) ;  /* 0x000001f000007945 */ /* 0x000fe20003800200 */
[----:B------:R-:W-:Y:S01]  /*0ec0*/  IMAD.WIDE.U32 R12, R4, R24, R12 ;  /* 0x00000018040c7225 */ /* 0x000fe200078e000c */
[----:B------:R-:W-:-:S03]  /*0ed0*/  ISETP.NE.U32.AND P0, PT, R2, RZ, PT ;  /* 0x000000ff0200720c */ /* 0x000fc60003f05070 */
[----:B------:R-:W-:-:S04]  /*0ee0*/  IMAD.WIDE.U32 R24, R20, R24, RZ ;  /* 0x0000001814187225 */ /* 0x000fc800078e00ff */
[----:B------:R-:W-:Y:S02]  /*0ef0*/  IMAD R21, R20, R10, R11 ;  /* 0x0000000a14157224 */ /* 0x000fe400078e020b */
[----:B------:R-:W-:-:S03]  /*0f00*/  IMAD.IADD R11, R13, 0x1, R5 ;  /* 0x000000010d0b7824 */ /* 0x000fc600078e0205 */
[----:B------:R-:W-:Y:S01]  /*0f10*/  IADD3 R10, PT, PT, R25, R21, RZ ;  /* 0x00000015190a7210 */ /* 0x000fe20007ffe0ff */
        /* <DEDUP_REMOVED lines=21> */
.L_x_209:
[----:B------:R-:W-:Y:S01]  /*1070*/  IMAD.MOV.U32 R2, RZ, RZ, R14 ;  /* 0x000000ffff027224 */ /* 0x000fe200078e000e */
[----:B------:R-:W-:-:S07]  /*1080*/  MOV R6, 0x10a0 ;  /* 0x000010a000067802 */ /* 0x000fce0000000f00 */
[----:B------:R-:W-:Y:S05]  /*1090*/  CALL.REL.NOINC `($__internal_6_$__cuda_sm20_div_u64) ;  /* 0x0000001000c07944 */ /* 0x000fea0003c00000 */
.L_x_210:
[----:B------:R-:W-:Y:S05]  /*10a0*/  BSYNC.RECONVERGENT B0 ;  /* 0x0000000000007941 */ /* 0x000fea0003800200 */
.L_x_208:
        /* <DEDUP_REMOVED lines=33> */
.L_x_213:
[----:B------:R-:W-:Y:S01]  /*12c0*/  MOV R5, R14 ;  /* 0x0000000e00057202 */ /* 0x000fe20000000f00 */
[----:B------:R-:W-:Y:S01]  /*12d0*/  IMAD.MOV.U32 R6, RZ, RZ, R15 ;  /* 0x000000ffff067224 */ /* 0x000fe200078e000f */
[----:B------:R-:W-:-:S07]  /*12e0*/  MOV R2, 0x1300 ;  /* 0x0000130000027802 */ /* 0x000fce0000000f00 */
[----:B------:R-:W-:Y:S05]  /*12f0*/  CALL.REL.NOINC `($__internal_7_$__cuda_sm20_rem_u64) ;  /* 0x0000001400287944 */ /* 0x000fea0003c00000 */
.L_x_214:
[----:B------:R-:W-:Y:S05]  /*1300*/  BSYNC.RECONVERGENT B0 ;  /* 0x0000000000007941 */ /* 0x000fea0003800200 */
.L_x_212:
[----:B------:R-:W-:-:S07]  /*1310*/  SHF.R.S32.HI R5, RZ, 0x1f, R4 ;  /* 0x0000001fff057819 */ /* 0x000fce0000011404 */
.L_x_211:
        /* <DEDUP_REMOVED lines=11> */
[----:B------:R-:W-:-:S03]  /*13d0*/  IMAD.MOV.U32 R10, RZ, RZ, R24 ;  /* 0x000000ffff0a7224 */ /* 0x000fc600078e0018 */
[----:B------:R-:W-:Y:S01]  /*13e0*/  IADD3 R20, PT, PT, R25, R11, RZ ;  /* 0x0000000b19147210 */ /* 0x000fe20007ffe0ff */
[----:B------:R-:W-:Y:S01]  /*13f0*/  IMAD.IADD R11, R13, 0x1, R5 ;  /* 0x000000010d0b7824 */ /* 0x000fe200078e0205 */
[----:B------:R-:W-:Y:S06]  /*1400*/  @P0 BRA `(.L_x_216) ;  /* 0x0000000000500947 */ /* 0x000fec0003800000 */
        /* <DEDUP_REMOVED lines=18> */
[----:B------:R-:W-:Y:S01]  /*1530*/  IMAD.MOV.U32 R9, RZ, RZ, R6 ;  /* 0x000000ffff097224 */ /* 0x000fe200078e0006 */
[----:B------:R-:W-:Y:S06]  /*1540*/  BRA `(.L_x_217) ;  /* 0x00000000000c7947 */ /* 0x000fec0003800000 */
.L_x_216:
[----:B------:R-:W-:Y:S02]  /*1550*/  MOV R2, R14 ;  /* 0x0000000e00027202 */ /* 0x000fe40000000f00 */
[----:B------:R-:W-:-:S07]  /*1560*/  MOV R6, 0x1580 ;  /* 0x0000158000067802 */ /* 0x000fce0000000f00 */
[----:B------:R-:W-:Y:S05]  /*1570*/  CALL.REL.NOINC `($__internal_6_$__cuda_sm20_div_u64) ;  /* 0x0000000c00887944 */ /* 0x000fea0003c00000 */
.L_x_217:
[----:B------:R-:W-:Y:S05]  /*1580*/  BSYNC.RECONVERGENT B0 ;  /* 0x0000000000007941 */ /* 0x000fea0003800200 */
.L_x_215:
[----:B------:R-:W-:Y:S01]  /*1590*/  VIADD R3, R3, 0xfffffffc ;  /* 0xfffffffc03037836 */ /* 0x000fe20000000000 */
[----:B------:R-:W-:Y:S06]  /*15a0*/  BRA.U UP0, `(.L_x_218) ;  /* 0xffffffed00207547 */ /* 0x000fec000b83ffff */
[----:B------:R-:W-:-:S07]  /*15b0*/  IADD3 R3, PT, PT, R3, 0x2, RZ ;  /* 0x0000000203037810 */ /* 0x000fce0007ffe0ff */
.L_x_189:
[----:B------:R-:W-:-:S09]  /*15c0*/  UISETP.NE.AND UP0, UPT, UR6, URZ, UPT ;  /* 0x000000ff0600728c */ /* 0x000fd2000bf05270 */
[----:B------:R-:W-:Y:S05]  /*15d0*/  BRA.U !UP0, `(.L_x_188) ;  /* 0x0000000d08507547 */ /* 0x000fea000b800000 */
[----:B------:R-:W-:-:S09]  /*15e0*/  UISETP.NE.AND UP0, UPT, UR6, 0x1, UPT ;  /* 0x000000010600788c */ /* 0x000fd2000bf05270 */
[----:B------:R-:W-:Y:S05]  /*15f0*/  BRA.U !UP0, `(.L_x_219) ;  /* 0x00000009087c7547 */ /* 0x000fea000b800000 */
[----:B------:R-:W0:Y:S01]  /*1600*/  LDC.64 R18, c[0x0][0x398] ;  /* 0x0000e600ff127b82 */ /* 0x000e220000000a00 */
[----:B------:R-:W-:-:S07]  /*1610*/  VIADD R5, R3, 0xffffffff ;  /* 0xffffffff03057836 */ /* 0x000fce0000000000 */
[----:B------:R-:W1:Y:S01]  /*1620*/  LDC.64 R14, c[0x0][0x3a0] ;  /* 0x0000e800ff0e7b82 */ /* 0x000e620000000a00 */
[----:B0-----:R-:W-:-:S06]  /*1630*/  IMAD.WIDE.U32 R18, R5, 0x8, R18 ;  /* 0x0000000805127825 */ /* 0x001fcc00078e0012 */
[----:B------:R-:W2:Y:S01]  /*1640*/  LDG.E.64 R18, desc[UR8][R18.64] ;  /* 0x0000000812127981 */ /* 0x000ea2000c1e1b00 */
[----:B-1----:R-:W-:-:S06]  /*1650*/  IMAD.WIDE.U32 R14, R5, 0x8, R14 ;  /* 0x00000008050e7825 */ /* 0x002fcc00078e000e */
        /* <DEDUP_REMOVED lines=25> */
[----:B------:R-:W-:Y:S01]  /*17f0*/  @P0 IMAD.IADD R5, R5, 0x1, -R14 ;  /* 0x0000000105050824 */ /* 0x000fe200078e0a0e */
[----:B------:R-:W-:-:S04]  /*1800*/  @!P1 LOP3.LUT R5, RZ, R14, RZ, 0x33, !PT ;  /* 0x0000000eff059212 */ /* 0x000fc800078e33ff */
[----:B------:R-:W-:Y:S01]  /*1810*/  MOV R4, R5 ;  /* 0x0000000500047202 */ /* 0x000fe20000000f00 */
[----:B------:R-:W-:Y:S06]  /*1820*/  BRA `(.L_x_223) ;  /* 0x0000000000107947 */ /* 0x000fec0003800000 */
.L_x_222:
[----:B------:R-:W-:Y:S01]  /*1830*/  IMAD.MOV.U32 R5, RZ, RZ, R14 ;  /* 0x000000ffff057224 */ /* 0x000fe200078e000e */
[----:B------:R-:W-:Y:S02]  /*1840*/  MOV R6, R15 ;  /* 0x0000000f00067202 */ /* 0x000fe40000000f00 */
[----:B------:R-:W-:-:S07]  /*1850*/  MOV R2, 0x1870 ;  /* 0x0000187000027802 */ /* 0x000fce0000000f00 */
[----:B------:R-:W-:Y:S05]  /*1860*/  CALL.REL.NOINC `($__internal_7_$__cuda_sm20_rem_u64) ;  /* 0x0000000c00cc7944 */ /* 0x000fea0003c00000 */
.L_x_223:
[----:B------:R-:W-:Y:S05]  /*1870*/  BSYNC.RECONVERGENT B0 ;  /* 0x0000000000007941 */ /* 0x000fea0003800200 */
.L_x_221:
[----:B------:R-:W-:-:S07]  /*1880*/  SHF.R.S32.HI R5, RZ, 0x1f, R4 ;  /* 0x0000001fff057819 */ /* 0x000fce0000011404 */
.L_x_220:
[----:B------:R-:W-:Y:S01]  /*1890*/  SHF.R.S32.HI R7, RZ, 0x1f, R9 ;  /* 0x0000001fff077819 */ /* 0x000fe20000011409 */
[----:B------:R-:W-:Y:S01]  /*18a0*/  IMAD.MOV.U32 R13, RZ, RZ, R11 ;  /* 0x000000ffff0d7224 */ /* 0x000fe200078e000b */
[----:B------:R-:W-:Y:S01]  /*18b0*/  BSSY.RECONVERGENT B0, `(.L_x_224) ;  /* 0x0000023000007945 */ /* 0x000fe20003800200 */
[-C--:B------:R-:W-:Y:S01]  /*18c0*/  IMAD R5, R5, R10.reuse, RZ ;  /* 0x0000000a05057224 */ /* 0x080fe200078e02ff */
[----:B-----5:R-:W-:Y:S01]  /*18d0*/  LOP3.LUT R2, R7, R15, RZ, 0xfc, !PT ;  /* 0x0000000f07027212 */ /* 0x020fe200078efcff */
[-C--:B------:R-:W-:Y:S02]  /*18e0*/  IMAD R11, R19, R10.reuse, RZ ;  /* 0x0000000a130b7224 */ /* 0x080fe400078e02ff */
[----:B------:R-:W-:Y:S01]  /*18f0*/  IMAD.WIDE.U32 R12, R4, R10, R12 ;  /* 0x0000000a040c7225 */ /* 0x000fe200078e000c */
[----:B------:R-:W-:-:S03]  /*1900*/  ISETP.NE.U32.AND P0, PT, R2, RZ, PT ;  /* 0x000000ff0200720c */ /* 0x000fc60003f05070 */
[----:B------:R-:W-:Y:S02]  /*1910*/  IMAD R5, R4, R20, R5 ;  /* 0x0000001404057224 */ /* 0x000fe400078e0205 */
[----:B------:R-:W-:-:S03]  /*1920*/  IMAD.WIDE.U32 R16, R18, R10, RZ ;  /* 0x0000000a12107225 */ /* 0x000fc600078e00ff */
[----:B------:R-:W-:Y:S01]  /*1930*/  IADD3 R19, PT, PT, R13, R5, RZ ;  /* 0x000000050d137210 */ /* 0x000fe20007ffe0ff */
[----:B------:R-:W-:-:S04]  /*1940*/  IMAD R11, R18, R20, R11 ;  /* 0x00000014120b7224 */ /* 0x000fc800078e020b */
        /* <DEDUP_REMOVED lines=22> */
.L_x_225:
[----:B------:R-:W-:Y:S02]  /*1ab0*/  MOV R2, R14 ;  /* 0x0000000e00027202 */ /* 0x000fe40000000f00 */
[----:B------:R-:W-:-:S07]  /*1ac0*/  MOV R6, 0x1ae0 ;  /* 0x00001ae000067802 */ /* 0x000fce0000000f00 */
[----:B------:R-:W-:Y:S05]  /*1ad0*/  CALL.REL.NOINC `($__internal_6_$__cuda_sm20_div_u64) ;  /* 0x0000000800307944 */ /* 0x000fea0003c00000 */
.L_x_226:
[----:B------:R-:W-:Y:S05]  /*1ae0*/  BSYNC.RECONVERGENT B0 ;  /* 0x0000000000007941 */ /* 0x000fea0003800200 */
.L_x_224:
        /* <DEDUP_REMOVED lines=35> */
.L_x_229:
[----:B------:R-:W-:Y:S01]  /*1d20*/  IMAD.MOV.U32 R5, RZ, RZ, R14 ;  /* 0x000000ffff057224 */ /* 0x000fe200078e000e */
[----:B------:R-:W-:Y:S02]  /*1d30*/  MOV R6, R15 ;  /* 0x0000000f00067202 */ /* 0x000fe40000000f00 */
[----:B------:R-:W-:-:S07]  /*1d40*/  MOV R2, 0x1d60 ;  /* 0x00001d6000027802 */ /* 0x000fce0000000f00 */
[----:B------:R-:W-:Y:S05]  /*1d50*/  CALL.REL.NOINC `($__internal_7_$__cuda_sm20_rem_u64) ;  /* 0x0000000800907944 */ /* 0x000fea0003c00000 */
.L_x_230:
[----:B------:R-:W-:Y:S05]  /*1d60*/  BSYNC.RECONVERGENT B0 ;  /* 0x0000000000007941 */ /* 0x000fea0003800200 */
.L_x_228:
[----:B------:R-:W-:-:S07]  /*1d70*/  SHF.R.S32.HI R5, RZ, 0x1f, R4 ;  /* 0x0000001fff057819 */ /* 0x000fce0000011404 */
.L_x_227:
        /* <DEDUP_REMOVED lines=9> */
[----:B------:R-:W-:-:S04]  /*1e10*/  IMAD.WIDE.U32 R16, R20, R16, RZ ;  /* 0x0000001014107225 */ /* 0x000fc800078e00ff */
[----:B------:R-:W-:Y:S01]  /*1e20*/  IMAD R11, R20, R10, R11 ;  /* 0x0000000a140b7224 */ /* 0x000fe200078e020b */
[----:B------:R-:W-:-:S03]  /*1e30*/  MOV R10, R16 ;  /* 0x00000010000a7202 */ /* 0x000fc60000000f00 */
[----:B------:R-:W-:Y:S01]  /*1e40*/  IMAD.IADD R20, R17, 0x1, R11 ;  /* 0x0000000111147824 */ /* 0x000fe200078e020b */
        /* <DEDUP_REMOVED lines=22> */
.L_x_231:
[----:B------:R-:W-:Y:S01]  /*1fb0*/  IMAD.MOV.U32 R2, RZ, RZ, R14 ;  /* 0x000000ffff027224 */ /* 0x000fe200078e000e */
[----:B------:R-:W-:-:S07]  /*1fc0*/  MOV R6, 0x1fe0 ;  /* 0x00001fe000067802 */ /* 0x000fce0000000f00 */
[----:B------:R-:W-:Y:S05]  /*1fd0*/  CALL.REL.NOINC `($__internal_6_$__cuda_sm20_div_u64) ;  /* 0x0000000000f07944 */ /* 0x000fea0003c00000 */
.L_x_232:
[----:B------:R-:W-:Y:S05]  /*1fe0*/  BSYNC.RECONVERGENT B0 ;  /* 0x0000000000007941 */ /* 0x000fea0003800200 */
.L_x_219:
[----:B------:R-:W0:Y:S02]  /*1ff0*/  LDCU UR4, c[0x0][0x394] ;  /* 0x00007280ff0477ac */ /* 0x000e240008000800 */
[----:B0-----:R-:W-:-:S04]  /*2000*/  ULOP3.LUT UR4, UR4, 0x1, URZ, 0xc0, !UPT ;  /* 0x0000000104047892 */ /* 0x001fc8000f8ec0ff */
[----:B------:R-:W-:-:S09]  /*2010*/  UISETP.NE.U32.AND UP0, UPT, UR4, 0x1, UPT ;  /* 0x000000010400788c */ /* 0x000fd2000bf05070 */
[----:B------:R-:W-:Y:S05]  /*2020*/  BRA.U UP0, `(.L_x_188) ;  /* 0x0000000100bc7547 */ /* 0x000fea000b800000 */
[----:B------:R-:W0:Y:S01]  /*2030*/  LDC.64 R4, c[0x0][0x398] ;  /* 0x0000e600ff047b82 */ /* 0x000e220000000a00 */
[----:B------:R-:W-:-:S07]  /*2040*/  IADD3 R13, PT, PT, R3, -0x1, RZ ;  /* 0xffffffff030d7810 */ /* 0x000fce0007ffe0ff */
[----:B------:R-:W1:Y:S01]  /*2050*/  LDC.64 R6, c[0x0][0x3a0] ;  /* 0x0000e800ff067b82 */ /* 0x000e620000000a00 */
[----:B0-----:R-:W-:-:S06]  /*2060*/  IMAD.WIDE.U32 R2, R13, 0x8, R4 ;  /* 0x000000080d027825 */ /* 0x001fcc00078e0004 */
[----:B------:R-:W2:Y:S01]  /*2070*/  LDG.E.64 R2, desc[UR8][R2.64] ;  /* 0x0000000802027981 */ /* 0x000ea2000c1e1b00 */
[----:B------:R-:W-:Y:S01]  /*2080*/  CS2R R4, SRZ ;  /* 0x0000000000047805 */ /* 0x000fe2000001ff00 */
[----:B-1----:R-:W-:Y:S01]  /*2090*/  IMAD.WIDE.U32 R6, R13, 0x8, R6 ;  /* 0x000000080d067825 */ /* 0x002fe200078e0006 */
[----:B--2---:R-:W-:-:S04]  /*20a0*/  ISETP.NE.U32.AND P0, PT, R2, 0x1, PT ;  /* 0x000000010200780c */ /* 0x004fc80003f05070 */
[----:B------:R-:W-:-:S13]  /*20b0*/  ISETP.NE.AND.EX P0, PT, R3, RZ, PT, P0 ;  /* 0x000000ff0300720c */ /* 0x000fda0003f05300 */
[----:B------:R-:W-:Y:S05]  /*20c0*/  @!P0 BRA `(.L_x_233) ;  /* 0x0000000000808947 */ /* 0x000fea0003800000 */
[----:B------:R-:W2:Y:S01]  /*20d0*/  LDG.E.64 R2, desc[UR8][R6.64] ;  /* 0x0000000806027981 */ /* 0x000ea2000c1e1b00 */
[----:B------:R-:W-:Y:S01]  /*20e0*/  SHF.R.S32.HI R13, RZ, 0x1f, R9 ;  /* 0x0000001fff0d7819 */ /* 0x000fe20000011409 */
[----:B------:R-:W-:Y:S03]  /*20f0*/  BSSY.RECONVERGENT B0, `(.L_x_234) ;  /* 0x000001c000007945 */ /* 0x000fe60003800200 */
[----:B--2---:R-:W-:-:S04]  /*2100*/  LOP3.LUT R4, R13, R3, RZ, 0xfc, !PT ;  /* 0x000000030d047212 */ /* 0x004fc800078efcff */
        /* <DEDUP_REMOVED lines=21> */
.L_x_235:
[----:B------:R-:W-:Y:S01]  /*2260*/  MOV R5, R2 ;  /* 0x0000000200057202 */ /* 0x000fe20000000f00 */
[----:B------:R-:W-:Y:S01]  /*2270*/  IMAD.MOV.U32 R6, RZ, RZ, R3 ;  /* 0x000000ffff067224 */ /* 0x000fe200078e0003 */
[----:B------:R-:W-:Y:S02]  /*2280*/  MOV R4, R13 ;  /* 0x0000000d00047202 */ /* 0x000fe40000000f00 */
[----:B------:R-:W-:-:S07]  /*2290*/  MOV R2, 0x22b0 ;  /* 0x000022b000027802 */ /* 0x000fce0000000f00 */
[----:B------:R-:W-:Y:S05]  /*22a0*/  CALL.REL.NOINC `($__internal_7_$__cuda_sm20_rem_u64) ;  /* 0x00000004003c7944 */ /* 0x000fea0003c00000 */
.L_x_236:
[----:B------:R-:W-:Y:S05]  /*22b0*/  BSYNC.RECONVERGENT B0 ;  /* 0x0000000000007941 */ /* 0x000fea0003800200 */
.L_x_234:
[----:B------:R-:W-:-:S07]  /*22c0*/  SHF.R.S32.HI R5, RZ, 0x1f, R4 ;  /* 0x0000001fff057819 */ /* 0x000fce0000011404 */
.L_x_233:
[----:B------:R-:W-:Y:S02]  /*22d0*/  IMAD R3, R5, R10, RZ ;  /* 0x0000000a05037224 */ /* 0x000fe400078e02ff */
[----:B------:R-:W-:Y:S02]  /*22e0*/  IMAD.MOV.U32 R13, RZ, RZ, R11 ;  /* 0x000000ffff0d7224 */ /* 0x000fe400078e000b */
[-C--:B------:R-:W-:Y:S02]  /*22f0*/  IMAD R3, R20, R4.reuse, R3 ;  /* 0x0000000414037224 */ /* 0x080fe400078e0203 */
[----:B------:R-:W-:-:S05]  /*2300*/  IMAD.WIDE.U32 R12, R10, R4, R12 ;  /* 0x000000040a0c7225 */ /* 0x000fca00078e000c */
[----:B------:R-:W-:-:S07]  /*2310*/  IADD3 R11, PT, PT, R13, R3, RZ ;  /* 0x000000030d0b7210 */ /* 0x000fce0007ffe0ff */
.L_x_188:
[----:B------:R-:W0:Y:S01]  /*2320*/  LDCU.64 UR4, c[0x0][0x380] ;  /* 0x00007000ff0477ac */ /* 0x000e220008000a00 */
[----:B------:R-:W1:Y:S01]  /*2330*/  LDC.64 R4, c[0x0][0x388] ;  /* 0x0000e200ff047b82 */ /* 0x000e620000000a00 */
[----:B0-----:R-:W-:-:S04]  /*2340*/  LEA R2, P0, R12, UR4, 0x3 ;  /* 0x000000040c027c11 */ /* 0x001fc8000f8018ff */
[----:B------:R-:W-:-:S06]  /*2350*/  LEA.HI.X R3, R12, UR5, R11, 0x3, P0 ;  /* 0x000000050c037c11 */ /* 0x000fcc00080f1c0b */
[----:B------:R-:W2:Y:S01]  /*2360*/  LDG.E.64 R2, desc[UR8][R2.64] ;  /* 0x0000000802027981 */ /* 0x000ea2000c1e1b00 */
[----:B-1----:R-:W-:-:S05]  /*2370*/  IMAD.WIDE R4, R0, 0x8, R4 ;  /* 0x0000000800047825 */ /* 0x002fca00078e0204 */
[----:B--2---:R-:W-:Y:S01]  /*2380*/  STG.E.64 desc[UR8][R4.64], R2 ;  /* 0x0000000204007986 */ /* 0x004fe2000c101b08 */
[----:B------:R-:W-:Y:S05]  /*2390*/  EXIT ;  /* 0x000000000000794d */ /* 0x000fea0003800000 */
        .weak           $__internal_6_$__cuda_sm20_div_u64
        .type           $__internal_6_$__cuda_sm20_div_u64,@function
        .size           $__internal_6_$__cuda_sm20_div_u64,($__internal_7_$__cuda_sm20_rem_u64 - $__internal_6_$__cuda_sm20_div_u64)
$__internal_6_$__cuda_sm20_div_u64:
[----:B------:R-:W-:Y:S01]  /*23a0*/  IMAD.MOV.U32 R4, RZ, RZ, R2 ;  /* 0x000000ffff047224 */ /* 0x000fe200078e0002 */
[----:B------:R-:W-:-:S05]  /*23b0*/  MOV R5, R15 ;  /* 0x0000000f00057202 */ /* 0x000fca0000000f00 */
[----:B------:R-:W0:Y:S08]  /*23c0*/  I2F.U64.RP R4, R4 ;  /* 0x0000000400047312 */ /* 0x000e300000309000 */
[----:B0-----:R-:W0:Y:S02]  /*23d0*/  MUFU.RCP R4, R4 ;  /* 0x0000000400047308 */ /* 0x001e240000001000 */
[----:B0-----:R-:W-:-:S06]  /*23e0*/  VIADD R4, R4, 0x1ffffffe ;  /* 0x1ffffffe04047836 */ /* 0x001fcc0000000000 */
[----:B------:R-:W0:Y:S02]  /*23f0*/  F2I.U64.TRUNC R26, R4 ;  /* 0x00000004001a7311 */ /* 0x000e24000020d800 */
[----:B0-----:R-:W-:-:S04]  /*2400*/  IMAD.WIDE.U32 R4, R26, R2, RZ ;  /* 0x000000021a047225 */ /* 0x001fc800078e00ff */
[C---:B------:R-:W-:Y:S01]  /*2410*/  IMAD R5, R26.reuse, R15, R5 ;  /* 0x0000000f1a057224 */ /* 0x040fe200078e0205 */
[----:B------:R-:W-:Y:S01]  /*2420*/  IADD3 R8, P0, PT, RZ, -R4, RZ ;  /* 0x80000004ff087210 */ /* 0x000fe20007f1e0ff */
[----:B------:R-:W-:Y:S02]  /*2430*/  IMAD.MOV.U32 R23, RZ, RZ, R26 ;  /* 0x000000ffff177224 */ /* 0x000fe400078e001a */
        /* <DEDUP_REMOVED lines=31> */
[C---:B------:R-:W-:Y:S01]  /*2630*/  IMAD.WIDE.U32 R22, R4.reuse, R2, RZ ;  /* 0x0000000204167225 */ /* 0x040fe200078e00ff */
[----:B------:R-:W-:-:S03]  /*2640*/  IADD3 R14, PT, PT, R4, 0x1, RZ ;  /* 0x00000001040e7810 */ /* 0x000fc60007ffe0ff */
[----:B------:R-:W-:Y:S01]  /*2650*/  IMAD.X R8, RZ, RZ, R5, P1 ;  /* 0x000000ffff087224 */ /* 0x000fe200008e0605 */
[----:B------:R-:W-:Y:S01]  /*2660*/  IADD3 R9, P1, PT, -R22, R9, RZ ;  /* 0x0000000916097210 */ /* 0x000fe20007f3e1ff */
[----:B------:R-:W-:-:S03]  /*2670*/  IMAD R5, R4, R15, R23 ;  /* 0x0000000f04057224 */ /* 0x000fc600078e0217 */
[-C--:B------:R-:W-:Y:S01]  /*2680*/  ISETP.GE.U32.AND P0, PT, R9, R2.reuse, PT ;  /* 0x000000020900720c */ /* 0x080fe20003f06070 */
[----:B------:R-:W-:-:S05]  /*2690*/  IMAD R5, R8, R2, R5 ;  /* 0x0000000208057224 */ /* 0x000fca00078e0205 */
[----:B------:R-:W-:Y:S02]  /*26a0*/  IADD3.X R7, PT, PT, ~R5, R7, RZ, P1, !PT ;  /* 0x0000000705077210 */ /* 0x000fe40000ffe5ff */
[----:B------:R-:W-:Y:S02]  /*26b0*/  IADD3 R8, P1, PT, -R2, R9, RZ ;  /* 0x0000000902087210 */ /* 0x000fe40007f3e1ff */
[----:B------:R-:W-:-:S03]  /*26c0*/  ISETP.GE.U32.AND.EX P0, PT, R7, R15, PT, P0 ;  /* 0x0000000f0700720c */ /* 0x000fc60003f06100 */
[----:B------:R-:W-:Y:S01]  /*26d0*/  IMAD.X R5, R7, 0x1, ~R15, P1 ;  /* 0x0000000107057824 */ /* 0x000fe200008e0e0f */
[----:B------:R-:W-:Y:S02]  /*26e0*/  SEL R8, R8, R9, P0 ;  /* 0x0000000908087207 */ /* 0x000fe40000000000 */
[----:B------:R-:W-:Y:S02]  /*26f0*/  SEL R14, R14, R4, P0 ;  /* 0x000000040e0e7207 */ /* 0x000fe40000000000 */
[----:B------:R-:W-:Y:S01]  /*2700*/  SEL R5, R5, R7, P0 ;  /* 0x0000000705057207 */ /* 0x000fe20000000000 */
[----:B------:R-:W-:Y:S01]  /*2710*/  HFMA2 R7, -RZ, RZ, 0, 0 ;  /* 0x00000000ff077431 */ /* 0x000fe200000001ff */
[----:B------:R-:W-:Y:S02]  /*2720*/  ISETP.GE.U32.AND P0, PT, R8, R2, PT ;  /* 0x000000020800720c */ /* 0x000fe40003f06070 */
[----:B------:R-:W-:Y:S01]  /*2730*/  ISETP.NE.U32.AND P1, PT, R2, RZ, PT ;  /* 0x000000ff0200720c */ /* 0x000fe20003f25070 */
[----:B------:R-:W-:Y:S01]  /*2740*/  VIADD R2, R14, 0x1 ;  /* 0x000000010e027836 */ /* 0x000fe20000000000 */
[----:B------:R-:W-:-:S02]  /*2750*/  ISETP.GE.U32.AND.EX P0, PT, R5, R15, PT, P0 ;  /* 0x0000000f0500720c */ /* 0x000fc40003f06100 */
[----:B------:R-:W-:Y:S02]  /*2760*/  ISETP.NE.AND.EX P1, PT, R15, RZ, PT, P1 ;  /* 0x000000ff0f00720c */ /* 0x000fe40003f25310 */
[----:B------:R-:W-:-:S04]  /*2770*/  SEL R2, R2, R14, P0 ;  /* 0x0000000e02027207 */ /* 0x000fc80000000000 */
[----:B------:R-:W-:Y:S01]  /*2780*/  SEL R9, R2, 0xffffffff, P1 ;  /* 0xffffffff02097807 */ /* 0x000fe20000800000 */
[----:B------:R-:W-:Y:S06]  /*2790*/  RET.REL.NODEC R6 `(_Z13expand_kernelPdS_iiPmS0_) ;  /* 0xffffffd806187950 */ /* 0x000fec0003c3ffff */
        .weak           $__internal_7_$__cuda_sm20_rem_u64
        .type           $__internal_7_$__cuda_sm20_rem_u64,@function
        .size           $__internal_7_$__cuda_sm20_rem_u64,(.L_x_293 - $__internal_7_$__cuda_sm20_rem_u64)
$__internal_7_$__cuda_sm20_rem_u64:
[----:B------:R-:W-:Y:S01]  /*27a0*/  IMAD.MOV.U32 R22, RZ, RZ, R5 ;  /* 0x000000ffff167224 */ /* 0x000fe200078e0005 */
[----:B------:R-:W-:-:S04]  /*27b0*/  MOV R23, R6 ;  /* 0x0000000600177202 */ /* 0x000fc80000000f00 */
        /* <DEDUP_REMOVED lines=31> */
[----:B------:R-:W-:-:S04]  /*29b0*/  IMAD.HI.U32 R28, R22, R9, RZ ;  /* 0x00000009161c7227 */ /* 0x000fc800078e00ff */
[----:B------:R-:W-:Y:S01]  /*29c0*/  IMAD.WIDE.U32 R28, R22, R4, R28 ;  /* 0x00000004161c7225 */ /* 0x000fe200078e001c */
[----:B------:R-:W-:-:S05]  /*29d0*/  IADD3.X R22, PT, PT, RZ, RZ, R8, P2, P1 ;  /* 0x000000ffff167210 */ /* 0x000fca00017e2408 */
[----:B------:R-:W-:-:S04]  /*29e0*/  IMAD.HI.U32 R8, P0, R22, R9, R28 ;  /* 0x0000000916087227 */ /* 0x000fc8000780001c */
[CC--:B------:R-:W-:Y:S02]  /*29f0*/  IMAD R7, R22.reuse, R4.reuse, RZ ;  /* 0x0000000416077224 */ /* 0x0c0fe400078e02ff */
[----:B------:R-:W-:-:S03]  /*2a00*/  IMAD.HI.U32 R22, R22, R4, RZ ;  /* 0x0000000416167227 */ /* 0x000fc600078e00ff */
[----:B------:R-:W-:Y:S02]  /*2a10*/  IADD3 R7, P1, PT, R7, R8, RZ ;  /* 0x0000000807077210 */ /* 0x000fe40007f3e0ff */
[----:B------:R-:W-:-:S03]  /*2a20*/  IADD3.X R8, PT, PT, R22, RZ, RZ, P0, !PT ;  /* 0x000000ff16087210 */ /* 0x000fc600007fe4ff */
        /* <DEDUP_REMOVED lines=11> */
[----:B------:R-:W-:Y:S02]  /*2ae0*/  ISETP.NE.U32.AND P1, PT, R5, RZ, PT ;  /* 0x000000ff0500720c */ /* 0x000fe40003f25070 */
[----:B------:R-:W-:Y:S02]  /*2af0*/  SEL R7, R7, R4, P0 ;  /* 0x0000000407077207 */ /* 0x000fe40000000000 */
[----:B------:R-:W-:Y:S02]  /*2b00*/  ISETP.GE.U32.AND P0, PT, R8, R5, PT ;  /* 0x000000050800720c */ /* 0x000fe40003f06070 */
[----:B------:R-:W-:Y:S02]  /*2b10*/  IADD3 R4, PT, PT, -R5, R8, RZ ;  /* 0x0000000805047210 */ /* 0x000fe40007ffe1ff */
[----:B------:R-:W-:Y:S01]  /*2b20*/  ISETP.GE.U32.AND.EX P0, PT, R7, R6, PT, P0 ;  /* 0x000000060700720c */ /* 0x000fe20003f06100 */
[----:B------:R-:W-:Y:S01]  /*2b30*/  HFMA2 R7, -RZ, RZ, 0, 0 ;  /* 0x00000000ff077431 */ /* 0x000fe200000001ff */
[----:B------:R-:W-:Y:S01]  /*2b40*/  ISETP.NE.AND.EX P1, PT, R6, RZ, PT, P1 ;  /* 0x000000ff0600720c */ /* 0x000fe20003f25310 */
[----:B------:R-:W-:Y:S01]  /*2b50*/  IMAD.MOV.U32 R6, RZ, RZ, R2 ;  /* 0x000000ffff067224 */ /* 0x000fe200078e0002 */
[----:B------:R-:W-:-:S04]  /*2b60*/  SEL R4, R4, R8, P0 ;  /* 0x0000000804047207 */ /* 0x000fc80000000000 */
[----:B------:R-:W-:Y:S01]  /*2b70*/  SEL R4, R4, 0xffffffff, P1 ;  /* 0xffffffff04047807 */ /* 0x000fe20000800000 */
[----:B------:R-:W-:Y:S06]  /*2b80*/  RET.REL.NODEC R6 `(_Z13expand_kernelPdS_iiPmS0_) ;  /* 0xffffffd4061c7950 */ /* 0x000fec0003c3ffff */
.L_x_237:
        /* <DEDUP_REMOVED lines=15> */
.L_x_293:


//--------------------- .text._Z13matmul_kernelPdS_S_iii --------------------------
	.section	.text._Z13matmul_kernelPdS_S_iii,"ax",@progbits
	.align	128
        .global         _Z13matmul_kernelPdS_S_iii
        .type           _Z13matmul_kernelPdS_S_iii,@function
        .size           _Z13matmul_kernelPdS_S_iii,(.L_x_304 - _Z13matmul_kernelPdS_S_iii)
        .other          _Z13matmul_kernelPdS_S_iii,@"STO_CUDA_ENTRY STV_DEFAULT"
_Z13matmul_kernelPdS_S_iii:
.text._Z13matmul_kernelPdS_S_iii:
[----:B------:R-:W-:Y:S01]  /*0000*/  LDC R1, c[0x0][0x37c] ;  /* 0x0000df00ff017b82 */ /* 0x000fe20000000800 */
[----:B------:R-:W0:Y:S07]  /*0010*/  S2R R4, SR_TID.X ;  /* 0x0000000000047919 */ /* 0x000e2e0000002100 */
[----:B------:R-:W1:Y:S01]  /*0020*/  LDC R2, c[0x0][0x364] ;  /* 0x0000d900ff027b82 */ /* 0x000e620000000800 */
[----:B------:R-:W2:Y:S01]  /*0030*/  LDCU UR6, c[0x0][0x398] ;  /* 0x00007300ff0677ac */ /* 0x000ea20008000800 */
[----:B------:R-:W1:Y:S06]  /*0040*/  S2R R5, SR_TID.Y ;  /* 0x0000000000057919 */ /* 0x000e6c0000002200 */
[----:B------:R-:W0:Y:S08]  /*0050*/  S2UR UR5, SR_CTAID.X ;  /* 0x00000000000579c3 */ /* 0x000e300000002500 */
[----:B------:R-:W0:Y:S08]  /*0060*/  LDC R3, c[0x0][0x360] ;  /* 0x0000d800ff037b82 */ /* 0x000e300000000800 */
[----:B------:R-:W1:Y:S08]  /*0070*/  S2UR UR4, SR_CTAID.Y ;  /* 0x00000000000479c3 */ /* 0x000e700000002600 */
[----:B------:R-:W3:Y:S01]  /*0080*/  LDC R0, c[0x0][0x3a0] ;  /* 0x0000e800ff007b82 */ /* 0x000ee20000000800 */
[----:B0-----:R-:W-:-:S02]  /*0090*/  IMAD R3, R3, UR5, R4 ;  /* 0x0000000503037c24 */ /* 0x001fc4000f8e0204 */
[----:B-1----:R-:W-:-:S03]  /*00a0*/  IMAD R2, R2, UR4, R5 ;  /* 0x0000000402027c24 */ /* 0x002fc6000f8e0205 */
[----:B---3--:R-:W-:-:S04]  /*00b0*/  ISETP.GE.AND P0, PT, R3, R0, PT ;  /* 0x000000000300720c */ /* 0x008fc80003f06270 */
[----:B--2---:R-:W-:-:S13]  /*00c0*/  ISETP.GE.OR P0, PT, R2, UR6, P0 ;  /* 0x0000000602007c0c */ /* 0x004fda0008706670 */
[----:B------:R-:W-:Y:S05]  /*00d0*/  @P0 EXIT ;  /* 0x000000000000094d */ /* 0x000fea0003800000 */
[----:B------:R-:W0:Y:S01]  /*00e0*/  LDC R5, c[0x0][0x39c] ;  /* 0x0000e700ff057b82 */ /* 0x000e220000000800 */
[----:B------:R-:W1:Y:S01]  /*00f0*/  LDCU.64 UR4, c[0x0][0x358] ;  /* 0x00006b00ff0477ac */ /* 0x000e620008000a00 */
[----:B------:R-:W-:Y:S02]  /*0100*/  CS2R R18, SRZ ;  /* 0x0000000000127805 */ /* 0x000fe4000001ff00 */
[----:B0-----:R-:W-:-:S13]  /*0110*/  ISETP.GE.AND P0, PT, R5, 0x1, PT ;  /* 0x000000010500780c */ /* 0x001fda0003f06270 */
[----:B-1----:R-:W-:Y:S05]  /*0120*/  @!P0 BRA `(.L_x_238) ;  /* 0x0000000400e08947 */ /* 0x002fea0003800000 */
[C---:B------:R-:W-:Y:S01]  /*0130*/  ISETP.GE.U32.AND P1, PT, R5.reuse, 0x8, PT ;  /* 0x000000080500780c */ /* 0x040fe20003f26070 */
[----:B------:R-:W-:Y:S01]  /*0140*/  HFMA2 R7, -RZ, RZ, 0, 0 ;  /* 0x00000000ff077431 */ /* 0x000fe200000001ff */
[----:B------:R-:W-:Y:S01]  /*0150*/  LOP3.LUT R4, R5, 0x7, RZ, 0xc0, !PT ;  /* 0x0000000705047812 */ /* 0x000fe200078ec0ff */
[----:B------:R-:W-:Y:S01]  /*0160*/  IMAD R6, R2, R5, RZ ;  /* 0x0000000502067224 */ /* 0x000fe200078e02ff */
[----:B------:R-:W-:Y:S02]  /*0170*/  CS2R R18, SRZ ;  /* 0x0000000000127805 */ /* 0x000fe4000001ff00 */
[----:B------:R-:W-:-:S07]  /*0180*/  ISETP.NE.AND P0, PT, R4, RZ, PT ;  /* 0x000000ff0400720c */ /* 0x000fce0003f05270 */
[----:B------:R-:W-:Y:S06]  /*0190*/  @!P1 BRA `(.L_x_239) ;  /* 0x0000000000c49947 */ /* 0x000fec0003800000 */
[----:B------:R-:W0:Y:S01]  /*01a0*/  LDC.64 R8, c[0x0][0x380] ;  /* 0x0000e000ff087b82 */ /* 0x000e220000000a00 */
[----:B------:R-:W-:Y:S01]  /*01b0*/  LOP3.LUT R7, R5, 0x7ffffff8, RZ, 0xc0, !PT ;  /* 0x7ffffff805077812 */ /* 0x000fe200078ec0ff */
[----:B------:R-:W-:Y:S01]  /*01c0*/  IMAD.MOV.U32 R27, RZ, RZ, R3 ;  /* 0x000000ffff1b7224 */ /* 0x000fe200078e0003 */
[----:B------:R-:W-:-:S03]  /*01d0*/  CS2R R18, SRZ ;  /* 0x0000000000127805 */ /* 0x000fc6000001ff00 */
[----:B------:R-:W-:Y:S02]  /*01e0*/  IMAD.MOV R26, RZ, RZ, -R7 ;  /* 0x000000ffff1a7224 */ /* 0x000fe400078e0a07 */
[----:B0-----:R-:W-:-:S03]  /*01f0*/  IMAD.WIDE.U32 R8, R6, 0x8, R8 ;  /* 0x0000000806087825 */ /* 0x001fc600078e0008 */
[----:B------:R-:W-:-:S04]  /*0200*/  IADD3 R10, P1, PT, R8, 0x20, RZ ;  /* 0x00000020080a7810 */ /* 0x000fc80007f3e0ff */
[----:B------:R-:W-:-:S09]  /*0210*/  IADD3.X R11, PT, PT, RZ, R9, RZ, P1, !PT ;  /* 0x00000009ff0b7210 */ /* 0x000fd20000ffe4ff */
.L_x_240:
[----:B------:R-:W0:Y:S01]  /*0220*/  LDC.64 R22, c[0x0][0x388] ;  /* 0x0000e200ff167b82 */ /* 0x000e220000000a00 */
[----:B------:R-:W-:Y:S01]  /*0230*/  MOV R8, R10 ;  /* 0x0000000a00087202 */ /* 0x000fe20000000f00 */
[----:B------:R-:W-:-:S05]  /*0240*/  IMAD.MOV.U32 R9, RZ, RZ, R11 ;  /* 0x000000ffff097224 */ /* 0x000fca00078e000b */
[----:B------:R-:W2:Y:S04]  /*0250*/  LDG.E.64 R14, desc[UR4][R8.64+-0x20] ;  /* 0xffffe004080e7981 */ /* 0x000ea8000c1e1b00 */
[----:B------:R-:W3:Y:S01]  /*0260*/  LDG.E.64 R10, desc[UR4][R8.64+-0x18] ;  /* 0xffffe804080a7981 */ /* 0x000ee2000c1e1b00 */
[----:B0-----:R-:W-:-:S05]  /*0270*/  IMAD.WIDE R22, R27, 0x8, R22 ;  /* 0x000000081b167825 */ /* 0x001fca00078e0216 */
[----:B------:R-:W2:Y:S01]  /*0280*/  LDG.E.64 R12, desc[UR4][R22.64] ;  /* 0x00000004160c7981 */ /* 0x000ea2000c1e1b00 */
[----:B------:R-:W-:-:S05]  /*0290*/  IMAD.WIDE R28, R0, 0x8, R22 ;  /* 0x00000008001c7825 */ /* 0x000fca00078e0216 */
[----:B------:R-:W3:Y:S01]  /*02a0*/  LDG.E.64 R16, desc[UR4][R28.64] ;  /* 0x000000041c107981 */ /* 0x000ee2000c1e1b00 */
[C---:B------:R-:W-:Y:S01]  /*02b0*/  IMAD.WIDE R24, R0.reuse, 0x8, R28 ;  /* 0x0000000800187825 */ /* 0x040fe200078e021c */
[----:B--2---:R-:W-:Y:S02]  /*02c0*/  DFMA R18, R14, R12, R18 ;  /* 0x0000000c0e12722b */ /* 0x004fe40000000012 */
[----:B------:R-:W2:Y:S04]  /*02d0*/  LDG.E.64 R14, desc[UR4][R8.64+-0x10] ;  /* 0xfffff004080e7981 */ /* 0x000ea8000c1e1b00 */
[----:B------:R-:W2:Y:S01]  /*02e0*/  LDG.E.64 R12, desc[UR4][R24.64] ;  /* 0x00000004180c7981 */ /* 0x000ea2000c1e1b00 */
[----:B------:R-:W-:Y:S01]  /*02f0*/  IMAD.WIDE R20, R0, 0x8, R24 ;  /* 0x0000000800147825 */ /* 0x000fe200078e0218 */
[----:B---3--:R-:W-:-:S02]  /*0300*/  DFMA R16, R10, R16, R18 ;  /* 0x000000100a10722b */ /* 0x008fc40000000012 */
[----:B------:R-:W3:Y:S04]  /*0310*/  LDG.E.64 R10, desc[UR4][R8.64+-0x8] ;  /* 0xfffff804080a7981 */ /* 0x000ee8000c1e1b00 */
        /* <DEDUP_REMOVED lines=9> */
[----:B------:R-:W-:-:S03]  /*03b0*/  IMAD.WIDE R24, R0, 0x8, R28 ;  /* 0x0000000800187825 */ /* 0x000fc600078e021c */
[----:B------:R-:W4:Y:S01]  /*03c0*/  LDG.E.64 R22, desc[UR4][R8.64+0x18] ;  /* 0x0000180408167981 */ /* 0x000f22000c1e1b00 */
[----:B------:R-:W-:-:S06]  /*03d0*/  IMAD.WIDE R20, R0, 0x8, R24 ;  /* 0x0000000800147825 */ /* 0x000fcc00078e0218 */
[----:B------:R-:W4:Y:S01]  /*03e0*/  LDG.E.64 R20, desc[UR4][R20.64] ;  /* 0x0000000414147981 */ /* 0x000f22000c1e1b00 */
[----:B--2---:R-:W-:-:S03]  /*03f0*/  DFMA R14, R16, R14, R18 ;  /* 0x0000000e100e722b */ /* 0x004fc60000000012 */
[----:B------:R-:W2:Y:S04]  /*0400*/  LDG.E.64 R16, desc[UR4][R8.64+0x10] ;  /* 0x0000100408107981 */ /* 0x000ea8000c1e1b00 */
[----:B------:R-:W2:Y:S01]  /*0410*/  LDG.E.64 R18, desc[UR4][R24.64] ;  /* 0x0000000418127981 */ /* 0x000ea2000c1e1b00 */
[----:B------:R-:W-:Y:S01]  /*0420*/  IADD3 R26, PT, PT, R26, 0x8, RZ ;  /* 0x000000081a1a7810 */ /* 0x000fe20007ffe0ff */
[----:B---3--:R-:W-:-:S03]  /*0430*/  DFMA R10, R10, R12, R14 ;  /* 0x0000000c0a0a722b */ /* 0x008fc6000000000e */
[----:B------:R-:W-:Y:S02]  /*0440*/  ISETP.NE.AND P1, PT, R26, RZ, PT ;  /* 0x000000ff1a00720c */ /* 0x000fe40003f25270 */
[----:B------:R-:W-:-:S03]  /*0450*/  LEA R27, R0, R27, 0x3 ;  /* 0x0000001b001b7211 */ /* 0x000fc600078e18ff */
[----:B--2---:R-:W-:Y:S01]  /*0460*/  DFMA R18, R16, R18, R10 ;  /* 0x000000121012722b */ /* 0x004fe2000000000a */
[----:B------:R-:W-:-:S07]  /*0470*/  IADD3 R10, P2, PT, R8, 0x40, RZ ;  /* 0x00000040080a7810 */ /* 0x000fce0007f5e0ff */
[----:B----4-:R-:W-:Y:S01]  /*0480*/  DFMA R18, R22, R20, R18 ;  /* 0x000000141612722b */ /* 0x010fe20000000012 */
[----:B------:R-:W-:Y:S01]  /*0490*/  IMAD.X R11, RZ, RZ, R9, P2 ;  /* 0x000000ffff0b7224 */ /* 0x000fe200010e0609 */
[----:B------:R-:W-:Y:S09]  /*04a0*/  @P1 BRA `(.L_x_240) ;  /* 0xfffffffc005c1947 */ /* 0x000ff2000383ffff */
.L_x_239:
[----:B------:R-:W-:Y:S05]  /*04b0*/  @!P0 BRA `(.L_x_238) ;  /* 0x0000000000fc8947 */ /* 0x000fea0003800000 */
[----:B------:R-:W-:Y:S02]  /*04c0*/  ISETP.GE.U32.AND P1, PT, R4, 0x4, PT ;  /* 0x000000040400780c */ /* 0x000fe40003f26070 */
[----:B------:R-:W-:-:S04]  /*04d0*/  LOP3.LUT R26, R5, 0x3, RZ, 0xc0, !PT ;  /* 0x00000003051a7812 */ /* 0x000fc800078ec0ff */
[----:B------:R-:W-:-:S07]  /*04e0*/  ISETP.NE.AND P0, PT, R26, RZ, PT ;  /* 0x000000ff1a00720c */ /* 0x000fce0003f05270 */
[----:B------:R-:W-:Y:S06]  /*04f0*/  @!P1 BRA `(.L_x_241) ;  /* 0x00000000006c9947 */ /* 0x000fec0003800000 */
[----:B------:R-:W0:Y:S01]  /*0500*/  LDC.64 R24, c[0x0][0x380] ;  /* 0x0000e000ff187b82 */ /* 0x000e220000000a00 */
[----:B------:R-:W1:Y:S01]  /*0510*/  LDCU.64 UR6, c[0x0][0x380] ;  /* 0x00007000ff0677ac */ /* 0x000e620008000a00 */
[C---:B------:R-:W-:Y:S01]  /*0520*/  IMAD.IADD R9, R6.reuse, 0x1, R7 ;  /* 0x0000000106097824 */ /* 0x040fe200078e0207 */
[----:B------:R-:W-:Y:S01]  /*0530*/  IADD3 R4, P1, PT, R6, R7, RZ ;  /* 0x0000000706047210 */ /* 0x000fe20007f3e0ff */
[----:B------:R-:W-:-:S04]  /*0540*/  IMAD R13, R7, R0, R3 ;  /* 0x00000000070d7224 */ /* 0x000fc800078e0203 */
[----:B------:R-:W2:Y:S01]  /*0550*/  LDC.64 R10, c[0x0][0x388] ;  /* 0x0000e200ff0a7b82 */ /* 0x000ea20000000a00 */
[----:B0-----:R-:W-:-:S06]  /*0560*/  IMAD.WIDE.U32 R24, R9, 0x8, R24 ;  /* 0x0000000809187825 */ /* 0x001fcc00078e0018 */
[----:B------:R-:W3:Y:S01]  /*0570*/  LDG.E.64 R24, desc[UR4][R24.64] ;  /* 0x0000000418187981 */ /* 0x000ee2000c1e1b00 */
[----:B--2---:R-:W-:Y:S01]  /*0580*/  IMAD.WIDE R10, R13, 0x8, R10 ;  /* 0x000000080d0a7825 */ /* 0x004fe200078e020a */
[----:B------:R-:W-:Y:S02]  /*0590*/  IADD3.X R13, PT, PT, RZ, RZ, RZ, P1, !PT ;  /* 0x000000ffff0d7210 */ /* 0x000fe40000ffe4ff */
[----:B-1----:R-:W-:Y:S02]  /*05a0*/  LEA R28, P1, R4, UR6, 0x3 ;  /* 0x00000006041c7c11 */ /* 0x002fe4000f8218ff */
[----:B------:R-:W3:Y:S01]  /*05b0*/  LDG.E.64 R8, desc[UR4][R10.64] ;  /* 0x000000040a087981 */ /* 0x000ee2000c1e1b00 */
[----:B------:R-:W-:Y:S01]  /*05c0*/  IMAD.WIDE R14, R0, 0x8, R10 ;  /* 0x00000008000e7825 */ /* 0x000fe200078e020a */
[----:B------:R-:W-:-:S05]  /*05d0*/  LEA.HI.X R29, R4, UR7, R13, 0x3, P1 ;  /* 0x00000007041d7c11 */ /* 0x000fca00088f1c0d */
[----:B------:R-:W2:Y:S01]  /*05e0*/  LDG.E.64 R12, desc[UR4][R28.64+0x8] ;  /* 0x000008041c0c7981 */ /* 0x000ea2000c1e1b00 */
[----:B------:R-:W-:-:S03]  /*05f0*/  IMAD.WIDE R20, R0, 0x8, R14 ;  /* 0x0000000800147825 */ /* 0x000fc600078e020e */
[----:B------:R-:W2:Y:S04]  /*0600*/  LDG.E.64 R10, desc[UR4][R14.64] ;  /* 0x000000040e0a7981 */ /* 0x000ea8000c1e1b00 */
[----:B------:R-:W4:Y:S01]  /*0610*/  LDG.E.64 R16, desc[UR4][R20.64] ;  /* 0x0000000414107981 */ /* 0x000f22000c1e1b00 */
[----:B------:R-:W-:-:S03]  /*0620*/  IMAD.WIDE R22, R0, 0x8, R20 ;  /* 0x0000000800167825 */ /* 0x000fc600078e0214 */
[----:B------:R-:W4:Y:S04]  /*0630*/  LDG.E.64 R14, desc[UR4][R28.64+0x10] ;  /* 0x000010041c0e7981 */ /* 0x000f28000c1e1b00 */
[----:B------:R-:W5:Y:S04]  /*0640*/  LDG.E.64 R20, desc[UR4][R28.64+0x18] ;  /* 0x000018041c147981 */ /* 0x000f68000c1e1b00 */
[----:B------:R-:W5:Y:S01]  /*0650*/  LDG.E.64 R22, desc[UR4][R22.64] ;  /* 0x0000000416167981 */ /* 0x000f62000c1e1b00 */
[----:B------:R-:W-:Y:S01]  /*0660*/  VIADD R7, R7, 0x4 ;  /* 0x0000000407077836 */ /* 0x000fe20000000000 */
[----:B---3--:R-:W-:-:S08]  /*0670*/  DFMA R8, R24, R8, R18 ;  /* 0x000000081808722b */ /* 0x008fd00000000012 */
[----:B--2---:R-:W-:-:S08]  /*0680*/  DFMA R8, R12, R10, R8 ;  /* 0x0000000a0c08722b */ /* 0x004fd00000000008 */
[----:B----4-:R-:W-:-:S08]  /*0690*/  DFMA R8, R14, R16, R8 ;  /* 0x000000100e08722b */ /* 0x010fd00000000008 */
[----:B-----5:R-:W-:-:S11]  /*06a0*/  DFMA R18, R20, R22, R8 ;  /* 0x000000161412722b */ /* 0x020fd60000000008 */
.L_x_241:
[----:B------:R-:W-:Y:S05]  /*06b0*/  @!P0 BRA `(.L_x_238) ;  /* 0x00000000007c8947 */ /* 0x000fea0003800000 */
[----:B------:R-:W-:Y:S01]  /*06c0*/  ISETP.NE.AND P1, PT, R26, 0x1, PT ;  /* 0x000000011a00780c */ /* 0x000fe20003f25270 */
[----:B------:R-:W0:Y:S01]  /*06d0*/  LDC.64 R10, c[0x0][0x380] ;  /* 0x0000e000ff0a7b82 */ /* 0x000e220000000a00 */
[----:B------:R-:W-:-:S04]  /*06e0*/  LOP3.LUT R14, R5, 0x1, RZ, 0xc0, !PT ;  /* 0x00000001050e7812 */ /* 0x000fc800078ec0ff */
[----:B------:R-:W-:-:S03]  /*06f0*/  ISETP.NE.U32.AND P0, PT, R14, 0x1, PT ;  /* 0x000000010e00780c */ /* 0x000fc60003f05070 */
[----:B------:R-:W1:Y:S04]  /*0700*/  LDC.64 R20, c[0x0][0x388] ;  /* 0x0000e200ff147b82 */ /* 0x000e680000000a00 */
[CC--:B------:R-:W-:Y:S01]  /*0710*/  @P1 IADD3 R15, PT, PT, R6.reuse, R7.reuse, RZ ;  /* 0x00000007060f1210 */ /* 0x0c0fe20007ffe0ff */
[C---:B------:R-:W-:Y:S01]  /*0720*/  @P1 IMAD R17, R7.reuse, R0, R3 ;  /* 0x0000000007111224 */ /* 0x040fe200078e0203 */
[----:B------:R-:W-:Y:S01]  /*0730*/  @P1 IADD3 R16, P2, PT, R6, R7, RZ ;  /* 0x0000000706101210 */ /* 0x000fe20007f5e0ff */
[----:B------:R-:W-:Y:S01]  /*0740*/  @P1 VIADD R7, R7, 0x2 ;  /* 0x0000000207071836 */ /* 0x000fe20000000000 */
[----:B------:R-:W2:Y:S08]  /*0750*/  @P1 LDC.64 R8, c[0x0][0x380] ;  /* 0x0000e000ff081b82 */ /* 0x000eb00000000a00 */
[----:B------:R-:W3:Y:S01]  /*0760*/  LDC.64 R12, c[0x0][0x380] ;  /* 0x0000e000ff0c7b82 */ /* 0x000ee20000000a00 */
[----:B0-----:R-:W-:-:S06]  /*0770*/  @P1 IMAD.WIDE.U32 R14, R15, 0x8, R10 ;  /* 0x000000080f0e1825 */ /* 0x001fcc00078e000a */
[----:B------:R-:W4:Y:S01]  /*0780*/  @P1 LDG.E.64 R14, desc[UR4][R14.64] ;  /* 0x000000040e0e1981 */ /* 0x000f22000c1e1b00 */
[----:B------:R-:W0:Y:S01]  /*0790*/  LDC.64 R4, c[0x0][0x388] ;  /* 0x0000e200ff047b82 */ /* 0x000e220000000a00 */
[----:B-1----:R-:W-:Y:S01]  /*07a0*/  @P1 IMAD.WIDE R20, R17, 0x8, R20 ;  /* 0x0000000811141825 */ /* 0x002fe200078e0214 */
[----:B------:R-:W-:-:S04]  /*07b0*/  @P1 IADD3.X R17, PT, PT, RZ, RZ, RZ, P2, !PT ;  /* 0x000000ffff111210 */ /* 0x000fc800017fe4ff */
[----:B------:R-:W4:Y:S01]  /*07c0*/  @P1 LDG.E.64 R10, desc[UR4][R20.64] ;  /* 0x00000004140a1981 */ /* 0x000f22000c1e1b00 */
[----:B--2---:R-:W-:Y:S01]  /*07d0*/  @P1 LEA R8, P2, R16, R8, 0x3 ;  /* 0x0000000810081211 */ /* 0x004fe200078418ff */
[----:B------:R-:W-:-:S03]  /*07e0*/  @P1 IMAD.WIDE R22, R0, 0x8, R20 ;  /* 0x0000000800161825 */ /* 0x000fc600078e0214 */
[----:B------:R-:W-:Y:S01]  /*07f0*/  @P1 LEA.HI.X R9, R16, R9, R17, 0x3, P2 ;  /* 0x0000000910091211 */ /* 0x000fe200010f1c11 */
[----:B------:R-:W-:Y:S01]  /*0800*/  @!P0 IMAD R25, R7, R0, R3 ;  /* 0x0000000007198224 */ /* 0x000fe200078e0203 */
[----:B------:R-:W-:Y:S02]  /*0810*/  @!P0 IADD3 R17, PT, PT, R6, R7, RZ ;  /* 0x0000000706118210 */ /* 0x000fe40007ffe0ff */
[----:B------:R-:W2:Y:S04]  /*0820*/  @P1 LDG.E.64 R6, desc[UR4][R22.64] ;  /* 0x0000000416061981 */ /* 0x000ea8000c1e1b00 */
[----:B------:R-:W2:Y:S01]  /*0830*/  @P1 LDG.E.64 R8, desc[UR4][R8.64+0x8] ;  /* 0x0000080408081981 */ /* 0x000ea2000c1e1b00 */
[----:B---3--:R-:W-:-:S04]  /*0840*/  @!P0 IMAD.WIDE.U32 R12, R17, 0x8, R12 ;  /* 0x00000008110c8825 */ /* 0x008fc800078e000c */
[----:B0-----:R-:W-:Y:S02]  /*0850*/  @!P0 IMAD.WIDE R4, R25, 0x8, R4 ;  /* 0x0000000819048825 */ /* 0x001fe400078e0204 */
[----:B------:R-:W3:Y:S04]  /*0860*/  @!P0 LDG.E.64 R12, desc[UR4][R12.64] ;  /* 0x000000040c0c8981 */ /* 0x000ee8000c1e1b00 */
[----:B------:R-:W3:Y:S01]  /*0870*/  @!P0 LDG.E.64 R4, desc[UR4][R4.64] ;  /* 0x0000000404048981 */ /* 0x000ee2000c1e1b00 */
[----:B----4-:R-:W-:-:S08]  /*0880*/  @P1 DFMA R10, R14, R10, R18 ;  /* 0x0000000a0e0a122b */ /* 0x010fd00000000012 */
[----:B--2---:R-:W-:-:S08]  /*0890*/  @P1 DFMA R18, R8, R6, R10 ;  /* 0x000000060812122b */ /* 0x004fd0000000000a */
[----:B---3--:R-:W-:-:S11]  /*08a0*/  @!P0 DFMA R18, R12, R4, R18 ;  /* 0x000000040c12822b */ /* 0x008fd60000000012 */
.L_x_238:
[----:B------:R-:W0:Y:S01]  /*08b0*/  LDC.64 R4, c[0x0][0x390] ;  /* 0x0000e400ff047b82 */ /* 0x000e220000000a00 */
[----:B------:R-:W-:-:S04]  /*08c0*/  IMAD R3, R2, R0, R3 ;  /* 0x0000000002037224 */ /* 0x000fc800078e0203 */
[----:B0-----:R-:W-:-:S05]  /*08d0*/  IMAD.WIDE R2, R3, 0x8, R4 ;  /* 0x0000000803027825 */ /* 0x001fca00078e0204 */
[----:B------:R-:W-:Y:S01]  /*08e0*/  STG.E.64 desc[UR4][R2.64], R18 ;  /* 0x0000001202007986 */ /* 0x000fe2000c101b04 */
[----:B------:R-:W-:Y:S05]  /*08f0*/  EXIT ;  /* 0x000000000000794d */ /* 0x000fea0003800000 */
.L_x_242:
        /* <DEDUP_REMOVED lines=16> */
.L_x_304:


//--------------------- .text._Z10min_kernelPdS_i --------------------------
	.section	.text._Z10min_kernelPdS_i,"ax",@progbits
	.align	128
        .global         _Z10min_kernelPdS_i
        .type           _Z10min_kernelPdS_i,@function
        .size           _Z10min_kernelPdS_i,(.L_x_305 - _Z10min_kernelPdS_i)
        .other          _Z10min_kernelPdS_i,@"STO_CUDA_ENTRY STV_DEFAULT"
_Z10min_kernelPdS_i:
.text._Z10min_kernelPdS_i:
[----:B------:R-:W-:Y:S01]  /*0000*/  LDC R1, c[0x0][0x37c] ;  /* 0x0000df00ff017b82 */ /* 0x000fe20000000800 */
[----:B------:R-:W0:Y:S01]  /*0010*/  S2R R0, SR_TID.X ;  /* 0x0000000000007919 */ /* 0x000e220000002100 */
[----:B------:R-:W1:Y:S06]  /*0020*/  LDCU UR4, c[0x0][0x360] ;  /* 0x00006c00ff0477ac */ /* 0x000e6c0008000800 */
[----:B------:R-:W2:Y:S01]  /*0030*/  LDC R6, c[0x0][0x370] ;  /* 0x0000dc00ff067b82 */ /* 0x000ea20000000800 */
[----:B------:R-:W-:Y:S01]  /*0040*/  BSSY.RECONVERGENT B0, `(.L_x_243) ;  /* 0x0000067000007945 */ /* 0x000fe20003800200 */
[----:B------:R-:W0:Y:S01]  /*0050*/  S2R R5, SR_CTAID.X ;  /* 0x0000000000057919 */ /* 0x000e220000002500 */
[----:B------:R-:W3:Y:S01]  /*0060*/  LDCU UR5, c[0x0][0x390] ;  /* 0x00007200ff0577ac */ /* 0x000ee20008000800 */
[----:B------:R-:W-:-:S02]  /*0070*/  IMAD.MOV.U32 R2, RZ, RZ, -0x1 ;  /* 0xffffffffff027424 */ /* 0x000fc400078e00ff */
[----:B------:R-:W-:Y:S01]  /*0080*/  IMAD.MOV.U32 R3, RZ, RZ, 0x7fefffff ;  /* 0x7fefffffff037424 */ /* 0x000fe200078e00ff */
[----:B------:R-:W4:Y:S01]  /*0090*/  LDCU.64 UR6, c[0x0][0x358] ;  /* 0x00006b00ff0677ac */ /* 0x000f220008000a00 */
[----:B-1----:R-:W-:Y:S02]  /*00a0*/  IMAD.U32 R4, RZ, RZ, UR4 ;  /* 0x00000004ff047e24 */ /* 0x002fe4000f8e00ff */
[----:B--2---:R-:W-:Y:S02]  /*00b0*/  IMAD R6, R6, UR4, RZ ;  /* 0x0000000406067c24 */ /* 0x004fe4000f8e02ff */
[----:B0-----:R-:W-:-:S05]  /*00c0*/  IMAD R7, R5, UR4, R0 ;  /* 0x0000000405077c24 */ /* 0x001fca000f8e0200 */
[----:B---3--:R-:W-:-:S13]  /*00d0*/  ISETP.GE.AND P0, PT, R7, UR5, PT ;  /* 0x0000000507007c0c */ /* 0x008fda000bf06270 */
[----:B----4-:R-:W-:Y:S05]  /*00e0*/  @P0 BRA `(.L_x_244) ;  /* 0x0000000400700947 */ /* 0x010fea0003800000 */
[----:B------:R-:W0:Y:S01]  /*00f0*/  I2F.U32.RP R11, R6 ;  /* 0x00000006000b7306 */ /* 0x000e220000209000 */
[C---:B------:R-:W-:Y:S01]  /*0100*/  IADD3 R8, PT, PT, R6.reuse, R7, RZ ;  /* 0x0000000706087210 */ /* 0x040fe20007ffe0ff */
[----:B------:R-:W-:Y:S01]  /*0110*/  IMAD.MOV R13, RZ, RZ, -R6 ;  /* 0x000000ffff0d7224 */ /* 0x000fe200078e0a06 */
[----:B------:R-:W-:Y:S01]  /*0120*/  ISETP.NE.U32.AND P2, PT, R6, RZ, PT ;  /* 0x000000ff0600720c */ /* 0x000fe20003f45070 */
[----:B------:R-:W-:Y:S01]  /*0130*/  BSSY.RECONVERGENT B1, `(.L_x_245) ;  /* 0x000002f000017945 */ /* 0x000fe20003800200 */
[C---:B------:R-:W-:Y:S02]  /*0140*/  ISETP.GE.AND P0, PT, R8.reuse, UR5, PT ;  /* 0x0000000508007c0c */ /* 0x040fe4000bf06270 */
[----:B------:R-:W-:Y:S02]  /*0150*/  VIMNMX R9, PT, PT, R8, UR5, !PT ;  /* 0x0000000508097c48 */ /* 0x000fe4000ffe0100 */
[----:B------:R-:W-:-:S04]  /*0160*/  SEL R10, RZ, 0x1, P0 ;  /* 0x00000001ff0a7807 */ /* 0x000fc80000000000 */
[----:B------:R-:W-:Y:S01]  /*0170*/  IADD3 R9, PT, PT, R9, -R8, -R10 ;  /* 0x8000000809097210 */ /* 0x000fe20007ffe80a */
[----:B0-----:R-:W0:Y:S02]  /*0180*/  MUFU.RCP R11, R11 ;  /* 0x0000000b000b7308 */ /* 0x001e240000001000 */
[----:B0-----:R-:W-:-:S06]  /*0190*/  VIADD R2, R11, 0xffffffe ;  /* 0x0ffffffe0b027836 */ /* 0x001fcc0000000000 */
[----:B------:R0:W1:Y:S02]  /*01a0*/  F2I.FTZ.U32.TRUNC.NTZ R3, R2 ;  /* 0x0000000200037305 */ /* 0x000064000021f000 */
[----:B0-----:R-:W-:Y:S02]  /*01b0*/  IMAD.MOV.U32 R2, RZ, RZ, RZ ;  /* 0x000000ffff027224 */ /* 0x001fe400078e00ff */
[----:B-1----:R-:W-:-:S04]  /*01c0*/  IMAD R13, R13, R3, RZ ;  /* 0x000000030d0d7224 */ /* 0x002fc800078e02ff */
[----:B------:R-:W-:-:S06]  /*01d0*/  IMAD.HI.U32 R12, R3, R13, R2 ;  /* 0x0000000d030c7227 */ /* 0x000fcc00078e0002 */
[----:B------:R-:W-:-:S04]  /*01e0*/  IMAD.HI.U32 R3, R12, R9, RZ ;  /* 0x000000090c037227 */ /* 0x000fc800078e00ff */
[----:B------:R-:W-:-:S04]  /*01f0*/  IMAD.MOV R2, RZ, RZ, -R3 ;  /* 0x000000ffff027224 */ /* 0x000fc800078e0a03 */
[----:B------:R-:W-:-:S05]  /*0200*/  IMAD R9, R6, R2, R9 ;  /* 0x0000000206097224 */ /* 0x000fca00078e0209 */
[----:B------:R-:W-:-:S13]  /*0210*/  ISETP.GE.U32.AND P0, PT, R9, R6, PT ;  /* 0x000000060900720c */ /* 0x000fda0003f06070 */
[----:B------:R-:W-:Y:S02]  /*0220*/  @P0 IMAD.IADD R9, R9, 0x1, -R6 ;  /* 0x0000000109090824 */ /* 0x000fe400078e0a06 */
[----:B------:R-:W-:-:S03]  /*0230*/  @P0 VIADD R3, R3, 0x1 ;  /* 0x0000000103030836 */ /* 0x000fc60000000000 */
[----:B------:R-:W-:-:S13]  /*0240*/  ISETP.GE.U32.AND P1, PT, R9, R6, PT ;  /* 0x000000060900720c */ /* 0x000fda0003f26070 */
[----:B------:R-:W-:Y:S02]  /*0250*/  @P1 IADD3 R3, PT, PT, R3, 0x1, RZ ;  /* 0x0000000103031810 */ /* 0x000fe40007ffe0ff */
[----:B------:R-:W-:-:S05]  /*0260*/  @!P2 LOP3.LUT R3, RZ, R6, RZ, 0x33, !PT ;  /* 0x00000006ff03a212 */ /* 0x000fca00078e33ff */
[----:B------:R-:W-:Y:S02]  /*0270*/  IMAD.IADD R10, R10, 0x1, R3 ;  /* 0x000000010a0a7824 */ /* 0x000fe400078e0203 */
[----:B------:R-:W-:-:S03]  /*0280*/  IMAD.MOV.U32 R3, RZ, RZ, 0x7fefffff ;  /* 0x7fefffffff037424 */ /* 0x000fc600078e00ff */
[C---:B------:R-:W-:Y:S02]  /*0290*/  LOP3.LUT R2, R10.reuse, 0x3, RZ, 0xc0, !PT ;  /* 0x000000030a027812 */ /* 0x040fe400078ec0ff */
[----:B------:R-:W-:Y:S02]  /*02a0*/  ISETP.GE.U32.AND P0, PT, R10, 0x3, PT ;  /* 0x000000030a00780c */ /* 0x000fe40003f06070 */
[----:B------:R-:W-:Y:S01]  /*02b0*/  ISETP.NE.AND P1, PT, R2, 0x3, PT ;  /* 0x000000030200780c */ /* 0x000fe20003f25270 */
[----:B------:R-:W-:-:S12]  /*02c0*/  IMAD.MOV.U32 R2, RZ, RZ, -0x1 ;  /* 0xffffffffff027424 */ /* 0x000fd800078e00ff */
[----:B------:R-:W-:Y:S05]  /*02d0*/  @!P1 BRA `(.L_x_246) ;  /* 0x0000000000509947 */ /* 0x000fea0003800000 */
[----:B------:R-:W0:Y:S01]  /*02e0*/  LDC.64 R8, c[0x0][0x380] ;  /* 0x0000e000ff087b82 */ /* 0x000e220000000a00 */
[----:B------:R-:W-:Y:S02]  /*02f0*/  VIADD R2, R10, 0x1 ;  /* 0x000000010a027836 */ /* 0x000fe40000000000 */
[----:B------:R-:W-:-:S03]  /*0300*/  IMAD.MOV.U32 R3, RZ, RZ, 0x7fefffff ;  /* 0x7fefffffff037424 */ /* 0x000fc600078e00ff */
[----:B------:R-:W-:Y:S02]  /*0310*/  LOP3.LUT R10, R2, 0x3, RZ, 0xc0, !PT ;  /* 0x00000003020a7812 */ /* 0x000fe400078ec0ff */
[----:B------:R-:W-:-:S03]  /*0320*/  MOV R2, 0xffffffff ;  /* 0xffffffff00027802 */ /* 0x000fc60000000f00 */
[----:B------:R-:W-:-:S07]  /*0330*/  IMAD.MOV R12, RZ, RZ, -R10 ;  /* 0x000000ffff0c7224 */ /* 0x000fce00078e0a0a */
.L_x_247:
[----:B0-----:R-:W-:-:S06]  /*0340*/  IMAD.WIDE R10, R7, 0x8, R8 ;  /* 0x00000008070a7825 */ /* 0x001fcc00078e0208 */
[----:B------:R-:W2:Y:S01]  /*0350*/  LDG.E.64 R10, desc[UR6][R10.64] ;  /* 0x000000060a0a7981 */ /* 0x000ea2000c1e1b00 */
[----:B------:R-:W-:Y:S01]  /*0360*/  VIADD R12, R12, 0x1 ;  /* 0x000000010c0c7836 */ /* 0x000fe20000000000 */
[----:B------:R-:W-:Y:S01]  /*0370*/  MOV R13, R2 ;  /* 0x00000002000d7202 */ /* 0x000fe20000000f00 */
[----:B------:R-:W-:Y:S02]  /*0380*/  IMAD.MOV.U32 R15, RZ, RZ, R3 ;  /* 0x000000ffff0f7224 */ /* 0x000fe400078e0003 */
[----:B------:R-:W-:Y:S01]  /*0390*/  IMAD.IADD R7, R6, 0x1, R7 ;  /* 0x0000000106077824 */ /* 0x000fe200078e0207 */
[----:B------:R-:W-:Y:S01]  /*03a0*/  ISETP.NE.AND P1, PT, R12, RZ, PT ;  /* 0x000000ff0c00720c */ /* 0x000fe20003f25270 */
[----:B--2---:R-:W-:Y:S01]  /*03b0*/  DSETP.MIN.AND P2, P3, R10, R2, PT ;  /* 0x000000020a00722a */ /* 0x004fe20003b40000 */
[----:B------:R-:W-:-:S05]  /*03c0*/  IMAD.MOV.U32 R2, RZ, RZ, R11 ;  /* 0x000000ffff027224 */ /* 0x000fca00078e000b */
[----:B------:R-:W-:Y:S01]  /*03d0*/  FSEL R3, R2, R15, P2 ;  /* 0x0000000f02037208 */ /* 0x000fe20001000000 */
[----:B------:R-:W-:-:S05]  /*03e0*/  IMAD.MOV.U32 R2, RZ, RZ, R10 ;  /* 0x000000ffff027224 */ /* 0x000fca00078e000a */
[----:B------:R-:W-:Y:S02]  /*03f0*/  SEL R2, R2, R13, P2 ;  /* 0x0000000d02027207 */ /* 0x000fe40001000000 */
[----:B------:R-:W-:Y:S01]  /*0400*/  @P3 LOP3.LUT R3, R15, 0x80000, RZ, 0xfc, !PT ;  /* 0x000800000f033812 */ /* 0x000fe200078efcff */
[----:B------:R-:W-:Y:S06]  /*0410*/  @P1 BRA `(.L_x_247) ;  /* 0xfffffffc00c81947 */ /* 0x000fec000383ffff */
.L_x_246:
[----:B------:R-:W-:Y:S05]  /*0420*/  BSYNC.RECONVERGENT B1 ;  /* 0x0000000000017941 */ /* 0x000fea0003800200 */
.L_x_245:
[----:B------:R-:W-:Y:S05]  /*0430*/  @!P0 BRA `(.L_x_244) ;  /* 0x00000000009c8947 */ /* 0x000fea0003800000 */
.L_x_248:
[----:B------:R-:W0:Y:S02]  /*0440*/  LDC.64 R8, c[0x0][0x380] ;  /* 0x0000e000ff087b82 */ /* 0x000e240000000a00 */
[----:B0-----:R-:W-:-:S05]  /*0450*/  IMAD.WIDE R20, R7, 0x8, R8 ;  /* 0x0000000807147825 */ /* 0x001fca00078e0208 */
[----:B------:R-:W2:Y:S01]  /*0460*/  LDG.E.64 R14, desc[UR6][R20.64] ;  /* 0x00000006140e7981 */ /* 0x000ea2000c1e1b00 */
[----:B------:R-:W-:-:S05]  /*0470*/  IMAD.WIDE R16, R6, 0x8, R20 ;  /* 0x0000000806107825 */ /* 0x000fca00078e0214 */
[----:B------:R-:W3:Y:S01]  /*0480*/  LDG.E.64 R10, desc[UR6][R16.64] ;  /* 0x00000006100a7981 */ /* 0x000ee2000c1e1b00 */
[----:B------:R-:W-:-:S05]  /*0490*/  IMAD.WIDE R18, R6, 0x8, R16 ;  /* 0x0000000806127825 */ /* 0x000fca00078e0210 */
[----:B------:R-:W4:Y:S01]  /*04a0*/  LDG.E.64 R8, desc[UR6][R18.64] ;  /* 0x0000000612087981 */ /* 0x000f22000c1e1b00 */
[----:B------:R-:W-:-:S06]  /*04b0*/  IMAD.WIDE R12, R6, 0x8, R18 ;  /* 0x00000008060c7825 */ /* 0x000fcc00078e0212 */
[----:B------:R-:W5:Y:S01]  /*04c0*/  LDG.E.64 R12, desc[UR6][R12.64] ;  /* 0x000000060c0c7981 */ /* 0x000f62000c1e1b00 */
[----:B------:R-:W-:Y:S01]  /*04d0*/  IMAD.MOV.U32 R23, RZ, RZ, R3 ;  /* 0x000000ffff177224 */ /* 0x000fe200078e0003 */
[----:B------:R-:W-:Y:S01]  /*04e0*/  LEA R7, R6, R7, 0x2 ;  /* 0x0000000706077211 */ /* 0x000fe200078e10ff */
[----:B--2---:R-:W-:Y:S01]  /*04f0*/  DSETP.MIN.AND P0, P1, R14, R2, PT ;  /* 0x000000020e00722a */ /* 0x004fe20003900000 */
[----:B------:R-:W-:-:S05]  /*0500*/  MOV R22, R15 ;  /* 0x0000000f00167202 */ /* 0x000fca0000000f00 */
[----:B------:R-:W-:Y:S01]  /*0510*/  FSEL R25, R22, R23, P0 ;  /* 0x0000001716197208 */ /* 0x000fe20000000000 */
[----:B---3--:R-:W-:Y:S01]  /*0520*/  IMAD.MOV.U32 R15, RZ, RZ, R11 ;  /* 0x000000ffff0f7224 */ /* 0x008fe200078e000b */
[----:B------:R-:W-:-:S06]  /*0530*/  SEL R2, R14, R2, P0 ;  /* 0x000000020e027207 */ /* 0x000fcc0000000000 */
[----:B------:R-:W-:-:S05]  /*0540*/  @P1 LOP3.LUT R25, R23, 0x80000, RZ, 0xfc, !PT ;  /* 0x0008000017191812 */ /* 0x000fca00078efcff */
[----:B------:R-:W-:-:S04]  /*0550*/  IMAD.MOV.U32 R3, RZ, RZ, R25 ;  /* 0x000000ffff037224 */ /* 0x000fc800078e0019 */
[----:B------:R-:W-:Y:S02]  /*0560*/  IMAD.MOV.U32 R14, RZ, RZ, R3 ;  /* 0x000000ffff0e7224 */ /* 0x000fe400078e0003 */
[----:B------:R-:W-:Y:S01]  /*0570*/  DSETP.MIN.AND P0, P1, R2, R10, PT ;  /* 0x0000000a0200722a */ /* 0x000fe20003900000 */
[----:B----4-:R-:W-:-:S05]  /*0580*/  MOV R11, R9 ;  /* 0x00000009000b7202 */ /* 0x010fca0000000f00 */
[----:B------:R-:W-:Y:S02]  /*0590*/  FSEL R17, R14, R15, P0 ;  /* 0x0000000f0e117208 */ /* 0x000fe40000000000 */
[----:B------:R-:W-:-:S06]  /*05a0*/  SEL R2, R2, R10, P0 ;  /* 0x0000000a02027207 */ /* 0x000fcc0000000000 */
[----:B------:R-:W-:-:S05]  /*05b0*/  @P1 LOP3.LUT R17, R15, 0x80000, RZ, 0xfc, !PT ;  /* 0x000800000f111812 */ /* 0x000fca00078efcff */
[----:B------:R-:W-:-:S04]  /*05c0*/  IMAD.MOV.U32 R3, RZ, RZ, R17 ;  /* 0x000000ffff037224 */ /* 0x000fc800078e0011 */
[----:B------:R-:W-:Y:S02]  /*05d0*/  IMAD.MOV.U32 R10, RZ, RZ, R3 ;  /* 0x000000ffff0a7224 */ /* 0x000fe400078e0003 */
[----:B------:R-:W-:-:S06]  /*05e0*/  DSETP.MIN.AND P0, P1, R2, R8, PT ;  /* 0x000000080200722a */ /* 0x000fcc0003900000 */
[----:B------:R-:W-:Y:S01]  /*05f0*/  FSEL R15, R10, R11, P0 ;  /* 0x0000000b0a0f7208 */ /* 0x000fe20000000000 */
[----:B-----5:R-:W-:Y:S01]  /*0600*/  IMAD.MOV.U32 R10, RZ, RZ, R13 ;  /* 0x000000ffff0a7224 */ /* 0x020fe200078e000d */
[----:B------:R-:W-:Y:S02]  /*0610*/  SEL R2, R2, R8, P0 ;  /* 0x0000000802027207 */ /* 0x000fe40000000000 */
[----:B------:R-:W-:-:S03]  /*0620*/  ISETP.GE.AND P0, PT, R7, UR5, PT ;  /* 0x0000000507007c0c */ /* 0x000fc6000bf06270 */
[----:B------:R-:W-:Y:S01]  /*0630*/  IMAD.MOV.U32 R8, RZ, RZ, R2 ;  /* 0x000000ffff087224 */ /* 0x000fe200078e0002 */
[----:B------:R-:W-:-:S05]  /*0640*/  @P1 LOP3.LUT R15, R11, 0x80000, RZ, 0xfc, !PT ;  /* 0x000800000b0f1812 */ /* 0x000fca00078efcff */
[----:B------:R-:W-:-:S06]  /*0650*/  IMAD.MOV.U32 R3, RZ, RZ, R15 ;  /* 0x000000ffff037224 */ /* 0x000fcc00078e000f */
[----:B------:R-:W-:-:S06]  /*0660*/  DSETP.MIN.AND P1, P2, R2, R12, PT ;  /* 0x0000000c0200722a */ /* 0x000fcc0003a20000 */
[----:B------:R-:W-:Y:S02]  /*0670*/  FSEL R3, R3, R10, P1 ;  /* 0x0000000a03037208 */ /* 0x000fe40000800000 */
[----:B------:R-:W-:-:S06]  /*0680*/  SEL R2, R8, R12, P1 ;  /* 0x0000000c08027207 */ /* 0x000fcc0000800000 */
[----:B------:R-:W-:Y:S01]  /*0690*/  @P2 LOP3.LUT R3, R10, 0x80000, RZ, 0xfc, !PT ;  /* 0x000800000a032812 */ /* 0x000fe200078efcff */
[----:B------:R-:W-:Y:S06]  /*06a0*/  @!P0 BRA `(.L_x_248) ;  /* 0xfffffffc00648947 */ /* 0x000fec000383ffff */
.L_x_244:
[----:B------:R-:W-:Y:S05]  /*06b0*/  BSYNC.RECONVERGENT B0 ;  /* 0x0000000000007941 */ /* 0x000fea0003800200 */
.L_x_243:
[----:B------:R-:W0:Y:S01]  /*06c0*/  S2UR UR5, SR_CgaCtaId ;  /* 0x00000000000579c3 */ /* 0x000e220000008800 */
[----:B------:R-:W-:Y:S01]  /*06d0*/  UMOV UR4, 0x400 ;  /* 0x0000040000047882 */ /* 0x000fe20000000000 */
[----:B------:R-:W-:Y:S02]  /*06e0*/  ISETP.GE.U32.AND P1, PT, R4, 0x2, PT ;  /* 0x000000020400780c */ /* 0x000fe40003f26070 */
[----:B------:R-:W-:Y:S01]  /*06f0*/  ISETP.NE.AND P0, PT, R0, RZ, PT ;  /* 0x000000ff0000720c */ /* 0x000fe20003f05270 */
[----:B0-----:R-:W-:-:S06]  /*0700*/  ULEA UR4, UR5, UR4, 0x18 ;  /* 0x0000000405047291 */ /* 0x001fcc000f8ec0ff */
[----:B------:R-:W-:-:S05]  /*0710*/  LEA R9, R0, UR4, 0x3 ;  /* 0x0000000400097c11 */ /* 0x000fca000f8e18ff */
[----:B------:R0:W-:Y:S01]  /*0720*/  STS.64 [R9], R2 ;  /* 0x0000000209007388 */ /* 0x0001e20000000a00 */
[----:B------:R-:W-:Y:S06]  /*0730*/  BAR.SYNC.DEFER_BLOCKING 0x0 ;  /* 0x0000000000007b1d */ /* 0x000fec0000010000 */
[----:B------:R-:W-:Y:S05]  /*0740*/  @!P1 BRA `(.L_x_249) ;  /* 0x0000000000489947 */ /* 0x000fea0003800000 */
.L_x_250:
[----:B------:R-:W-:-:S04]  /*0750*/  SHF.R.U32.HI R8, RZ, 0x1, R4 ;  /* 0x00000001ff087819 */ /* 0x000fc80000011604 */
[----:B------:R-:W-:-:S13]  /*0760*/  ISETP.GE.U32.AND P1, PT, R0, R8, PT ;  /* 0x000000080000720c */ /* 0x000fda0003f26070 */
[----:B------:R-:W-:Y:S01]  /*0770*/  @!P1 IMAD R6, R8, 0x8, R9 ;  /* 0x0000000808069824 */ /* 0x000fe200078e0209 */
[----:B0-----:R-:W0:Y:S05]  /*0780*/  @!P1 LDS.64 R2, [R9] ;  /* 0x0000000009029984 */ /* 0x001e2a0000000a00 */
[----:B------:R-:W1:Y:S01]  /*0790*/  @!P1 LDS.64 R6, [R6] ;  /* 0x0000000006069984 */ /* 0x000e620000000a00 */
[----:B0-----:R-:W-:Y:S01]  /*07a0*/  @!P1 IMAD.MOV.U32 R10, RZ, RZ, R3 ;  /* 0x000000ffff0a9224 */ /* 0x001fe200078e0003 */
[----:B-1----:R-:W-:Y:S01]  /*07b0*/  @!P1 DSETP.MIN.AND P2, P3, R2, R6, PT ;  /* 0x000000060200922a */ /* 0x002fe20003b40000 */
[----:B------:R-:W-:Y:S01]  /*07c0*/  @!P1 MOV R11, R7 ;  /* 0x00000007000b9202 */ /* 0x000fe20000000f00 */
[----:B------:R-:W-:-:S04]  /*07d0*/  @!P1 IMAD.MOV.U32 R3, RZ, RZ, R6 ;  /* 0x000000ffff039224 */ /* 0x000fc800078e0006 */
[----:B------:R-:W-:Y:S02]  /*07e0*/  @!P1 FSEL R10, R10, R11, P2 ;  /* 0x0000000b0a0a9208 */ /* 0x000fe40001000000 */
[----:B------:R-:W-:Y:S02]  /*07f0*/  @!P1 LOP3.LUT R11, R11, 0x80000, RZ, 0xfc, !PT ;  /* 0x000800000b0b9812 */ /* 0x000fe400078efcff */
[----:B------:R-:W-:Y:S02]  /*0800*/  @!P1 SEL R2, R2, R3, P2 ;  /* 0x0000000302029207 */ /* 0x000fe40001000000 */
[----:B------:R-:W-:-:S05]  /*0810*/  @!P1 SEL R3, R11, R10, P3 ;  /* 0x0000000a0b039207 */ /* 0x000fca0001800000 */
[----:B------:R1:W-:Y:S01]  /*0820*/  @!P1 STS.64 [R9], R2 ;  /* 0x0000000209009388 */ /* 0x0003e20000000a00 */
[----:B------:R-:W-:Y:S01]  /*0830*/  BAR.SYNC.DEFER_BLOCKING 0x0 ;  /* 0x0000000000007b1d */ /* 0x000fe20000010000 */
[----:B------:R-:W-:Y:S01]  /*0840*/  ISETP.GT.U32.AND P1, PT, R4, 0x3, PT ;  /* 0x000000030400780c */ /* 0x000fe20003f24070 */
[----:B------:R-:W-:-:S12]  /*0850*/  IMAD.MOV.U32 R4, RZ, RZ, R8 ;  /* 0x000000ffff047224 */ /* 0x000fd800078e0008 */
[----:B-1----:R-:W-:Y:S05]  /*0860*/  @P1 BRA `(.L_x_250) ;  /* 0xfffffffc00b81947 */ /* 0x002fea000383ffff */
.L_x_249:
[----:B------:R-:W-:Y:S05]  /*0870*/  @P0 EXIT ;  /* 0x000000000000094d */ /* 0x000fea0003800000 */
[----:B------:R-:W1:Y:S01]  /*0880*/  S2UR UR5, SR_CgaCtaId ;  /* 0x00000000000579c3 */ /* 0x000e620000008800 */
[----:B------:R-:W-:-:S07]  /*0890*/  UMOV UR4, 0x400 ;  /* 0x0000040000047882 */ /* 0x000fce0000000000 */
[----:B------:R-:W2:Y:S01]  /*08a0*/  LDC.64 R6, c[0x0][0x388] ;  /* 0x0000e200ff067b82 */ /* 0x000ea20000000a00 */
[----:B-1----:R-:W-:Y:S01]  /*08b0*/  ULEA UR4, UR5, UR4, 0x18 ;  /* 0x0000000405047291 */ /* 0x002fe2000f8ec0ff */
[----:B--2---:R-:W-:-:S08]  /*08c0*/  IMAD.WIDE.U32 R4, R5, 0x8, R6 ;  /* 0x0000000805047825 */ /* 0x004fd000078e0006 */
[----:B0-----:R-:W0:Y:S04]  /*08d0*/  LDS.64 R2, [UR4] ;  /* 0x00000004ff027984 */ /* 0x001e280008000a00 */
[----:B0-----:R-:W-:Y:S01]  /*08e0*/  STG.E.64 desc[UR6][R4.64], R2 ;  /* 0x0000000204007986 */ /* 0x001fe2000c101b06 */
[----:B------:R-:W-:Y:S05]  /*08f0*/  EXIT ;  /* 0x000000000000794d */ /* 0x000fea0003800000 */
.L_x_251:
        /* <DEDUP_REMOVED lines=16> */
.L_x_305:


//--------------------- .text._Z10max_kernelPdS_i --------------------------
	.section	.text._Z10max_kernelPdS_i,"ax",@progbits
	.align	128
        .global         _Z10max_kernelPdS_i
        .type           _Z10max_kernelPdS_i,@function
        .size           _Z10max_kernelPdS_i,(.L_x_306 - _Z10max_kernelPdS_i)
        .other          _Z10max_kernelPdS_i,@"STO_CUDA_ENTRY STV_DEFAULT"
_Z10max_kernelPdS_i:
.text._Z10max_kernelPdS_i:
        /* <DEDUP_REMOVED lines=8> */
[----:B------:R-:W-:Y:S01]  /*0080*/  IMAD.MOV.U32 R3, RZ, RZ, -0x100001 ;  /* 0xffefffffff037424 */ /* 0x000fe200078e00ff */
        /* <DEDUP_REMOVED lines=31> */
[----:B------:R-:W-:-:S03]  /*0280*/  IMAD.MOV.U32 R3, RZ, RZ, -0x100001 ;  /* 0xffefffffff037424 */ /* 0x000fc600078e00ff */
[C---:B------:R-:W-:Y:S02]  /*0290*/  LOP3.LUT R2, R10.reuse, 0x3, RZ, 0xc0, !PT ;  /* 0x000000030a027812 */ /* 0x040fe400078ec0ff */
[----:B------:R-:W-:Y:S02]  /*02a0*/  ISETP.GE.U32.AND P0, PT, R10, 0x3, PT ;  /* 0x000000030a00780c */ /* 0x000fe40003f06070 */
[----:B------:R-:W-:Y:S01]  /*02b0*/  ISETP.NE.AND P1, PT, R2, 0x3, PT ;  /* 0x000000030200780c */ /* 0x000fe20003f25270 */
[----:B------:R-:W-:-:S12]  /*02c0*/  IMAD.MOV.U32 R2, RZ, RZ, -0x1 ;  /* 0xffffffffff027424 */ /* 0x000fd800078e00ff */
[----:B------:R-:W-:Y:S05]  /*02d0*/  @!P1 BRA `(.L_x_255) ;  /* 0x0000000000509947 */ /* 0x000fea0003800000 */
[----:B------:R-:W0:Y:S01]  /*02e0*/  LDC.64 R8, c[0x0][0x380] ;  /* 0x0000e000ff087b82 */ /* 0x000e220000000a00 */
[----:B------:R-:W-:Y:S02]  /*02f0*/  VIADD R2, R10, 0x1 ;  /* 0x000000010a027836 */ /* 0x000fe40000000000 */
[----:B------:R-:W-:-:S03]  /*0300*/  IMAD.MOV.U32 R3, RZ, RZ, -0x100001 ;  /* 0xffefffffff037424 */ /* 0x000fc600078e00ff */
[----:B------:R-:W-:Y:S02]  /*0310*/  LOP3.LUT R10, R2, 0x3, RZ, 0xc0, !PT ;  /* 0x00000003020a7812 */ /* 0x000fe400078ec0ff */
[----:B------:R-:W-:-:S03]  /*0320*/  MOV R2, 0xffffffff ;  /* 0xffffffff00027802 */ /* 0x000fc60000000f00 */
[----:B------:R-:W-:-:S07]  /*0330*/  IMAD.MOV R12, RZ, RZ, -R10 ;  /* 0x000000ffff0c7224 */ /* 0x000fce00078e0a0a */
.L_x_256:
[----:B0-----:R-:W-:-:S06]  /*0340*/  IMAD.WIDE R10, R7, 0x8, R8 ;  /* 0x00000008070a7825 */ /* 0x001fcc00078e0208 */
[----:B------:R-:W2:Y:S01]  /*0350*/  LDG.E.64 R10, desc[UR6][R10.64] ;  /* 0x000000060a0a7981 */ /* 0x000ea2000c1e1b00 */
[----:B------:R-:W-:Y:S01]  /*0360*/  VIADD R12, R12, 0x1 ;  /* 0x000000010c0c7836 */ /* 0x000fe20000000000 */
[----:B------:R-:W-:Y:S01]  /*0370*/  MOV R13, R2 ;  /* 0x00000002000d7202 */ /* 0x000fe20000000f00 */
[----:B------:R-:W-:Y:S02]  /*0380*/  IMAD.MOV.U32 R15, RZ, RZ, R3 ;  /* 0x000000ffff0f7224 */ /* 0x000fe400078e0003 */
[----:B------:R-:W-:Y:S01]  /*0390*/  IMAD.IADD R7, R6, 0x1, R7 ;  /* 0x0000000106077824 */ /* 0x000fe200078e0207 */
[----:B------:R-:W-:Y:S01]  /*03a0*/  ISETP.NE.AND P1, PT, R12, RZ, PT ;  /* 0x000000ff0c00720c */ /* 0x000fe20003f25270 */
[----:B--2---:R-:W-:Y:S01]  /*03b0*/  DSETP.MAX.AND P2, P3, R10, R2, PT ;  /* 0x000000020a00722a */ /* 0x004fe20003b4f000 */
[----:B------:R-:W-:-:S05]  /*03c0*/  IMAD.MOV.U32 R2, RZ, RZ, R11 ;  /* 0x000000ffff027224 */ /* 0x000fca00078e000b */
[----:B------:R-:W-:Y:S01]  /*03d0*/  FSEL R3, R2, R15, P2 ;  /* 0x0000000f02037208 */ /* 0x000fe20001000000 */
[----:B------:R-:W-:-:S05]  /*03e0*/  IMAD.MOV.U32 R2, RZ, RZ, R10 ;  /* 0x000000ffff027224 */ /* 0x000fca00078e000a */
[----:B------:R-:W-:Y:S02]  /*03f0*/  SEL R2, R2, R13, P2 ;  /* 0x0000000d02027207 */ /* 0x000fe40001000000 */
[----:B------:R-:W-:Y:S01]  /*0400*/  @P3 LOP3.LUT R3, R15, 0x80000, RZ, 0xfc, !PT ;  /* 0x000800000f033812 */ /* 0x000fe200078efcff */
[----:B------:R-:W-:Y:S06]  /*0410*/  @P1 BRA `(.L_x_256) ;  /* 0xfffffffc00c81947 */ /* 0x000fec000383ffff */
.L_x_255:
[----:B------:R-:W-:Y:S05]  /*0420*/  BSYNC.RECONVERGENT B1 ;  /* 0x0000000000017941 */ /* 0x000fea0003800200 */
.L_x_254:
[----:B------:R-:W-:Y:S05]  /*0430*/  @!P0 BRA `(.L_x_253) ;  /* 0x00000000009c8947 */ /* 0x000fea0003800000 */
.L_x_257:
        /* <DEDUP_REMOVED lines=11> */
[----:B--2---:R-:W-:Y:S01]  /*04f0*/  DSETP.MAX.AND P0, P1, R14, R2, PT ;  /* 0x000000020e00722a */ /* 0x004fe2000390f000 */
[----:B------:R-:W-:-:S05]  /*0500*/  MOV R22, R15 ;  /* 0x0000000f00167202 */ /* 0x000fca0000000f00 */
[----:B------:R-:W-:Y:S01]  /*0510*/  FSEL R25, R22, R23, P0 ;  /* 0x0000001716197208 */ /* 0x000fe20000000000 */
[----:B---3--:R-:W-:Y:S01]  /*0520*/  IMAD.MOV.U32 R15, RZ, RZ, R11 ;  /* 0x000000ffff0f7224 */ /* 0x008fe200078e000b */
[----:B------:R-:W-:-:S06]  /*0530*/  SEL R2, R14, R2, P0 ;  /* 0x000000020e027207 */ /* 0x000fcc0000000000 */
[----:B------:R-:W-:-:S05]  /*0540*/  @P1 LOP3.LUT R25, R23, 0x80000, RZ, 0xfc, !PT ;  /* 0x0008000017191812 */ /* 0x000fca00078efcff */
[----:B------:R-:W-:-:S04]  /*0550*/  IMAD.MOV.U32 R3, RZ, RZ, R25 ;  /* 0x000000ffff037224 */ /* 0x000fc800078e0019 */
[----:B------:R-:W-:Y:S02]  /*0560*/  IMAD.MOV.U32 R14, RZ, RZ, R3 ;  /* 0x000000ffff0e7224 */ /* 0x000fe400078e0003 */
[----:B------:R-:W-:Y:S01]  /*0570*/  DSETP.MAX.AND P0, P1, R2, R10, PT ;  /* 0x0000000a0200722a */ /* 0x000fe2000390f000 */
[----:B----4-:R-:W-:-:S05]  /*0580*/  MOV R11, R9 ;  /* 0x00000009000b7202 */ /* 0x010fca0000000f00 */
[----:B------:R-:W-:Y:S02]  /*0590*/  FSEL R17, R14, R15, P0 ;  /* 0x0000000f0e117208 */ /* 0x000fe40000000000 */
[----:B------:R-:W-:-:S06]  /*05a0*/  SEL R2, R2, R10, P0 ;  /* 0x0000000a02027207 */ /* 0x000fcc0000000000 */
[----:B------:R-:W-:-:S05]  /*05b0*/  @P1 LOP3.LUT R17, R15, 0x80000, RZ, 0xfc, !PT ;  /* 0x000800000f111812 */ /* 0x000fca00078efcff */
[----:B------:R-:W-:-:S04]  /*05c0*/  IMAD.MOV.U32 R3, RZ, RZ, R17 ;  /* 0x000000ffff037224 */ /* 0x000fc800078e0011 */
[----:B------:R-:W-:Y:S02]  /*05d0*/  IMAD.MOV.U32 R10, RZ, RZ, R3 ;  /* 0x000000ffff0a7224 */ /* 0x000fe400078e0003 */
[----:B------:R-:W-:-:S06]  /*05e0*/  DSETP.MAX.AND P0, P1, R2, R8, PT ;  /* 0x000000080200722a */ /* 0x000fcc000390f000 */
[----:B------:R-:W-:Y:S01]  /*05f0*/  FSEL R15, R10, R11, P0 ;  /* 0x0000000b0a0f7208 */ /* 0x000fe20000000000 */
[----:B-----5:R-:W-:Y:S01]  /*0600*/  IMAD.MOV.U32 R10, RZ, RZ, R13 ;  /* 0x000000ffff0a7224 */ /* 0x020fe200078e000d */
[----:B------:R-:W-:Y:S02]  /*0610*/  SEL R2, R2, R8, P0 ;  /* 0x0000000802027207 */ /* 0x000fe40000000000 */
[----:B------:R-:W-:-:S03]  /*0620*/  ISETP.GE.AND P0, PT, R7, UR5, PT ;  /* 0x0000000507007c0c */ /* 0x000fc6000bf06270 */
[----:B------:R-:W-:Y:S01]  /*0630*/  IMAD.MOV.U32 R8, RZ, RZ, R2 ;  /* 0x000000ffff087224 */ /* 0x000fe200078e0002 */
[----:B------:R-:W-:-:S05]  /*0640*/  @P1 LOP3.LUT R15, R11, 0x80000, RZ, 0xfc, !PT ;  /* 0x000800000b0f1812 */ /* 0x000fca00078efcff */
[----:B------:R-:W-:-:S06]  /*0650*/  IMAD.MOV.U32 R3, RZ, RZ, R15 ;  /* 0x000000ffff037224 */ /* 0x000fcc00078e000f */
[----:B------:R-:W-:-:S06]  /*0660*/  DSETP.MAX.AND P1, P2, R2, R12, PT ;  /* 0x0000000c0200722a */ /* 0x000fcc0003a2f000 */
[----:B------:R-:W-:Y:S02]  /*0670*/  FSEL R3, R3, R10, P1 ;  /* 0x0000000a03037208 */ /* 0x000fe40000800000 */
[----:B------:R-:W-:-:S06]  /*0680*/  SEL R2, R8, R12, P1 ;  /* 0x0000000c08027207 */ /* 0x000fcc0000800000 */
[----:B------:R-:W-:Y:S01]  /*0690*/  @P2 LOP3.LUT R3, R10, 0x80000, RZ, 0xfc, !PT ;  /* 0x000800000a032812 */ /* 0x000fe200078efcff */
[----:B------:R-:W-:Y:S06]  /*06a0*/  @!P0 BRA `(.L_x_257) ;  /* 0xfffffffc00648947 */ /* 0x000fec000383ffff */
.L_x_253:
[----:B------:R-:W-:Y:S05]  /*06b0*/  BSYNC.RECONVERGENT B0 ;  /* 0x0000000000007941 */ /* 0x000fea0003800200 */
.L_x_252:
        /* <DEDUP_REMOVED lines=9> */
.L_x_259:
[----:B------:R-:W-:-:S04]  /*0750*/  SHF.R.U32.HI R8, RZ, 0x1, R4 ;  /* 0x00000001ff087819 */ /* 0x000fc80000011604 */
[----:B------:R-:W-:-:S13]  /*0760*/  ISETP.GE.U32.AND P1, PT, R0, R8, PT ;  /* 0x000000080000720c */ /* 0x000fda0003f26070 */
[----:B------:R-:W-:Y:S01]  /*0770*/  @!P1 IMAD R6, R8, 0x8, R9 ;  /* 0x0000000808069824 */ /* 0x000fe200078e0209 */
[----:B0-----:R-:W0:Y:S05]  /*0780*/  @!P1 LDS.64 R2, [R9] ;  /* 0x0000000009029984 */ /* 0x001e2a0000000a00 */
[----:B------:R-:W1:Y:S01]  /*0790*/  @!P1 LDS.64 R6, [R6] ;  /* 0x0000000006069984 */ /* 0x000e620000000a00 */
[----:B0-----:R-:W-:Y:S01]  /*07a0*/  @!P1 IMAD.MOV.U32 R10, RZ, RZ, R3 ;  /* 0x000000ffff0a9224 */ /* 0x001fe200078e0003 */
[----:B-1----:R-:W-:Y:S01]  /*07b0*/  @!P1 DSETP.MAX.AND P2, P3, R2, R6, PT ;  /* 0x000000060200922a */ /* 0x002fe20003b4f000 */
        /* <DEDUP_REMOVED lines=11> */
.L_x_258:
        /* <DEDUP_REMOVED lines=9> */
.L_x_260:
        /* <DEDUP_REMOVED lines=16> */
.L_x_306:


//--------------------- .text._Z14sigmoid_kernelPdS_i --------------------------
	.section	.text._Z14sigmoid_kernelPdS_i,"ax",@progbits
	.align	128
        .global         _Z14sigmoid_kernelPdS_i
        .type           _Z14sigmoid_kernelPdS_i,@function
        .size           _Z14sigmoid_kernelPdS_i,(.L_x_294 - _Z14sigmoid_kernelPdS_i)
        .other          _Z14sigmoid_kernelPdS_i,@"STO_CUDA_ENTRY STV_DEFAULT"
_Z14sigmoid_kernelPdS_i:
.text._Z14sigmoid_kernelPdS_i:
        /* <DEDUP_REMOVED lines=8> */
[----:B------:R-:W0:Y:S01]  /*0080*/  LDC.64 R2, c[0x0][0x380] ;  /* 0x0000e000ff027b82 */ /* 0x000e220000000a00 */
[----:B------:R-:W1:Y:S01]  /*0090*/  LDCU.64 UR4, c[0x0][0x358] ;  /* 0x00006b00ff0477ac */ /* 0x000e620008000a00 */
[----:B0-----:R-:W-:-:S06]  /*00a0*/  IMAD.WIDE R2, R0, 0x8, R2 ;  /* 0x0000000800027825 */ /* 0x001fcc00078e0202 */
[----:B-1----:R-:W2:Y:S01]  /*00b0*/  LDG.E.64 R2, desc[UR4][R2.64] ;  /* 0x0000000402027981 */ /* 0x002ea2000c1e1b00 */
[----:B------:R-:W-:Y:S01]  /*00c0*/  IMAD.MOV.U32 R5, RZ, RZ, 0x3bbb989d ;  /* 0x3bbb989dff057424 */ /* 0x000fe200078e00ff */
[----:B------:R-:W-:Y:S01]  /*00d0*/  BSSY.RECONVERGENT B0, `(.L_x_261) ;  /* 0x000001a000007945 */ /* 0x000fe20003800200 */
[----:B------:R-:W-:Y:S01]  /*00e0*/  IMAD.MOV.U32 R6, RZ, RZ, 0x437c0000 ;  /* 0x437c0000ff067424 */ /* 0x000fe200078e00ff */
[----:B--2---:R-:W0:Y:S02]  /*00f0*/  F2F.F32.F64 R4, R2 ;  /* 0x0000000200047310 */ /* 0x004e240000301000 */
[----:B0-----:R-:W-:-:S04]  /*0100*/  FFMA.SAT R5, R4, -R5, 0.5 ;  /* 0x3f00000004057423 */ /* 0x001fc80000002805 */
[----:B------:R-:W-:-:S04]  /*0110*/  FFMA.RM R5, R5, R6, 12582913 ;  /* 0x4b40000105057423 */ /* 0x000fc80000004006 */
[C---:B------:R-:W-:Y:S01]  /*0120*/  FADD R7, R5.reuse, -12583039 ;  /* 0xcb40007f05077421 */ /* 0x040fe20000000000 */
[----:B------:R-:W-:-:S03]  /*0130*/  SHF.L.U32 R5, R5, 0x17, RZ ;  /* 0x0000001705057819 */ /* 0x000fc600000006ff */
[----:B------:R-:W-:-:S04]  /*0140*/  FFMA R7, R4, -1.4426950216293334961, -R7 ;  /* 0xbfb8aa3b04077823 */ /* 0x000fc80000000807 */
[----:B------:R-:W-:-:S06]  /*0150*/  FFMA R10, R4, -1.925963033500011079e-08, R7 ;  /* 0xb2a57060040a7823 */ /* 0x000fcc0000000007 */
[----:B------:R-:W0:Y:S02]  /*0160*/  MUFU.EX2 R10, R10 ;  /* 0x0000000a000a7308 */ /* 0x000e240000000800 */
[----:B0-----:R-:W-:-:S06]  /*0170*/  FMUL R11, R5, R10 ;  /* 0x0000000a050b7220 */ /* 0x001fcc0000400000 */
[----:B------:R-:W0:Y:S02]  /*0180*/  F2F.F64.F32 R2, R11 ;  /* 0x0000000b00027310 */ /* 0x000e240000201800 */
[----:B0-----:R-:W-:-:S06]  /*0190*/  DADD R4, R2, 1 ;  /* 0x3ff0000002047429 */ /* 0x001fcc0000000000 */
[----:B------:R-:W0:Y:S04]  /*01a0*/  MUFU.RCP64H R3, R5 ;  /* 0x0000000500037308 */ /* 0x000e280000001800 */
[----:B------:R-:W-:-:S05]  /*01b0*/  VIADD R2, R5, 0x300402 ;  /* 0x0030040205027836 */ /* 0x000fca0000000000 */
[----:B------:R-:W-:Y:S01]  /*01c0*/  FSETP.GEU.AND P0, PT, |R2|, 5.8789094863358348022e-39, PT ;  /* 0x004004020200780b */ /* 0x000fe20003f0e200 */
[----:B0-----:R-:W-:-:S08]  /*01d0*/  DFMA R6, -R4, R2, 1 ;  /* 0x3ff000000406742b */ /* 0x001fd00000000102 */
[----:B------:R-:W-:-:S08]  /*01e0*/  DFMA R6, R6, R6, R6 ;  /* 0x000000060606722b */ /* 0x000fd00000000006 */
[----:B------:R-:W-:-:S08]  /*01f0*/  DFMA R6, R2, R6, R2 ;  /* 0x000000060206722b */ /* 0x000fd00000000002 */
[----:B------:R-:W-:-:S08]  /*0200*/  DFMA R8, -R4, R6, 1 ;  /* 0x3ff000000408742b */ /* 0x000fd00000000106 */
[----:B------:R-:W-:Y:S01]  /*0210*/  DFMA R6, R6, R8, R6 ;  /* 0x000000080606722b */ /* 0x000fe20000000006 */
[----:B------:R-:W-:Y:S10]  /*0220*/  @P0 BRA `(.L_x_262) ;  /* 0x0000000000100947 */ /* 0x000ff40003800000 */
[----:B------:R-:W-:-:S04]  /*0230*/  LOP3.LUT R2, R5, 0x7fffffff, RZ, 0xc0, !PT ;  /* 0x7fffffff05027812 */ /* 0x000fc800078ec0ff */
[----:B------:R-:W-:Y:S02]  /*0240*/  IADD3 R8, PT, PT, R2, -0x100000, RZ ;  /* 0xfff0000002087810 */ /* 0x000fe40007ffe0ff */
[----:B------:R-:W-:-:S07]  /*0250*/  MOV R2, 0x270 ;  /* 0x0000027000027802 */ /* 0x000fce0000000f00 */
[----:B------:R-:W-:Y:S05]  /*0260*/  CALL.REL.NOINC `($__internal_8_$__cuda_sm20_dblrcp_rn_slowpath_v3) ;  /* 0x0000000000147944 */ /* 0x000fea0003c00000 */
.L_x_262:
[----:B------:R-:W-:Y:S05]  /*0270*/  BSYNC.RECONVERGENT B0 ;  /* 0x0000000000007941 */ /* 0x000fea0003800200 */
.L_x_261:
[----:B------:R-:W0:Y:S02]  /*0280*/  LDC.64 R2, c[0x0][0x388] ;  /* 0x0000e200ff027b82 */ /* 0x000e240000000a00 */
[----:B0-----:R-:W-:-:S05]  /*0290*/  IMAD.WIDE R2, R0, 0x8, R2 ;  /* 0x0000000800027825 */ /* 0x001fca00078e0202 */
[----:B------:R-:W-:Y:S01]  /*02a0*/  STG.E.64 desc[UR4][R2.64], R6 ;  /* 0x0000000602007986 */ /* 0x000fe2000c101b04 */
[----:B------:R-:W-:Y:S05]  /*02b0*/  EXIT ;  /* 0x000000000000794d */ /* 0x000fea0003800000 */
        .weak           $__internal_8_$__cuda_sm20_dblrcp_rn_slowpath_v3
        .type           $__internal_8_$__cuda_sm20_dblrcp_rn_slowpath_v3,@function
        .size           $__internal_8_$__cuda_sm20_dblrcp_rn_slowpath_v3,(.L_x_294 - $__internal_8_$__cuda_sm20_dblrcp_rn_slowpath_v3)
$__internal_8_$__cuda_sm20_dblrcp_rn_slowpath_v3:
[----:B------:R-:W-:Y:S01]  /*02c0*/  DSETP.GTU.AND P0, PT, |R4|, +INF , PT ;  /* 0x7ff000000400742a */ /* 0x000fe20003f0c200 */
[----:B------:R-:W-:-:S13]  /*02d0*/  BSSY.RECONVERGENT B1, `(.L_x_263) ;  /* 0x0000023000017945 */ /* 0x000fda0003800200 */
[----:B------:R-:W-:Y:S05]  /*02e0*/  @P0 BRA `(.L_x_264) ;  /* 0x00000000007c0947 */ /* 0x000fea0003800000 */
[----:B------:R-:W-:-:S05]  /*02f0*/  LOP3.LUT R3, R5, 0x7fffffff, RZ, 0xc0, !PT ;  /* 0x7fffffff05037812 */ /* 0x000fca00078ec0ff */
[----:B------:R-:W-:-:S05]  /*0300*/  VIADD R6, R3, 0xffffffff ;  /* 0xffffffff03067836 */ /* 0x000fca0000000000 */
[----:B------:R-:W-:-:S13]  /*0310*/  ISETP.GE.U32.AND P0, PT, R6, 0x7fefffff, PT ;  /* 0x7fefffff0600780c */ /* 0x000fda0003f06070 */
[----:B------:R-:W-:Y:S02]  /*0320*/  @P0 LOP3.LUT R7, R5, 0x7ff00000, RZ, 0x3c, !PT ;  /* 0x7ff0000005070812 */ /* 0x000fe400078e3cff */
[----:B------:R-:W-:Y:S01]  /*0330*/  @P0 MOV R6, RZ ;  /* 0x000000ff00060202 */ /* 0x000fe20000000f00 */
[----:B------:R-:W-:Y:S06]  /*0340*/  @P0 BRA `(.L_x_265) ;  /* 0x00000000006c0947 */ /* 0x000fec0003800000 */
[----:B------:R-:W-:-:S13]  /*0350*/  ISETP.GE.U32.AND P0, PT, R3, 0x1000001, PT ;  /* 0x010000010300780c */ /* 0x000fda0003f06070 */
[----:B------:R-:W-:Y:S05]  /*0360*/  @!P0 BRA `(.L_x_266) ;  /* 0x0000000000348947 */ /* 0x000fea0003800000 */
[----:B------:R-:W-:Y:S01]  /*0370*/  VIADD R7, R5, 0xc0200000 ;  /* 0xc020000005077836 */ /* 0x000fe20000000000 */
[----:B------:R-:W-:-:S03]  /*0380*/  MOV R6, R4 ;  /* 0x0000000400067202 */ /* 0x000fc60000000f00 */
[----:B------:R-:W0:Y:S03]  /*0390*/  MUFU.RCP64H R9, R7 ;  /* 0x0000000700097308 */ /* 0x000e260000001800 */
[----:B0-----:R-:W-:-:S08]  /*03a0*/  DFMA R10, -R6, R8, 1 ;  /* 0x3ff00000060a742b */ /* 0x001fd00000000108 */
[----:B------:R-:W-:-:S08]  /*03b0*/  DFMA R10, R10, R10, R10 ;  /* 0x0000000a0a0a722b */ /* 0x000fd0000000000a */
[----:B------:R-:W-:-:S08]  /*03c0*/  DFMA R10, R8, R10, R8 ;  /* 0x0000000a080a722b */ /* 0x000fd00000000008 */
[----:B------:R-:W-:-:S08]  /*03d0*/  DFMA R8, -R6, R10, 1 ;  /* 0x3ff000000608742b */ /* 0x000fd0000000010a */
[----:B------:R-:W-:-:S08]  /*03e0*/  DFMA R8, R10, R8, R10 ;  /* 0x000000080a08722b */ /* 0x000fd0000000000a */
[----:B------:R-:W-:-:S08]  /*03f0*/  DMUL R8, R8, 2.2250738585072013831e-308 ;  /* 0x0010000008087828 */ /* 0x000fd00000000000 */
[----:B------:R-:W-:-:S08]  /*0400*/  DFMA R4, -R4, R8, 1 ;  /* 0x3ff000000404742b */ /* 0x000fd00000000108 */
[----:B------:R-:W-:-:S08]  /*0410*/  DFMA R4, R4, R4, R4 ;  /* 0x000000040404722b */ /* 0x000fd00000000004 */
[----:B------:R-:W-:Y:S01]  /*0420*/  DFMA R6, R8, R4, R8 ;  /* 0x000000040806722b */ /* 0x000fe20000000008 */
[----:B------:R-:W-:Y:S10]  /*0430*/  BRA `(.L_x_265) ;  /* 0x0000000000307947 */ /* 0x000ff40003800000 */
.L_x_266:
[----:B------:R-:W-:Y:S01]  /*0440*/  DMUL R4, R4, 8.11296384146066816958e+31 ;  /* 0x4690000004047828 */ /* 0x000fe20000000000 */
[----:B------:R-:W-:-:S05]  /*0450*/  IMAD.MOV.U32 R6, RZ, RZ, R8 ;  /* 0x000000ffff067224 */ /* 0x000fca00078e0008 */
[----:B------:R-:W0:Y:S02]  /*0460*/  MUFU.RCP64H R7, R5 ;  /* 0x0000000500077308 */ /* 0x000e240000001800 */
[----:B0-----:R-:W-:-:S08]  /*0470*/  DFMA R8, -R4, R6, 1 ;  /* 0x3ff000000408742b */ /* 0x001fd00000000106 */
[----:B------:R-:W-:-:S08]  /*0480*/  DFMA R8, R8, R8, R8 ;  /* 0x000000080808722b */ /* 0x000fd00000000008 */
[----:B------:R-:W-:-:S08]  /*0490*/  DFMA R8, R6, R8, R6 ;  /* 0x000000080608722b */ /* 0x000fd00000000006 */
[----:B------:R-:W-:-:S08]  /*04a0*/  DFMA R6, -R4, R8, 1 ;  /* 0x3ff000000406742b */ /* 0x000fd00000000108 */
[----:B------:R-:W-:-:S08]  /*04b0*/  DFMA R6, R8, R6, R8 ;  /* 0x000000060806722b */ /* 0x000fd00000000008 */
[----:B------:R-:W-:Y:S01]  /*04c0*/  DMUL R6, R6, 8.11296384146066816958e+31 ;  /* 0x4690000006067828 */ /* 0x000fe20000000000 */
[----:B------:R-:W-:Y:S10]  /*04d0*/  BRA `(.L_x_265) ;  /* 0x0000000000087947 */ /* 0x000ff40003800000 */
.L_x_264:
[----:B------:R-:W-:Y:S02]  /*04e0*/  LOP3.LUT R7, R5, 0x80000, RZ, 0xfc, !PT ;  /* 0x0008000005077812 */ /* 0x000fe400078efcff */
[----:B------:R-:W-:-:S07]  /*04f0*/  MOV R6, R4 ;  /* 0x0000000400067202 */ /* 0x000fce0000000f00 */
.L_x_265:
[----:B------:R-:W-:Y:S05]  /*0500*/  BSYNC.RECONVERGENT B1 ;  /* 0x0000000000017941 */ /* 0x000fea0003800200 */
.L_x_263:
[----:B------:R-:W-:-:S04]  /*0510*/  MOV R3, 0x0 ;  /* 0x0000000000037802 */ /* 0x000fc80000000f00 */
[----:B------:R-:W-:Y:S05]  /*0520*/  RET.REL.NODEC R2 `(_Z14sigmoid_kernelPdS_i) ;  /* 0xfffffff802b47950 */ /* 0x000fea0003c3ffff */
.L_x_267:
        /* <DEDUP_REMOVED lines=13> */
.L_x_294:


//--------------------- .text._Z11relu_kernelPdS_i --------------------------
	.section	.text._Z11relu_kernelPdS_i,"ax",@progbits
	.align	128
        .global         _Z11relu_kernelPdS_i
        .type           _Z11relu_kernelPdS_i,@function
        .size           _Z11relu_kernelPdS_i,(.L_x_308 - _Z11relu_kernelPdS_i)
        .other          _Z11relu_kernelPdS_i,@"STO_CUDA_ENTRY STV_DEFAULT"
_Z11relu_kernelPdS_i:
.text._Z11relu_kernelPdS_i:
        /* <DEDUP_REMOVED lines=9> */
[----:B------:R-:W1:Y:S07]  /*0090*/  LDCU.64 UR4, c[0x0][0x358] ;  /* 0x00006b00ff0477ac */ /* 0x000e6e0008000a00 */
[----:B------:R-:W2:Y:S01]  /*00a0*/  LDC.64 R6, c[0x0][0x388] ;  /* 0x0000e200ff067b82 */ /* 0x000ea20000000a00 */
[----:B0-----:R-:W-:-:S06]  /*00b0*/  IMAD.WIDE R2, R9, 0x8, R2 ;  /* 0x0000000809027825 */ /* 0x001fcc00078e0202 */
[----:B-1----:R-:W3:Y:S01]  /*00c0*/  LDG.E.64 R2, desc[UR4][R2.64] ;  /* 0x0000000402027981 */ /* 0x002ee2000c1e1b00 */
[----:B--2---:R-:W-:Y:S01]  /*00d0*/  IMAD.WIDE R6, R9, 0x8, R6 ;  /* 0x0000000809067825 */ /* 0x004fe200078e0206 */
[----:B---3--:R-:W0:Y:S02]  /*00e0*/  F2F.F32.F64 R0, R2 ;  /* 0x0000000200007310 */ /* 0x008e240000301000 */
[----:B0-----:R-:W-:-:S06]  /*00f0*/  FMNMX R0, RZ, R0, !PT ;  /* 0x00000000ff007209 */ /* 0x001fcc0007800000 */
[----:B------:R-:W0:Y:S02]  /*0100*/  F2F.F64.F32 R4, R0 ;  /* 0x0000000000047310 */ /* 0x000e240000201800 */
[----:B0-----:R-:W-:Y:S01]  /*0110*/  STG.E.64 desc[UR4][R6.64], R4 ;  /* 0x0000000406007986 */ /* 0x001fe2000c101b04 */
[----:B------:R-:W-:Y:S05]  /*0120*/  EXIT ;  /* 0x000000000000794d */ /* 0x000fea0003800000 */
.L_x_268:
        /* <DEDUP_REMOVED lines=13> */
.L_x_308:


//--------------------- .text._Z10log_kernelPdS_i --------------------------
	.section	.text._Z10log_kernelPdS_i,"ax",@progbits
	.align	128
        .global         _Z10log_kernelPdS_i
        .type           _Z10log_kernelPdS_i,@function
        .size           _Z10log_kernelPdS_i,(.L_x_309 - _Z10log_kernelPdS_i)
        .other          _Z10log_kernelPdS_i,@"STO_CUDA_ENTRY STV_DEFAULT"
_Z10log_kernelPdS_i:
.text._Z10log_kernelPdS_i:
        /* <DEDUP_REMOVED lines=12> */
[----:B------:R-:W-:Y:S01]  /*00c0*/  HFMA2 R7, -RZ, RZ, 1.443359375, -0.2030029296875 ;  /* 0x3dc6b27fff077431 */ /* 0x000fe200000001ff */
[----:B--2---:R0:W1:Y:S02]  /*00d0*/  F2F.F32.F64 R6, R2 ;  /* 0x0000000200067310 */ /* 0x0040640000301000 */
[----:B0-----:R-:W-:Y:S02]  /*00e0*/  MOV R3, 0x7f800000 ;  /* 0x7f80000000037802 */ /* 0x001fe40000000f00 */
[----:B-1----:R-:W-:-:S04]  /*00f0*/  FSETP.GEU.AND P0, PT, R6, 1.175494350822287508e-38, PT ;  /* 0x008000000600780b */ /* 0x002fc80003f0e000 */
[----:B------:R-:W-:-:S09]  /*0100*/  FSEL R2, RZ, -23, P0 ;  /* 0xc1b80000ff027808 */ /* 0x000fd20000000000 */
[----:B------:R-:W-:-:S05]  /*0110*/  @!P0 FMUL R6, R6, 8388608 ;  /* 0x4b00000006068820 */ /* 0x000fca0000400000 */
[C---:B------:R-:W-:Y:S02]  /*0120*/  IADD3 R4, PT, PT, R6.reuse, -0x3f3504f3, RZ ;  /* 0xc0cafb0d06047810 */ /* 0x040fe40007ffe0ff */
[----:B------:R-:W-:Y:S02]  /*0130*/  ISETP.GT.U32.AND P0, PT, R6, 0x7f7fffff, PT ;  /* 0x7f7fffff0600780c */ /* 0x000fe40003f04070 */
[----:B------:R-:W-:-:S04]  /*0140*/  LOP3.LUT R5, R4, 0xff800000, RZ, 0xc0, !PT ;  /* 0xff80000004057812 */ /* 0x000fc800078ec0ff */
[-C--:B------:R-:W-:Y:S02]  /*0150*/  IADD3 R4, PT, PT, R6, -R5.reuse, RZ ;  /* 0x8000000506047210 */ /* 0x080fe40007ffe0ff */
[----:B------:R-:W-:-:S03]  /*0160*/  I2FP.F32.S32 R5, R5 ;  /* 0x0000000500057245 */ /* 0x000fc60000201400 */
[----:B------:R-:W-:Y:S02]  /*0170*/  FADD R4, R4, -1 ;  /* 0xbf80000004047421 */ /* 0x000fe40000000000 */
[----:B------:R-:W-:Y:S02]  /*0180*/  FFMA R2, R5, 1.1920928955078125e-07, R2 ;  /* 0x3400000005027823 */ /* 0x000fe40000000002 */
[----:B------:R-:W-:-:S04]  /*0190*/  FFMA R7, R4, R7, -0.16845393180847167969 ;  /* 0xbe2c7f3004077423 */ /* 0x000fc80000000007 */
[----:B------:R-:W-:-:S04]  /*01a0*/  FFMA R7, R4, R7, 0.1716887056827545166 ;  /* 0x3e2fcf2a04077423 */ /* 0x000fc80000000007 */
[----:B------:R-:W-:-:S04]  /*01b0*/  FFMA R7, R4, R7, -0.17900948226451873779 ;  /* 0xbe374e4304077423 */ /* 0x000fc80000000007 */
[----:B------:R-:W-:-:S04]  /*01c0*/  FFMA R7, R4, R7, 0.20512372255325317383 ;  /* 0x3e520bf404077423 */ /* 0x000fc80000000007 */
[----:B------:R-:W-:-:S04]  /*01d0*/  FFMA R7, R4, R7, -0.24046532809734344482 ;  /* 0xbe763c8b04077423 */ /* 0x000fc80000000007 */
[----:B------:R-:W-:-:S04]  /*01e0*/  FFMA R7, R4, R7, 0.28857114911079406738 ;  /* 0x3e93bf9904077423 */ /* 0x000fc80000000007 */
[----:B------:R-:W-:-:S04]  /*01f0*/  FFMA R7, R4, R7, -0.36067417263984680176 ;  /* 0xbeb8aa4904077423 */ /* 0x000fc80000000007 */
[----:B------:R-:W-:-:S04]  /*0200*/  FFMA R7, R4, R7, 0.48089820146560668945 ;  /* 0x3ef6384a04077423 */ /* 0x000fc80000000007 */
[----:B------:R-:W-:-:S04]  /*0210*/  FFMA R7, R4, R7, -0.72134751081466674805 ;  /* 0xbf38aa3b04077423 */ /* 0x000fc80000000007 */
[----:B------:R-:W-:-:S04]  /*0220*/  FMUL R7, R4, R7 ;  /* 0x0000000704077220 */ /* 0x000fc80000400000 */
[----:B------:R-:W-:-:S04]  /*0230*/  FMUL R7, R4, R7 ;  /* 0x0000000704077220 */ /* 0x000fc80000400000 */
[----:B------:R-:W-:Y:S02]  /*0240*/  FFMA R7, R4, 1.4426950216293334961, R7 ;  /* 0x3fb8aa3b04077823 */ /* 0x000fe40000000007 */
[----:B------:R-:W0:Y:S02]  /*0250*/  LDC.64 R4, c[0x0][0x388] ;  /* 0x0000e200ff047b82 */ /* 0x000e240000000a00 */
[----:B------:R-:W-:Y:S01]  /*0260*/  FADD R2, R2, R7 ;  /* 0x0000000702027221 */ /* 0x000fe20000000000 */
[C---:B------:R-:W-:Y:S01]  /*0270*/  @P0 FFMA R2, R6.reuse, R3, +INF ;  /* 0x7f80000006020423 */ /* 0x040fe20000000003 */
[----:B------:R-:W-:-:S04]  /*0280*/  FSETP.NEU.AND P0, PT, R6, RZ, PT ;  /* 0x000000ff0600720b */ /* 0x000fc80003f0d000 */
[----:B------:R-:W-:-:S06]  /*0290*/  FSEL R2, R2, -INF , P0 ;  /* 0xff80000002027808 */ /* 0x000fcc0000000000 */
[----:B------:R-:W1:Y:S01]  /*02a0*/  F2F.F64.F32 R2, R2 ;  /* 0x0000000200027310 */ /* 0x000e620000201800 */
[----:B0-----:R-:W-:-:S05]  /*02b0*/  IMAD.WIDE R4, R0, 0x8, R4 ;  /* 0x0000000800047825 */ /* 0x001fca00078e0204 */
[----:B-1----:R-:W-:Y:S01]  /*02c0*/  STG.E.64 desc[UR4][R4.64], R2 ;  /* 0x0000000204007986 */ /* 0x002fe2000c101b04 */
[----:B------:R-:W-:Y:S05]  /*02d0*/  EXIT ;  /* 0x000000000000794d */ /* 0x000fea0003800000 */
.L_x_269:
        /* <DEDUP_REMOVED lines=10> */
.L_x_309:


//--------------------- .text._Z11sqrt_kernelPdS_i --------------------------
	.section	.text._Z11sqrt_kernelPdS_i,"ax",@progbits
	.align	128
        .global         _Z11sqrt_kernelPdS_i
        .type           _Z11sqrt_kernelPdS_i,@function
        .size           _Z11sqrt_kernelPdS_i,(.L_x_295 - _Z11sqrt_kernelPdS_i)
        .other          _Z11sqrt_kernelPdS_i,@"STO_CUDA_ENTRY STV_DEFAULT"
_Z11sqrt_kernelPdS_i:
.text._Z11sqrt_kernelPdS_i:
        /* <DEDUP_REMOVED lines=12> */
[----:B------:R-:W-:Y:S01]  /*00c0*/  BSSY.RECONVERGENT B0, `(.L_x_270) ;  /* 0x000000e000007945 */ /* 0x000fe20003800200 */
[----:B--2---:R-:W0:Y:S02]  /*00d0*/  F2F.F32.F64 R0, R4 ;  /* 0x0000000400007310 */ /* 0x004e240000301000 */
[----:B0-----:R-:W-:-:S06]  /*00e0*/  IADD3 R6, PT, PT, R0, -0xd000000, RZ ;  /* 0xf300000000067810 */ /* 0x001fcc0007ffe0ff */
[----:B------:R0:W1:Y:S01]  /*00f0*/  MUFU.RSQ R3, R0 ;  /* 0x0000000000037308 */ /* 0x0000620000001400 */
[----:B------:R-:W-:-:S13]  /*0100*/  ISETP.GT.U32.AND P0, PT, R6, 0x727fffff, PT ;  /* 0x727fffff0600780c */ /* 0x000fda0003f04070 */
[----:B0-----:R-:W-:Y:S05]  /*0110*/  @!P0 BRA `(.L_x_271) ;  /* 0x0000000000108947 */ /* 0x001fea0003800000 */
[----:B------:R-:W-:-:S07]  /*0120*/  MOV R8, 0x140 ;  /* 0x0000014000087802 */ /* 0x000fce0000000f00 */
[----:B-1----:R-:W-:Y:S05]  /*0130*/  CALL.REL.NOINC `($__internal_9_$__cuda_sm20_sqrt_rn_f32_slowpath) ;  /* 0x0000000000307944 */ /* 0x002fea0003c00000 */
[----:B------:R-:W-:Y:S01]  /*0140*/  MOV R4, R3 ;  /* 0x0000000300047202 */ /* 0x000fe20000000f00 */
[----:B------:R-:W-:Y:S06]  /*0150*/  BRA `(.L_x_272) ;  /* 0x0000000000107947 */ /* 0x000fec0003800000 */
.L_x_271:
[----:B-1----:R-:W-:Y:S01]  /*0160*/  FMUL.FTZ R5, R0, R3 ;  /* 0x0000000300057220 */ /* 0x002fe20000410000 */
[----:B------:R-:W-:-:S03]  /*0170*/  FMUL.FTZ R3, R3, 0.5 ;  /* 0x3f00000003037820 */ /* 0x000fc60000410000 */
[----:B------:R-:W-:-:S04]  /*0180*/  FFMA R0, -R5, R5, R0 ;  /* 0x0000000505007223 */ /* 0x000fc80000000100 */
[----:B------:R-:W-:-:S07]  /*0190*/  FFMA R4, R0, R3, R5 ;  /* 0x0000000300047223 */ /* 0x000fce0000000005 */
.L_x_272:
[----:B------:R-:W-:Y:S05]  /*01a0*/  BSYNC.RECONVERGENT B0 ;  /* 0x0000000000007941 */ /* 0x000fea0003800200 */
.L_x_270:
[----:B------:R-:W0:Y:S01]  /*01b0*/  LDC.64 R6, c[0x0][0x388] ;  /* 0x0000e200ff067b82 */ /* 0x000e220000000a00 */
[----:B------:R-:W1:Y:S01]  /*01c0*/  F2F.F64.F32 R4, R4 ;  /* 0x0000000400047310 */ /* 0x000e620000201800 */
[----:B0-----:R-:W-:-:S05]  /*01d0*/  IMAD.WIDE R2, R2, 0x8, R6 ;  /* 0x0000000802027825 */ /* 0x001fca00078e0206 */
[----:B-1----:R-:W-:Y:S01]  /*01e0*/  STG.E.64 desc[UR4][R2.64], R4 ;  /* 0x0000000402007986 */ /* 0x002fe2000c101b04 */
[----:B------:R-:W-:Y:S05]  /*01f0*/  EXIT ;  /* 0x000000000000794d */ /* 0x000fea0003800000 */
        .weak           $__internal_9_$__cuda_sm20_sqrt_rn_f32_slowpath
        .type           $__internal_9_$__cuda_sm20_sqrt_rn_f32_slowpath,@function
        .size           $__internal_9_$__cuda_sm20_sqrt_rn_f32_slowpath,(.L_x_295 - $__internal_9_$__cuda_sm20_sqrt_rn_f32_slowpath)
$__internal_9_$__cuda_sm20_sqrt_rn_f32_slowpath:
[----:B------:R-:W-:-:S13]  /*0200*/  LOP3.LUT P0, RZ, R0, 0x7fffffff, RZ, 0xc0, !PT ;  /* 0x7fffffff00ff7812 */ /* 0x000fda000780c0ff */
[----:B------:R-:W-:Y:S01]  /*0210*/  @!P0 MOV R3, R0 ;  /* 0x0000000000038202 */ /* 0x000fe20000000f00 */
[----:B------:R-:W-:Y:S06]  /*0220*/  @!P0 BRA `(.L_x_273) ;  /* 0x0000000000408947 */ /* 0x000fec0003800000 */
[----:B------:R-:W-:-:S13]  /*0230*/  FSETP.GEU.FTZ.AND P0, PT, R0, RZ, PT ;  /* 0x000000ff0000720b */ /* 0x000fda0003f1e000 */
[----:B------:R-:W-:Y:S01]  /*0240*/  @!P0 MOV R3, 0x7fffffff ;  /* 0x7fffffff00038802 */ /* 0x000fe20000000f00 */
[----:B------:R-:W-:Y:S06]  /*0250*/  @!P0 BRA `(.L_x_273) ;  /* 0x0000000000348947 */ /* 0x000fec0003800000 */
[----:B------:R-:W-:-:S13]  /*0260*/  FSETP.GTU.FTZ.AND P0, PT, |R0|, +INF , PT ;  /* 0x7f8000000000780b */ /* 0x000fda0003f1c200 */
[----:B------:R-:W-:Y:S01]  /*0270*/  @P0 FADD.FTZ R3, R0, 1 ;  /* 0x3f80000000030421 */ /* 0x000fe20000010000 */
[----:B------:R-:W-:Y:S06]  /*0280*/  @P0 BRA `(.L_x_273) ;  /* 0x0000000000280947 */ /* 0x000fec0003800000 */
[----:B------:R-:W-:-:S13]  /*0290*/  FSETP.NEU.FTZ.AND P0, PT, |R0|, +INF , PT ;  /* 0x7f8000000000780b */ /* 0x000fda0003f1d200 */
[----:B------:R-:W-:-:S04]  /*02a0*/  @P0 FFMA R4, R0, 1.84467440737095516160e+19, RZ ;  /* 0x5f80000000040823 */ /* 0x000fc800000000ff */
[----:B------:R-:W0:Y:S02]  /*02b0*/  @P0 MUFU.RSQ R3, R4 ;  /* 0x0000000400030308 */ /* 0x000e240000001400 */
[----:B0-----:R-:W-:Y:S01]  /*02c0*/  @P0 FMUL.FTZ R5, R4, R3 ;  /* 0x0000000304050220 */ /* 0x001fe20000410000 */
[----:B------:R-:W-:Y:S01]  /*02d0*/  @P0 FMUL.FTZ R7, R3, 0.5 ;  /* 0x3f00000003070820 */ /* 0x000fe20000410000 */
[----:B------:R-:W-:Y:S02]  /*02e0*/  @!P0 MOV R3, R0 ;  /* 0x0000000000038202 */ /* 0x000fe40000000f00 */
[----:B------:R-:W-:-:S04]  /*02f0*/  @P0 FADD.FTZ R6, -R5, -RZ ;  /* 0x800000ff05060221 */ /* 0x000fc80000010100 */
[----:B------:R-:W-:-:S04]  /*0300*/  @P0 FFMA R6, R5, R6, R4 ;  /* 0x0000000605060223 */ /* 0x000fc80000000004 */
[----:B------:R-:W-:-:S04]  /*0310*/  @P0 FFMA R6, R6, R7, R5 ;  /* 0x0000000706060223 */ /* 0x000fc80000000005 */
[----:B------:R-:W-:-:S07]  /*0320*/  @P0 FMUL.FTZ R3, R6, 2.3283064365386962891e-10 ;  /* 0x2f80000006030820 */ /* 0x000fce0000410000 */
.L_x_273:
[----:B------:R-:W-:Y:S01]  /*0330*/  HFMA2 R5, -RZ, RZ, 0, 0 ;  /* 0x00000000ff057431 */ /* 0x000fe200000001ff */
[----:B------:R-:W-:-:S04]  /*0340*/  MOV R4, R8 ;  /* 0x0000000800047202 */ /* 0x000fc80000000f00 */
[----:B------:R-:W-:Y:S05]  /*0350*/  RET.REL.NODEC R4 `(_Z11sqrt_kernelPdS_i) ;  /* 0xfffffffc04287950 */ /* 0x000fea0003c3ffff */
.L_x_274:
        /* <DEDUP_REMOVED lines=10> */
.L_x_295:


//--------------------- .text._Z10div_kernelPdS_S_i --------------------------
	.section	.text._Z10div_kernelPdS_S_i,"ax",@progbits
	.align	128
        .global         _Z10div_kernelPdS_S_i
        .type           _Z10div_kernelPdS_S_i,@function
        .size           _Z10div_kernelPdS_S_i,(.L_x_296 - _Z10div_kernelPdS_S_i)
        .other          _Z10div_kernelPdS_S_i,@"STO_CUDA_ENTRY STV_DEFAULT"
_Z10div_kernelPdS_S_i:
.text._Z10div_kernelPdS_S_i:
        /* <DEDUP_REMOVED lines=13> */
[----:B--2---:R-:W-:-:S06]  /*00d0*/  IMAD.WIDE R6, R0, 0x8, R6 ;  /* 0x0000000800067825 */ /* 0x004fcc00078e0206 */
[----:B------:R-:W2:Y:S01]  /*00e0*/  LDG.E.64 R6, desc[UR4][R6.64] ;  /* 0x0000000406067981 */ /* 0x000ea2000c1e1b00 */
[----:B------:R-:W-:Y:S01]  /*00f0*/  IMAD.MOV.U32 R2, RZ, RZ, 0x1 ;  /* 0x00000001ff027424 */ /* 0x000fe200078e00ff */
[----:B------:R-:W-:Y:S01]  /*0100*/  BSSY.RECONVERGENT B0, `(.L_x_275) ;  /* 0x0000010000007945 */ /* 0x000fe20003800200 */
[----:B---3--:R-:W0:Y:S01]  /*0110*/  MUFU.RCP64H R3, R5 ;  /* 0x0000000500037308 */ /* 0x008e220000001800 */
[----:B--2---:R-:W-:-:S03]  /*0120*/  FSETP.GEU.AND P1, PT, |R7|, 6.5827683646048100446e-37, PT ;  /* 0x036000000700780b */ /* 0x004fc60003f2e200 */
[----:B0-----:R-:W-:-:S08]  /*0130*/  DFMA R8, -R4, R2, 1 ;  /* 0x3ff000000408742b */ /* 0x001fd00000000102 */
[----:B------:R-:W-:-:S08]  /*0140*/  DFMA R8, R8, R8, R8 ;  /* 0x000000080808722b */ /* 0x000fd00000000008 */
[----:B------:R-:W-:-:S08]  /*0150*/  DFMA R8, R2, R8, R2 ;  /* 0x000000080208722b */ /* 0x000fd00000000002 */
[----:B------:R-:W-:-:S08]  /*0160*/  DFMA R2, -R4, R8, 1 ;  /* 0x3ff000000402742b */ /* 0x000fd00000000108 */
[----:B------:R-:W-:-:S08]  /*0170*/  DFMA R2, R8, R2, R8 ;  /* 0x000000020802722b */ /* 0x000fd00000000008 */
[----:B------:R-:W-:-:S08]  /*0180*/  DMUL R8, R6, R2 ;  /* 0x0000000206087228 */ /* 0x000fd00000000000 */
[----:B------:R-:W-:-:S08]  /*0190*/  DFMA R10, -R4, R8, R6 ;  /* 0x00000008040a722b */ /* 0x000fd00000000106 */
[----:B------:R-:W-:-:S10]  /*01a0*/  DFMA R2, R2, R10, R8 ;  /* 0x0000000a0202722b */ /* 0x000fd40000000008 */
[----:B------:R-:W-:-:S05]  /*01b0*/  FFMA R8, RZ, R5, R3 ;  /* 0x00000005ff087223 */ /* 0x000fca0000000003 */
[----:B------:R-:W-:-:S13]  /*01c0*/  FSETP.GT.AND P0, PT, |R8|, 1.469367938527859385e-39, PT ;  /* 0x001000000800780b */ /* 0x000fda0003f04200 */
[----:B------:R-:W-:Y:S05]  /*01d0*/  @P0 BRA P1, `(.L_x_276) ;  /* 0x0000000000080947 */ /* 0x000fea0000800000 */
[----:B------:R-:W-:-:S07]  /*01e0*/  MOV R10, 0x200 ;  /* 0x00000200000a7802 */ /* 0x000fce0000000f00 */
[----:B------:R-:W-:Y:S05]  /*01f0*/  CALL.REL.NOINC `($__internal_10_$__cuda_sm20_div_rn_f64_full) ;  /* 0x0000000000147944 */ /* 0x000fea0003c00000 */
.L_x_276:
[----:B------:R-:W-:Y:S05]  /*0200*/  BSYNC.RECONVERGENT B0 ;  /* 0x0000000000007941 */ /* 0x000fea0003800200 */
.L_x_275:
[----:B------:R-:W0:Y:S02]  /*0210*/  LDC.64 R4, c[0x0][0x390] ;  /* 0x0000e400ff047b82 */ /* 0x000e240000000a00 */
[----:B0-----:R-:W-:-:S05]  /*0220*/  IMAD.WIDE R4, R0, 0x8, R4 ;  /* 0x0000000800047825 */ /* 0x001fca00078e0204 */
[----:B------:R-:W-:Y:S01]  /*0230*/  STG.E.64 desc[UR4][R4.64], R2 ;  /* 0x0000000204007986 */ /* 0x000fe2000c101b04 */
[----:B------:R-:W-:Y:S05]  /*0240*/  EXIT ;  /* 0x000000000000794d */ /* 0x000fea0003800000 */
        .weak           $__internal_10_$__cuda_sm20_div_rn_f64_full
        .type           $__internal_10_$__cuda_sm20_div_rn_f64_full,@function
        .size           $__internal_10_$__cuda_sm20_div_rn_f64_full,(.L_x_296 - $__internal_10_$__cuda_sm20_div_rn_f64_full)
$__internal_10_$__cuda_sm20_div_rn_f64_full:
[C---:B------:R-:W-:Y:S01]  /*0250*/  FSETP.GEU.AND P0, PT, |R5|.reuse, 1.469367938527859385e-39, PT ;  /* 0x001000000500780b */ /* 0x040fe20003f0e200 */
[----:B------:R-:W-:Y:S01]  /*0260*/  IMAD.MOV.U32 R16, RZ, RZ, 0x1 ;  /* 0x00000001ff107424 */ /* 0x000fe200078e00ff */
[----:B------:R-:W-:Y:S01]  /*0270*/  LOP3.LUT R2, R5, 0x800fffff, RZ, 0xc0, !PT ;  /* 0x800fffff05027812 */ /* 0x000fe200078ec0ff */
[----:B------:R-:W-:Y:S01]  /*0280*/  BSSY.RECONVERGENT B1, `(.L_x_277) ;  /* 0x0000055000017945 */ /* 0x000fe20003800200 */
[C---:B------:R-:W-:Y:S02]  /*0290*/  FSETP.GEU.AND P2, PT, |R7|.reuse, 1.469367938527859385e-39, PT ;  /* 0x001000000700780b */ /* 0x040fe40003f4e200 */
[----:B------:R-:W-:Y:S01]  /*02a0*/  LOP3.LUT R3, R2, 0x3ff00000, RZ, 0xfc, !PT ;  /* 0x3ff0000002037812 */ /* 0x000fe200078efcff */
[----:B------:R-:W-:Y:S01]  /*02b0*/  IMAD.MOV.U32 R2, RZ, RZ, R4 ;  /* 0x000000ffff027224 */ /* 0x000fe200078e0004 */
[----:B------:R-:W-:Y:S02]  /*02c0*/  LOP3.LUT R11, R7, 0x7ff00000, RZ, 0xc0, !PT ;  /* 0x7ff00000070b7812 */ /* 0x000fe400078ec0ff */
[----:B------:R-:W-:-:S03]  /*02d0*/  LOP3.LUT R14, R5, 0x7ff00000, RZ, 0xc0, !PT ;  /* 0x7ff00000050e7812 */ /* 0x000fc600078ec0ff */
[----:B------:R-:W-:Y:S01]  /*02e0*/  @!P0 DMUL R2, R4, 8.98846567431157953865e+307 ;  /* 0x7fe0000004028828 */ /* 0x000fe20000000000 */
[----:B------:R-:W-:-:S03]  /*02f0*/  ISETP.GE.U32.AND P1, PT, R11, R14, PT ;  /* 0x0000000e0b00720c */ /* 0x000fc60003f26070 */
[----:B------:R-:W-:Y:S01]  /*0300*/  @!P2 LOP3.LUT R12, R5, 0x7ff00000, RZ, 0xc0, !PT ;  /* 0x7ff00000050ca812 */ /* 0x000fe200078ec0ff */
[----:B------:R-:W-:Y:S01]  /*0310*/  @!P2 IMAD.MOV.U32 R18, RZ, RZ, RZ ;  /* 0x000000ffff12a224 */ /* 0x000fe200078e00ff */
[----:B------:R-:W0:Y:S02]  /*0320*/  MUFU.RCP64H R17, R3 ;  /* 0x0000000300117308 */ /* 0x000e240000001800 */
[----:B------:R-:W-:Y:S01]  /*0330*/  @!P2 ISETP.GE.U32.AND P3, PT, R11, R12, PT ;  /* 0x0000000c0b00a20c */ /* 0x000fe20003f66070 */
[----:B------:R-:W-:-:S05]  /*0340*/  IMAD.MOV.U32 R12, RZ, RZ, 0x1ca00000 ;  /* 0x1ca00000ff0c7424 */ /* 0x000fca00078e00ff */
[----:B------:R-:W-:-:S04]  /*0350*/  @!P2 SEL R13, R12, 0x63400000, !P3 ;  /* 0x634000000c0da807 */ /* 0x000fc80005800000 */
[----:B------:R-:W-:-:S04]  /*0360*/  @!P2 LOP3.LUT R13, R13, 0x80000000, R7, 0xf8, !PT ;  /* 0x800000000d0da812 */ /* 0x000fc800078ef807 */
[----:B------:R-:W-:Y:S01]  /*0370*/  @!P2 LOP3.LUT R19, R13, 0x100000, RZ, 0xfc, !PT ;  /* 0x001000000d13a812 */ /* 0x000fe200078efcff */
[----:B0-----:R-:W-:-:S08]  /*0380*/  DFMA R8, R16, -R2, 1 ;  /* 0x3ff000001008742b */ /* 0x001fd00000000802 */
[----:B------:R-:W-:-:S08]  /*0390*/  DFMA R8, R8, R8, R8 ;  /* 0x000000080808722b */ /* 0x000fd00000000008 */
[----:B------:R-:W-:Y:S01]  /*03a0*/  DFMA R16, R16, R8, R16 ;  /* 0x000000081010722b */ /* 0x000fe20000000010 */
[----:B------:R-:W-:Y:S01]  /*03b0*/  SEL R9, R12, 0x63400000, !P1 ;  /* 0x634000000c097807 */ /* 0x000fe20004800000 */
[----:B------:R-:W-:-:S03]  /*03c0*/  IMAD.MOV.U32 R8, RZ, RZ, R6 ;  /* 0x000000ffff087224 */ /* 0x000fc600078e0006 */
[----:B------:R-:W-:-:S03]  /*03d0*/  LOP3.LUT R9, R9, 0x800fffff, R7, 0xf8, !PT ;  /* 0x800fffff09097812 */ /* 0x000fc600078ef807 */
[----:B------:R-:W-:-:S03]  /*03e0*/  DFMA R20, R16, -R2, 1 ;  /* 0x3ff000001014742b */ /* 0x000fc60000000802 */
[----:B------:R-:W-:-:S05]  /*03f0*/  @!P2 DFMA R8, R8, 2, -R18 ;  /* 0x400000000808a82b */ /* 0x000fca0000000812 */
[----:B------:R-:W-:Y:S01]  /*0400*/  DFMA R16, R16, R20, R16 ;  /* 0x000000141010722b */ /* 0x000fe20000000010 */
[----:B------:R-:W-:Y:S02]  /*0410*/  IMAD.MOV.U32 R21, RZ, RZ, R11 ;  /* 0x000000ffff157224 */ /* 0x000fe400078e000b */
[----:B------:R-:W-:Y:S01]  /*0420*/  IMAD.MOV.U32 R20, RZ, RZ, R14 ;  /* 0x000000ffff147224 */ /* 0x000fe200078e000e */
[----:B------:R-:W-:Y:S02]  /*0430*/  @!P0 LOP3.LUT R20, R3, 0x7ff00000, RZ, 0xc0, !PT ;  /* 0x7ff0000003148812 */ /* 0x000fe400078ec0ff */
[----:B------:R-:W-:Y:S02]  /*0440*/  @!P2 LOP3.LUT R21, R9, 0x7ff00000, RZ, 0xc0, !PT ;  /* 0x7ff000000915a812 */ /* 0x000fe400078ec0ff */
[----:B------:R-:W-:Y:S01]  /*0450*/  DMUL R18, R16, R8 ;  /* 0x0000000810127228 */ /* 0x000fe20000000000 */
[----:B------:R-:W-:Y:S02]  /*0460*/  VIADD R22, R20, 0xffffffff ;  /* 0xffffffff14167836 */ /* 0x000fe40000000000 */
[----:B------:R-:W-:-:S05]  /*0470*/  VIADD R13, R21, 0xffffffff ;  /* 0xffffffff150d7836 */ /* 0x000fca0000000000 */
[----:B------:R-:W-:Y:S01]  /*0480*/  DFMA R14, R18, -R2, R8 ;  /* 0x80000002120e722b */ /* 0x000fe20000000008 */
[----:B------:R-:W-:-:S04]  /*0490*/  ISETP.GT.U32.AND P0, PT, R13, 0x7feffffe, PT ;  /* 0x7feffffe0d00780c */ /* 0x000fc80003f04070 */
[----:B------:R-:W-:-:S03]  /*04a0*/  ISETP.GT.U32.OR P0, PT, R22, 0x7feffffe, P0 ;  /* 0x7feffffe1600780c */ /* 0x000fc60000704470 */
[----:B------:R-:W-:-:S10]  /*04b0*/  DFMA R14, R16, R14, R18 ;  /* 0x0000000e100e722b */ /* 0x000fd40000000012 */
[----:B------:R-:W-:Y:S05]  /*04c0*/  @P0 BRA `(.L_x_278) ;  /* 0x00000000006c0947 */ /* 0x000fea0003800000 */
[----:B------:R-:W-:-:S04]  /*04d0*/  LOP3.LUT R16, R5, 0x7ff00000, RZ, 0xc0, !PT ;  /* 0x7ff0000005107812 */ /* 0x000fc800078ec0ff */
[CC--:B------:R-:W-:Y:S02]  /*04e0*/  VIADDMNMX R6, R11.reuse, -R16.reuse, 0xb9600000, !PT ;  /* 0xb96000000b067446 */ /* 0x0c0fe40007800910 */
[----:B------:R-:W-:Y:S02]  /*04f0*/  ISETP.GE.U32.AND P0, PT, R11, R16, PT ;  /* 0x000000100b00720c */ /* 0x000fe40003f06070 */
[----:B------:R-:W-:Y:S02]  /*0500*/  VIMNMX R6, PT, PT, R6, 0x46a00000, PT ;  /* 0x46a0000006067848 */ /* 0x000fe40003fe0100 */
[----:B------:R-:W-:-:S05]  /*0510*/  SEL R11, R12, 0x63400000, !P0 ;  /* 0x634000000c0b7807 */ /* 0x000fca0004000000 */
[----:B------:R-:W-:Y:S02]  /*0520*/  IMAD.IADD R11, R6, 0x1, -R11 ;  /* 0x00000001060b7824 */ /* 0x000fe400078e0a0b */
[----:B------:R-:W-:Y:S02]  /*0530*/  IMAD.MOV.U32 R6, RZ, RZ, RZ ;  /* 0x000000ffff067224 */ /* 0x000fe400078e00ff */
[----:B------:R-:W-:-:S06]  /*0540*/  VIADD R7, R11, 0x7fe00000 ;  /* 0x7fe000000b077836 */ /* 0x000fcc0000000000 */
[----:B------:R-:W-:-:S10]  /*0550*/  DMUL R12, R14, R6 ;  /* 0x000000060e0c7228 */ /* 0x000fd40000000000 */
[----:B------:R-:W-:-:S13]  /*0560*/  FSETP.GTU.AND P0, PT, |R13|, 1.469367938527859385e-39, PT ;  /* 0x001000000d00780b */ /* 0x000fda0003f0c200 */
[----:B------:R-:W-:Y:S05]  /*0570*/  @P0 BRA `(.L_x_279) ;  /* 0x0000000000940947 */ /* 0x000fea0003800000 */
[----:B------:R-:W-:Y:S01]  /*0580*/  DFMA R2, R14, -R2, R8 ;  /* 0x800000020e02722b */ /* 0x000fe20000000008 */
[----:B------:R-:W-:-:S09]  /*0590*/  IMAD.MOV.U32 R6, RZ, RZ, RZ ;  /* 0x000000ffff067224 */ /* 0x000fd200078e00ff */
[C---:B------:R-:W-:Y:S02]  /*05a0*/  FSETP.NEU.AND P0, PT, R3.reuse, RZ, PT ;  /* 0x000000ff0300720b */ /* 0x040fe40003f0d000 */
[----:B------:R-:W-:-:S04]  /*05b0*/  LOP3.LUT R5, R3, 0x80000000, R5, 0x48, !PT ;  /* 0x8000000003057812 */ /* 0x000fc800078e4805 */
[----:B------:R-:W-:-:S07]  /*05c0*/  LOP3.LUT R7, R5, R7, RZ, 0xfc, !PT ;  /* 0x0000000705077212 */ /* 0x000fce00078efcff */
[----:B------:R-:W-:Y:S05]  /*05d0*/  @!P0 BRA `(.L_x_279) ;  /* 0x00000000007c8947 */ /* 0x000fea0003800000 */
[----:B------:R-:W-:Y:S01]  /*05e0*/  IMAD.MOV R3, RZ, RZ, -R11 ;  /* 0x000000ffff037224 */ /* 0x000fe200078e0a0b */
[----:B------:R-:W-:Y:S01]  /*05f0*/  DMUL.RP R6, R14, R6 ;  /* 0x000000060e067228 */ /* 0x000fe20000008000 */
[----:B------:R-:W-:Y:S01]  /*0600*/  IMAD.MOV.U32 R2, RZ, RZ, RZ ;  /* 0x000000ffff027224 */ /* 0x000fe200078e00ff */
[----:B------:R-:W-:-:S05]  /*0610*/  IADD3 R11, PT, PT, -R11, -0x43300000, RZ ;  /* 0xbcd000000b0b7810 */ /* 0x000fca0007ffe1ff */
[----:B------:R-:W-:-:S03]  /*0620*/  DFMA R2, R12, -R2, R14 ;  /* 0x800000020c02722b */ /* 0x000fc6000000000e */
[----:B------:R-:W-:-:S07]  /*0630*/  LOP3.LUT R5, R7, R5, RZ, 0x3c, !PT ;  /* 0x0000000507057212 */ /* 0x000fce00078e3cff */
[----:B------:R-:W-:-:S04]  /*0640*/  FSETP.NEU.AND P0, PT, |R3|, R11, PT ;  /* 0x0000000b0300720b */ /* 0x000fc80003f0d200 */
[----:B------:R-:W-:Y:S02]  /*0650*/  FSEL R12, R6, R12, !P0 ;  /* 0x0000000c060c7208 */ /* 0x000fe40004000000 */
[----:B------:R-:W-:Y:S01]  /*0660*/  FSEL R13, R5, R13, !P0 ;  /* 0x0000000d050d7208 */ /* 0x000fe20004000000 */
[----:B------:R-:W-:Y:S06]  /*0670*/  BRA `(.L_x_279) ;  /* 0x0000000000547947 */ /* 0x000fec0003800000 */
.L_x_278:
[----:B------:R-:W-:-:S14]  /*0680*/  DSETP.NAN.AND P0, PT, R6, R6, PT ;  /* 0x000000060600722a */ /* 0x000fdc0003f08000 */
[----:B------:R-:W-:Y:S05]  /*0690*/  @P0 BRA `(.L_x_280) ;  /* 0x0000000000440947 */ /* 0x000fea0003800000 */
[----:B------:R-:W-:-:S14]  /*06a0*/  DSETP.NAN.AND P0, PT, R4, R4, PT ;  /* 0x000000040400722a */ /* 0x000fdc0003f08000 */
[----:B------:R-:W-:Y:S05]  /*06b0*/  @P0 BRA `(.L_x_281) ;  /* 0x0000000000300947 */ /* 0x000fea0003800000 */
[----:B------:R-:W-:Y:S01]  /*06c0*/  ISETP.NE.AND P0, PT, R21, R20, PT ;  /* 0x000000141500720c */ /* 0x000fe20003f05270 */
[----:B------:R-:W-:Y:S02]  /*06d0*/  IMAD.MOV.U32 R12, RZ, RZ, 0x0 ;  /* 0x00000000ff0c7424 */ /* 0x000fe400078e00ff */
[----:B------:R-:W-:-:S10]  /*06e0*/  IMAD.MOV.U32 R13, RZ, RZ, -0x80000 ;  /* 0xfff80000ff0d7424 */ /* 0x000fd400078e00ff */
[----:B------:R-:W-:Y:S05]  /*06f0*/  @!P0 BRA `(.L_x_279) ;  /* 0x0000000000348947 */ /* 0x000fea0003800000 */
[----:B------:R-:W-:Y:S02]  /*0700*/  ISETP.NE.AND P0, PT, R21, 0x7ff00000, PT ;  /* 0x7ff000001500780c */ /* 0x000fe40003f05270 */
[----:B------:R-:W-:Y:S02]  /*0710*/  LOP3.LUT R13, R7, 0x80000000, R5, 0x48, !PT ;  /* 0x80000000070d7812 */ /* 0x000fe400078e4805 */
[----:B------:R-:W-:-:S13]  /*0720*/  ISETP.EQ.OR P0, PT, R20, RZ, !P0 ;  /* 0x000000ff1400720c */ /* 0x000fda0004702670 */
[----:B------:R-:W-:Y:S01]  /*0730*/  @P0 LOP3.LUT R2, R13, 0x7ff00000, RZ, 0xfc, !PT ;  /* 0x7ff000000d020812 */ /* 0x000fe200078efcff */
[----:B------:R-:W-:Y:S02]  /*0740*/  @!P0 IMAD.MOV.U32 R12, RZ, RZ, RZ ;  /* 0x000000ffff0c8224 */ /* 0x000fe400078e00ff */
[----:B------:R-:W-:Y:S02]  /*0750*/  @P0 IMAD.MOV.U32 R12, RZ, RZ, RZ ;  /* 0x000000ffff0c0224 */ /* 0x000fe400078e00ff */
[----:B------:R-:W-:Y:S01]  /*0760*/  @P0 IMAD.MOV.U32 R13, RZ, RZ, R2 ;  /* 0x000000ffff0d0224 */ /* 0x000fe200078e0002 */
[----:B------:R-:W-:Y:S06]  /*0770*/  BRA `(.L_x_279) ;  /* 0x0000000000147947 */ /* 0x000fec0003800000 */
.L_x_281:
[----:B------:R-:W-:Y:S01]  /*0780*/  LOP3.LUT R13, R5, 0x80000, RZ, 0xfc, !PT ;  /* 0x00080000050d7812 */ /* 0x000fe200078efcff */
[----:B------:R-:W-:Y:S01]  /*0790*/  IMAD.MOV.U32 R12, RZ, RZ, R4 ;  /* 0x000000ffff0c7224 */ /* 0x000fe200078e0004 */
[----:B------:R-:W-:Y:S06]  /*07a0*/  BRA `(.L_x_279) ;  /* 0x0000000000087947 */ /* 0x000fec0003800000 */
.L_x_280:
[----:B------:R-:W-:Y:S01]  /*07b0*/  LOP3.LUT R13, R7, 0x80000, RZ, 0xfc, !PT ;  /* 0x00080000070d7812 */ /* 0x000fe200078efcff */
[----:B------:R-:W-:-:S07]  /*07c0*/  IMAD.MOV.U32 R12, RZ, RZ, R6 ;  /* 0x000000ffff0c7224 */ /* 0x000fce00078e0006 */
.L_x_279:
[----:B------:R-:W-:Y:S05]  /*07d0*/  BSYNC.RECONVERGENT B1 ;  /* 0x0000000000017941 */ /* 0x000fea0003800200 */
.L_x_277:
[----:B------:R-:W-:Y:S02]  /*07e0*/  IMAD.MOV.U32 R11, RZ, RZ, 0x0 ;  /* 0x00000000ff0b7424 */ /* 0x000fe400078e00ff */
[----:B------:R-:W-:Y:S02]  /*07f0*/  IMAD.MOV.U32 R2, RZ, RZ, R12 ;  /* 0x000000ffff027224 */ /* 0x000fe400078e000c */
[----:B------:R-:W-:Y:S01]  /*0800*/  IMAD.MOV.U32 R3, RZ, RZ, R13 ;  /* 0x000000ffff037224 */ /* 0x000fe200078e000d */
[----:B------:R-:W-:Y:S06]  /*0810*/  RET.REL.NODEC R10 `(_Z10div_kernelPdS_S_i) ;  /* 0xfffffff40af87950 */ /* 0x000fec0003c3ffff */
.L_x_282:
        /* <DEDUP_REMOVED lines=14> */
.L_x_296:


//--------------------- .text._Z10mul_kernelPdS_S_i --------------------------
	.section	.text._Z10mul_kernelPdS_S_i,"ax",@progbits
	.align	128
        .global         _Z10mul_kernelPdS_S_i
        .type           _Z10mul_kernelPdS_S_i,@function
        .size           _Z10mul_kernelPdS_S_i,(.L_x_312 - _Z10mul_kernelPdS_S_i)
        .other          _Z10mul_kernelPdS_S_i,@"STO_CUDA_ENTRY STV_DEFAULT"
_Z10mul_kernelPdS_S_i:
.text._Z10mul_kernelPdS_S_i:
        /* <DEDUP_REMOVED lines=10> */
[----:B------:R-:W2:Y:S08]  /*00a0*/  LDC.64 R4, c[0x0][0x388] ;  /* 0x0000e200ff047b82 */ /* 0x000eb00000000a00 */
[----:B------:R-:W3:Y:S01]  /*00b0*/  LDC.64 R8, c[0x0][0x390] ;  /* 0x0000e400ff087b82 */ /* 0x000ee20000000a00 */
[----:B0-----:R-:W-:-:S06]  /*00c0*/  IMAD.WIDE R2, R11, 0x8, R2 ;  /* 0x000000080b027825 */ /* 0x001fcc00078e0202 */
[----:B-1----:R-:W4:Y:S01]  /*00d0*/  LDG.E.64 R2, desc[UR4][R2.64] ;  /* 0x0000000402027981 */ /* 0x002f22000c1e1b00 */
[----:B--2---:R-:W-:-:S06]  /*00e0*/  IMAD.WIDE R4, R11, 0x8, R4 ;  /* 0x000000080b047825 */ /* 0x004fcc00078e0204 */
[----:B------:R-:W4:Y:S01]  /*00f0*/  LDG.E.64 R4, desc[UR4][R4.64] ;  /* 0x0000000404047981 */ /* 0x000f22000c1e1b00 */
[----:B---3--:R-:W-:Y:S01]  /*0100*/  IMAD.WIDE R8, R11, 0x8, R8 ;  /* 0x000000080b087825 */ /* 0x008fe200078e0208 */
[----:B----4-:R-:W-:-:S07]  /*0110*/  DMUL R6, R2, R4 ;  /* 0x0000000402067228 */ /* 0x010fce0000000000 */
[----:B------:R-:W-:Y:S01]  /*0120*/  STG.E.64 desc[UR4][R8.64], R6 ;  /* 0x0000000608007986 */ /* 0x000fe2000c101b04 */
[----:B------:R-:W-:Y:S05]  /*0130*/  EXIT ;  /* 0x000000000000794d */ /* 0x000fea0003800000 */
.L_x_283:
        /* <DEDUP_REMOVED lines=12> */
.L_x_312:


//--------------------- .text._Z10sub_kernelPdS_S_i --------------------------
	.section	.text._Z10sub_kernelPdS_S_i,"ax",@progbits
	.align	128
        .global         _Z10sub_kernelPdS_S_i
        .type           _Z10sub_kernelPdS_S_i,@function
        .size           _Z10sub_kernelPdS_S_i,(.L_x_313 - _Z10sub_kernelPdS_S_i)
        .other          _Z10sub_kernelPdS_S_i,@"STO_CUDA_ENTRY STV_DEFAULT"
_Z10sub_kernelPdS_S_i:
.text._Z10sub_kernelPdS_S_i:
        /* <DEDUP_REMOVED lines=17> */
[----:B----4-:R-:W-:-:S07]  /*0110*/  DADD R6, R2, -R4 ;  /* 0x0000000002067229 */ /* 0x010fce0000000804 */
[----:B------:R-:W-:Y:S01]  /*0120*/  STG.E.64 desc[UR4][R8.64], R6 ;  /* 0x0000000608007986 */ /* 0x000fe2000c101b04 */
[----:B------:R-:W-:Y:S05]  /*0130*/  EXIT ;  /* 0x000000000000794d */ /* 0x000fea0003800000 */
.L_x_284:
        /* <DEDUP_REMOVED lines=12> */
.L_x_313:


//--------------------- .text._Z10add_kernelPdS_S_i --------------------------
	.section	.text._Z10add_kernelPdS_S_i,"ax",@progbits
	.align	128
        .global         _Z10add_kernelPdS_S_i
        .type           _Z10add_kernelPdS_S_i,@function
        .size           _Z10add_kernelPdS_S_i,(.L_x_314 - _Z10add_kernelPdS_S_i)
        .other          _Z10add_kernelPdS_S_i,@"STO_CUDA_ENTRY STV_DEFAULT"
_Z10add_kernelPdS_S_i:
.text._Z10add_kernelPdS_S_i:
        /* <DEDUP_REMOVED lines=17> */
[----:B----4-:R-:W-:-:S07]  /*0110*/  DADD R6, R2, R4 ;  /* 0x0000000002067229 */ /* 0x010fce0000000004 */
[----:B------:R-:W-:Y:S01]  /*0120*/  STG.E.64 desc[UR4][R8.64], R6 ;  /* 0x0000000608007986 */ /* 0x000fe2000c101b04 */
[----:B------:R-:W-:Y:S05]  /*0130*/  EXIT ;  /* 0x000000000000794d */ /* 0x000fea0003800000 */
.L_x_285:
        /* <DEDUP_REMOVED lines=12> */
.L_x_314:


//--------------------- .nv.shared._Z13conv2d_kernelPdS_PmS0_mS0_S_S0_ --------------------------
	.section	.nv.shared._Z13conv2d_kernelPdS_PmS0_mS0_S_S0_,"aw",@nobits
	.sectionflags	@""
	.align	16
	.zero		1024


//--------------------- .nv.shared.reserved.0     --------------------------
	.section	.nv.shared.reserved.0,"aw",@nobits
	.weak		__nv_reservedSMEM_offset_0_alias
	.size		__nv_reservedSMEM_offset_0_alias, 0, 64
	.other		__nv_reservedSMEM_offset_0_alias,@"STO_CUDA_RESERVED_SHARED STV_DEFAULT"
__nv_reservedSMEM_offset_0_alias:
	.zero		0
	.zero		64


//--------------------- .nv.shared._Z17max_pool2d_kernelPdS_PmS0_S0_dm --------------------------
	.section	.nv.shared._Z17max_pool2d_kernelPdS_PmS0_S0_dm,"aw",@nobits
	.sectionflags	@""
	.align	16
	.zero		1024


//--------------------- .nv.shared._Z17sum_pool2d_kernelPdS_PmS0_S0_dm --------------------------
	.section	.nv.shared._Z17sum_pool2d_kernelPdS_PmS0_S0_dm,"aw",@nobits
	.sectionflags	@""
	.align	16
	.zero		1024


//--------------------- .nv.shared._Z10sum_kernelPdiPmmS0_mS0_mS_ --------------------------
	.section	.nv.shared._Z10sum_kernelPdiPmmS0_mS0_mS_,"aw",@nobits
	.sectionflags	@""
	.align	16
	.zero		1024


//--------------------- .nv.shared._Z14permute_kernelPdS_iiPmS0_S0_ --------------------------
	.section	.nv.shared._Z14permute_kernelPdS_iiPmS0_S0_,"aw",@nobits
	.sectionflags	@""
	.align	16
	.zero		1024


//--------------------- .nv.shared._Z12pad2d_kernelPdS_iiPmS0_S0_ --------------------------
	.section	.nv.shared._Z12pad2d_kernelPdS_iiPmS0_S0_,"aw",@nobits
	.sectionflags	@""
	.align	16
	.zero		1024


//--------------------- .nv.shared._Z13expand_kernelPdS_iiPmS0_ --------------------------
	.section	.nv.shared._Z13expand_kernelPdS_iiPmS0_,"aw",@nobits
	.sectionflags	@""
	.align	16
	.zero		1024


//--------------------- .nv.shared._Z13matmul_kernelPdS_S_iii --------------------------
	.section	.nv.shared._Z13matmul_kernelPdS_S_iii,"aw",@nobits
	.sectionflags	@""
	.align	16
	.zero		1024


//--------------------- .nv.shared._Z10min_kernelPdS_i --------------------------
	.section	.nv.shared._Z10min_kernelPdS_i,"aw",@nobits
	.sectionflags	@""
	.align	16
	.zero		1024


//--------------------- .nv.shared._Z10max_kernelPdS_i --------------------------
	.section	.nv.shared._Z10max_kernelPdS_i,"aw",@nobits
	.sectionflags	@""
	.align	16
	.zero		1024


//--------------------- .nv.shared._Z14sigmoid_kernelPdS_i --------------------------
	.section	.nv.shared._Z14sigmoid_kernelPdS_i,"aw",@nobits
	.sectionflags	@""
	.align	16
	.zero		1024


//--------------------- .nv.shared._Z11relu_kernelPdS_i --------------------------
	.section	.nv.shared._Z11relu_kernelPdS_i,"aw",@nobits
	.sectionflags	@""
	.align	16
	.zero		1024


//--------------------- .nv.shared._Z10log_kernelPdS_i --------------------------
	.section	.nv.shared._Z10log_kernelPdS_i,"aw",@nobits
	.sectionflags	@""
	.align	16
	.zero		1024


//--------------------- .nv.shared._Z11sqrt_kernelPdS_i --------------------------
	.section	.nv.shared._Z11sqrt_kernelPdS_i,"aw",@nobits
	.sectionflags	@""
	.align	16
	.zero		1024


//--------------------- .nv.shared._Z10div_kernelPdS_S_i --------------------------
	.section	.nv.shared._Z10div_kernelPdS_S_i,"aw",@nobits
	.sectionflags	@""
	.align	16
	.zero		1024


//--------------------- .nv.shared._Z10mul_kernelPdS_S_i --------------------------
	.section	.nv.shared._Z10mul_kernelPdS_S_i,"aw",@nobits
	.sectionflags	@""
	.align	16
	.zero		1024


//--------------------- .nv.shared._Z10sub_kernelPdS_S_i --------------------------
	.section	.nv.shared._Z10sub_kernelPdS_S_i,"aw",@nobits
	.sectionflags	@""
	.align	16
	.zero		1024


//--------------------- .nv.shared._Z10add_kernelPdS_S_i --------------------------
	.section	.nv.shared._Z10add_kernelPdS_S_i,"aw",@nobits
	.sectionflags	@""
	.align	16
	.zero		1024


//--------------------- .nv.constant0._Z13conv2d_kernelPdS_PmS0_mS0_S_S0_ --------------------------
	.section	.nv.constant0._Z13conv2d_kernelPdS_PmS0_mS0_S_S0_,"a",@progbits
	.sectionflags	@""
	.align	4
.nv.constant0._Z13conv2d_kernelPdS_PmS0_mS0_S_S0_:
	.zero		960


//--------------------- .nv.constant0._Z17max_pool2d_kernelPdS_PmS0_S0_dm --------------------------
	.section	.nv.constant0._Z17max_pool2d_kernelPdS_PmS0_S0_dm,"a",@progbits
	.sectionflags	@""
	.align	4
.nv.constant0._Z17max_pool2d_kernelPdS_PmS0_S0_dm:
	.zero		952


//--------------------- .nv.constant0._Z17sum_pool2d_kernelPdS_PmS0_S0_dm --------------------------
	.section	.nv.constant0._Z17sum_pool2d_kernelPdS_PmS0_S0_dm,"a",@progbits
	.sectionflags	@""
	.align	4
.nv.constant0._Z17sum_pool2d_kernelPdS_PmS0_S0_dm:
	.zero		952


//--------------------- .nv.constant0._Z10sum_kernelPdiPmmS0_mS0_mS_ --------------------------
	.section	.nv.constant0._Z10sum_kernelPdiPmmS0_mS0_mS_,"a",@progbits
	.sectionflags	@""
	.align	4
.nv.constant0._Z10sum_kernelPdiPmmS0_mS0_mS_:
	.zero		968


//--------------------- .nv.constant0._Z14permute_kernelPdS_iiPmS0_S0_ --------------------------
	.section	.nv.constant0._Z14permute_kernelPdS_iiPmS0_S0_,"a",@progbits
	.sectionflags	@""
	.align	4
.nv.constant0._Z14permute_kernelPdS_iiPmS0_S0_:
	.zero		944


//--------------------- .nv.constant0._Z12pad2d_kernelPdS_iiPmS0_S0_ --------------------------
	.section	.nv.constant0._Z12pad2d_kernelPdS_iiPmS0_S0_,"a",@progbits
	.sectionflags	@""
	.align	4
.nv.constant0._Z12pad2d_kernelPdS_iiPmS0_S0_:
	.zero		944


//--------------------- .nv.constant0._Z13expand_kernelPdS_iiPmS0_ --------------------------
	.section	.nv.constant0._Z13expand_kernelPdS_iiPmS0_,"a",@progbits
	.sectionflags	@""
	.align	4
.nv.constant0._Z13expand_kernelPdS_iiPmS0_:
	.zero		936


//--------------------- .nv.constant0._Z13matmul_kernelPdS_S_iii --------------------------
	.section	.nv.constant0._Z13matmul_kernelPdS_S_iii,"a",@progbits
	.sectionflags	@""
	.align	4
.nv.constant0._Z13matmul_kernelPdS_S_iii:
	.zero		932


//--------------------- .nv.constant0._Z10min_kernelPdS_i --------------------------
	.section	.nv.constant0._Z10min_kernelPdS_i,"a",@progbits
	.sectionflags	@""
	.align	4
.nv.constant0._Z10min_kernelPdS_i:
	.zero		916


//--------------------- .nv.constant0._Z10max_kernelPdS_i --------------------------
	.section	.nv.constant0._Z10max_kernelPdS_i,"a",@progbits
	.sectionflags	@""
	.align	4
.nv.constant0._Z10max_kernelPdS_i:
	.zero		916


//--------------------- .nv.constant0._Z14sigmoid_kernelPdS_i --------------------------
	.section	.nv.constant0._Z14sigmoid_kernelPdS_i,"a",@progbits
	.sectionflags	@""
	.align	4
.nv.constant0._Z14sigmoid_kernelPdS_i:
	.zero		916


//--------------------- .nv.constant0._Z11relu_kernelPdS_i --------------------------
	.section	.nv.constant0._Z11relu_kernelPdS_i,"a",@progbits
	.sectionflags	@""
	.align	4
.nv.constant0._Z11relu_kernelPdS_i:
	.zero		916


//--------------------- .nv.constant0._Z10log_kernelPdS_i --------------------------
	.section	.nv.constant0._Z10log_kernelPdS_i,"a",@progbits
	.sectionflags	@""
	.align	4
.nv.constant0._Z10log_kernelPdS_i:
	.zero		916


//--------------------- .nv.constant0._Z11sqrt_kernelPdS_i --------------------------
	.section	.nv.constant0._Z11sqrt_kernelPdS_i,"a",@progbits
	.sectionflags	@""
	.align	4
.nv.constant0._Z11sqrt_kernelPdS_i:
	.zero		916


//--------------------- .nv.constant0._Z10div_kernelPdS_S_i --------------------------
	.section	.nv.constant0._Z10div_kernelPdS_S_i,"a",@progbits
	.sectionflags	@""
	.align	4
.nv.constant0._Z10div_kernelPdS_S_i:
	.zero		924


//--------------------- .nv.constant0._Z10mul_kernelPdS_S_i --------------------------
	.section	.nv.constant0._Z10mul_kernelPdS_S_i,"a",@progbits
	.sectionflags	@""
	.align	4
.nv.constant0._Z10mul_kernelPdS_S_i:
	.zero		924


//--------------------- .nv.constant0._Z10sub_kernelPdS_S_i --------------------------
	.section	.nv.constant0._Z10sub_kernelPdS_S_i,"a",@progbits
	.sectionflags	@""
	.align	4
.nv.constant0._Z10sub_kernelPdS_S_i:
	.zero		924


//--------------------- .nv.constant0._Z10add_kernelPdS_S_i --------------------------
	.section	.nv.constant0._Z10add_kernelPdS_S_i,"a",@progbits
	.sectionflags	@""
	.align	4
.nv.constant0._Z10add_kernelPdS_S_i:
	.zero		924


//--------------------- SYMBOLS --------------------------

	.type		.nv.reservedSmem.offset0,@object
	.size		.nv.reservedSmem.offset0,0x4
	.type		.nv.reservedSmem.cap,@object
	.size		.nv.reservedSmem.cap,0x4
